//
// Generated by NVIDIA NVVM Compiler
//
// Compiler Build ID: CL-36424714
// Cuda compilation tools, release 13.0, V13.0.88
// Based on NVVM 20.0.0
//

.version 9.0
.target sm_100
.address_size 64

	// .globl	_Z15transformNumberPdidd
.global .align 1 .b8 _ZN34_INTERNAL_5dd9336f_4_k_cu_b407ae584cuda3std3__45__cpo5beginE[1];
.global .align 1 .b8 _ZN34_INTERNAL_5dd9336f_4_k_cu_b407ae584cuda3std3__45__cpo3endE[1];
.global .align 1 .b8 _ZN34_INTERNAL_5dd9336f_4_k_cu_b407ae584cuda3std3__45__cpo6cbeginE[1];
.global .align 1 .b8 _ZN34_INTERNAL_5dd9336f_4_k_cu_b407ae584cuda3std3__45__cpo4cendE[1];
.global .align 1 .b8 _ZN34_INTERNAL_5dd9336f_4_k_cu_b407ae584cuda3std3__45__cpo6rbeginE[1];
.global .align 1 .b8 _ZN34_INTERNAL_5dd9336f_4_k_cu_b407ae584cuda3std3__45__cpo4rendE[1];
.global .align 1 .b8 _ZN34_INTERNAL_5dd9336f_4_k_cu_b407ae584cuda3std3__45__cpo7crbeginE[1];
.global .align 1 .b8 _ZN34_INTERNAL_5dd9336f_4_k_cu_b407ae584cuda3std3__45__cpo5crendE[1];
.global .align 1 .b8 _ZN34_INTERNAL_5dd9336f_4_k_cu_b407ae584cuda3std3__436_GLOBAL__N__5dd9336f_4_k_cu_b407ae586ignoreE[1];
.global .align 1 .b8 _ZN34_INTERNAL_5dd9336f_4_k_cu_b407ae584cuda3std3__419piecewise_constructE[1];
.global .align 1 .b8 _ZN34_INTERNAL_5dd9336f_4_k_cu_b407ae584cuda3std3__48in_placeE[1];
.global .align 1 .b8 _ZN34_INTERNAL_5dd9336f_4_k_cu_b407ae584cuda3std3__420unreachable_sentinelE[1];
.global .align 1 .b8 _ZN34_INTERNAL_5dd9336f_4_k_cu_b407ae584cuda3std3__47nulloptE[1];
.global .align 1 .b8 _ZN34_INTERNAL_5dd9336f_4_k_cu_b407ae584cuda3std3__48unexpectE[1];
.global .align 1 .b8 _ZN34_INTERNAL_5dd9336f_4_k_cu_b407ae584cuda3std6ranges3__45__cpo4swapE[1];
.global .align 1 .b8 _ZN34_INTERNAL_5dd9336f_4_k_cu_b407ae584cuda3std6ranges3__45__cpo9iter_moveE[1];
.global .align 1 .b8 _ZN34_INTERNAL_5dd9336f_4_k_cu_b407ae584cuda3std6ranges3__45__cpo5beginE[1];
.global .align 1 .b8 _ZN34_INTERNAL_5dd9336f_4_k_cu_b407ae584cuda3std6ranges3__45__cpo3endE[1];
.global .align 1 .b8 _ZN34_INTERNAL_5dd9336f_4_k_cu_b407ae584cuda3std6ranges3__45__cpo6cbeginE[1];
.global .align 1 .b8 _ZN34_INTERNAL_5dd9336f_4_k_cu_b407ae584cuda3std6ranges3__45__cpo4cendE[1];
.global .align 1 .b8 _ZN34_INTERNAL_5dd9336f_4_k_cu_b407ae584cuda3std6ranges3__45__cpo7advanceE[1];
.global .align 1 .b8 _ZN34_INTERNAL_5dd9336f_4_k_cu_b407ae584cuda3std6ranges3__45__cpo9iter_swapE[1];
.global .align 1 .b8 _ZN34_INTERNAL_5dd9336f_4_k_cu_b407ae584cuda3std6ranges3__45__cpo4nextE[1];
.global .align 1 .b8 _ZN34_INTERNAL_5dd9336f_4_k_cu_b407ae584cuda3std6ranges3__45__cpo4prevE[1];
.global .align 1 .b8 _ZN34_INTERNAL_5dd9336f_4_k_cu_b407ae584cuda3std6ranges3__45__cpo4dataE[1];
.global .align 1 .b8 _ZN34_INTERNAL_5dd9336f_4_k_cu_b407ae584cuda3std6ranges3__45__cpo5cdataE[1];
.global .align 1 .b8 _ZN34_INTERNAL_5dd9336f_4_k_cu_b407ae584cuda3std6ranges3__45__cpo4sizeE[1];
.global .align 1 .b8 _ZN34_INTERNAL_5dd9336f_4_k_cu_b407ae584cuda3std6ranges3__45__cpo5ssizeE[1];
.global .align 1 .b8 _ZN34_INTERNAL_5dd9336f_4_k_cu_b407ae584cuda3std6ranges3__45__cpo8distanceE[1];
.global .align 1 .b8 _ZN34_INTERNAL_5dd9336f_4_k_cu_b407ae586thrust24THRUST_300001_SM_1000_NS8cuda_cub3parE[1];
.global .align 1 .b8 _ZN34_INTERNAL_5dd9336f_4_k_cu_b407ae586thrust24THRUST_300001_SM_1000_NS8cuda_cub10par_nosyncE[1];
.global .align 1 .b8 _ZN34_INTERNAL_5dd9336f_4_k_cu_b407ae586thrust24THRUST_300001_SM_1000_NS6system6detail10sequential3seqE[1];
.global .align 1 .b8 _ZN34_INTERNAL_5dd9336f_4_k_cu_b407ae586thrust24THRUST_300001_SM_1000_NS12placeholders2_1E[1];
.global .align 1 .b8 _ZN34_INTERNAL_5dd9336f_4_k_cu_b407ae586thrust24THRUST_300001_SM_1000_NS12placeholders2_2E[1];
.global .align 1 .b8 _ZN34_INTERNAL_5dd9336f_4_k_cu_b407ae586thrust24THRUST_300001_SM_1000_NS12placeholders2_3E[1];
.global .align 1 .b8 _ZN34_INTERNAL_5dd9336f_4_k_cu_b407ae586thrust24THRUST_300001_SM_1000_NS12placeholders2_4E[1];
.global .align 1 .b8 _ZN34_INTERNAL_5dd9336f_4_k_cu_b407ae586thrust24THRUST_300001_SM_1000_NS12placeholders2_5E[1];
.global .align 1 .b8 _ZN34_INTERNAL_5dd9336f_4_k_cu_b407ae586thrust24THRUST_300001_SM_1000_NS12placeholders2_6E[1];
.global .align 1 .b8 _ZN34_INTERNAL_5dd9336f_4_k_cu_b407ae586thrust24THRUST_300001_SM_1000_NS12placeholders2_7E[1];
.global .align 1 .b8 _ZN34_INTERNAL_5dd9336f_4_k_cu_b407ae586thrust24THRUST_300001_SM_1000_NS12placeholders2_8E[1];
.global .align 1 .b8 _ZN34_INTERNAL_5dd9336f_4_k_cu_b407ae586thrust24THRUST_300001_SM_1000_NS12placeholders2_9E[1];
.global .align 1 .b8 _ZN34_INTERNAL_5dd9336f_4_k_cu_b407ae586thrust24THRUST_300001_SM_1000_NS12placeholders3_10E[1];
.global .align 1 .b8 _ZN34_INTERNAL_5dd9336f_4_k_cu_b407ae586thrust24THRUST_300001_SM_1000_NS3seqE[1];

.visible .entry _Z15transformNumberPdidd(
	.param .u64 .ptr .align 1 _Z15transformNumberPdidd_param_0,
	.param .u32 _Z15transformNumberPdidd_param_1,
	.param .f64 _Z15transformNumberPdidd_param_2,
	.param .f64 _Z15transformNumberPdidd_param_3
)
{
	.reg .pred 	%p<2>;
	.reg .b32 	%r<5>;
	.reg .b64 	%rd<7>;
	.reg .b64 	%fd<6>;

	ld.param.u64 	%rd2, [_Z15transformNumberPdidd_param_0];
	ld.param.s32 	%rd3, [_Z15transformNumberPdidd_param_1];
	ld.param.f64 	%fd1, [_Z15transformNumberPdidd_param_2];
	ld.param.f64 	%fd2, [_Z15transformNumberPdidd_param_3];
	mov.u32 	%r1, %ctaid.x;
	mov.u32 	%r2, %ntid.x;
	mov.u32 	%r3, %tid.x;
	mad.lo.s32 	%r4, %r1, %r2, %r3;
	cvt.u64.u32 	%rd1, %r4;
	setp.ge.u64 	%p1, %rd1, %rd3;
	@%p1 bra 	$L__BB0_2;
	cvta.to.global.u64 	%rd4, %rd2;
	shl.b64 	%rd5, %rd1, 3;
	add.s64 	%rd6, %rd4, %rd5;
	ld.global.f64 	%fd3, [%rd6];
	sub.f64 	%fd4, %fd2, %fd1;
	fma.rn.f64 	%fd5, %fd4, %fd3, %fd1;
	st.global.f64 	[%rd6], %fd5;
$L__BB0_2:
	ret;

}
	// .globl	_ZN3cub18CUB_300001_SM_10006detail11EmptyKernelIvEEvv
.visible .entry _ZN3cub18CUB_300001_SM_10006detail11EmptyKernelIvEEvv()
{


	ret;

}
	// .globl	_ZN3cub18CUB_300001_SM_10006detail8for_each13static_kernelINS2_12policy_hub_t12policy_500_tEmNS2_12op_wrapper_tImN6thrust24THRUST_300001_SM_1000_NS6detail23allocator_traits_detail24construct1_via_allocatorINS9_18no_throw_allocatorINS9_19temporary_allocatorI10DEInstanceNS8_8cuda_cub3tagEEEEEEENS8_7pointerISE_SG_NS8_11use_defaultESL_EEEEEEvT0_T1_
.visible .entry _ZN3cub18CUB_300001_SM_10006detail8for_each13static_kernelINS2_12policy_hub_t12policy_500_tEmNS2_12op_wrapper_tImN6thrust24THRUST_300001_SM_1000_NS6detail23allocator_traits_detail24construct1_via_allocatorINS9_18no_throw_allocatorINS9_19temporary_allocatorI10DEInstanceNS8_8cuda_cub3tagEEEEEEENS8_7pointerISE_SG_NS8_11use_defaultESL_EEEEEEvT0_T1_(
	.param .u64 _ZN3cub18CUB_300001_SM_10006detail8for_each13static_kernelINS2_12policy_hub_t12policy_500_tEmNS2_12op_wrapper_tImN6thrust24THRUST_300001_SM_1000_NS6detail23allocator_traits_detail24construct1_via_allocatorINS9_18no_throw_allocatorINS9_19temporary_allocatorI10DEInstanceNS8_8cuda_cub3tagEEEEEEENS8_7pointerISE_SG_NS8_11use_defaultESL_EEEEEEvT0_T1__param_0,
	.param .align 8 .b8 _ZN3cub18CUB_300001_SM_10006detail8for_each13static_kernelINS2_12policy_hub_t12policy_500_tEmNS2_12op_wrapper_tImN6thrust24THRUST_300001_SM_1000_NS6detail23allocator_traits_detail24construct1_via_allocatorINS9_18no_throw_allocatorINS9_19temporary_allocatorI10DEInstanceNS8_8cuda_cub3tagEEEEEEENS8_7pointerISE_SG_NS8_11use_defaultESL_EEEEEEvT0_T1__param_1[16]
)
.maxntid 256
{
	.reg .pred 	%p<4>;
	.reg .b32 	%r<5>;
	.reg .b64 	%rd<23>;

	ld.param.u64 	%rd4, [_ZN3cub18CUB_300001_SM_10006detail8for_each13static_kernelINS2_12policy_hub_t12policy_500_tEmNS2_12op_wrapper_tImN6thrust24THRUST_300001_SM_1000_NS6detail23allocator_traits_detail24construct1_via_allocatorINS9_18no_throw_allocatorINS9_19temporary_allocatorI10DEInstanceNS8_8cuda_cub3tagEEEEEEENS8_7pointerISE_SG_NS8_11use_defaultESL_EEEEEEvT0_T1__param_1];
	ld.param.u64 	%rd6, [_ZN3cub18CUB_300001_SM_10006detail8for_each13static_kernelINS2_12policy_hub_t12policy_500_tEmNS2_12op_wrapper_tImN6thrust24THRUST_300001_SM_1000_NS6detail23allocator_traits_detail24construct1_via_allocatorINS9_18no_throw_allocatorINS9_19temporary_allocatorI10DEInstanceNS8_8cuda_cub3tagEEEEEEENS8_7pointerISE_SG_NS8_11use_defaultESL_EEEEEEvT0_T1__param_0];
	mov.u32 	%r2, %ctaid.x;
	mul.wide.u32 	%rd1, %r2, 512;
	sub.s64 	%rd2, %rd6, %rd1;
	setp.lt.u64 	%p1, %rd2, 512;
	@%p1 bra 	$L__BB2_2;
	mov.u32 	%r4, %tid.x;
	cvta.to.global.u64 	%rd16, %rd4;
	cvt.u64.u32 	%rd17, %r4;
	add.s64 	%rd18, %rd1, %rd17;
	shl.b64 	%rd19, %rd18, 4;
	add.s64 	%rd20, %rd16, %rd19;
	mov.b64 	%rd21, 0;
	st.global.u64 	[%rd20], %rd21;
	mov.b64 	%rd22, -4616189618054758400;
	st.global.u64 	[%rd20+8], %rd22;
	st.global.u64 	[%rd20+4096], %rd21;
	st.global.u64 	[%rd20+4104], %rd22;
	bra.uni 	$L__BB2_6;
$L__BB2_2:
	cvta.to.global.u64 	%rd7, %rd4;
	mov.u32 	%r1, %tid.x;
	cvt.u64.u32 	%rd8, %r1;
	setp.le.u64 	%p2, %rd2, %rd8;
	add.s64 	%rd9, %rd1, %rd8;
	shl.b64 	%rd10, %rd9, 4;
	add.s64 	%rd3, %rd7, %rd10;
	@%p2 bra 	$L__BB2_4;
	mov.b64 	%rd11, 0;
	st.global.u64 	[%rd3], %rd11;
	mov.b64 	%rd12, -4616189618054758400;
	st.global.u64 	[%rd3+8], %rd12;
$L__BB2_4:
	add.s32 	%r3, %r1, 256;
	cvt.u64.u32 	%rd13, %r3;
	setp.le.u64 	%p3, %rd2, %rd13;
	@%p3 bra 	$L__BB2_6;
	mov.b64 	%rd14, 0;
	st.global.u64 	[%rd3+4096], %rd14;
	mov.b64 	%rd15, -4616189618054758400;
	st.global.u64 	[%rd3+4104], %rd15;
$L__BB2_6:
	ret;

}
	// .globl	_ZN3cub18CUB_300001_SM_10006detail8for_each13static_kernelINS2_12policy_hub_t12policy_500_tElN6thrust24THRUST_300001_SM_1000_NS8cuda_cub20__uninitialized_copy7functorINS7_7pointerI10DEInstanceNS8_3tagENS7_11use_defaultESE_EESF_EEEEvT0_T1_
.visible .entry _ZN3cub18CUB_300001_SM_10006detail8for_each13static_kernelINS2_12policy_hub_t12policy_500_tElN6thrust24THRUST_300001_SM_1000_NS8cuda_cub20__uninitialized_copy7functorINS7_7pointerI10DEInstanceNS8_3tagENS7_11use_defaultESE_EESF_EEEEvT0_T1_(
	.param .u64 _ZN3cub18CUB_300001_SM_10006detail8for_each13static_kernelINS2_12policy_hub_t12policy_500_tElN6thrust24THRUST_300001_SM_1000_NS8cuda_cub20__uninitialized_copy7functorINS7_7pointerI10DEInstanceNS8_3tagENS7_11use_defaultESE_EESF_EEEEvT0_T1__param_0,
	.param .align 8 .b8 _ZN3cub18CUB_300001_SM_10006detail8for_each13static_kernelINS2_12policy_hub_t12policy_500_tElN6thrust24THRUST_300001_SM_1000_NS8cuda_cub20__uninitialized_copy7functorINS7_7pointerI10DEInstanceNS8_3tagENS7_11use_defaultESE_EESF_EEEEvT0_T1__param_1[16]
)
.maxntid 256
{
	.reg .pred 	%p<4>;
	.reg .b32 	%r<6>;
	.reg .b64 	%rd<30>;
	.reg .b64 	%fd<5>;

	ld.param.u64 	%rd8, [_ZN3cub18CUB_300001_SM_10006detail8for_each13static_kernelINS2_12policy_hub_t12policy_500_tElN6thrust24THRUST_300001_SM_1000_NS8cuda_cub20__uninitialized_copy7functorINS7_7pointerI10DEInstanceNS8_3tagENS7_11use_defaultESE_EESF_EEEEvT0_T1__param_1+8];
	ld.param.u64 	%rd7, [_ZN3cub18CUB_300001_SM_10006detail8for_each13static_kernelINS2_12policy_hub_t12policy_500_tElN6thrust24THRUST_300001_SM_1000_NS8cuda_cub20__uninitialized_copy7functorINS7_7pointerI10DEInstanceNS8_3tagENS7_11use_defaultESE_EESF_EEEEvT0_T1__param_1];
	ld.param.u64 	%rd9, [_ZN3cub18CUB_300001_SM_10006detail8for_each13static_kernelINS2_12policy_hub_t12policy_500_tElN6thrust24THRUST_300001_SM_1000_NS8cuda_cub20__uninitialized_copy7functorINS7_7pointerI10DEInstanceNS8_3tagENS7_11use_defaultESE_EESF_EEEEvT0_T1__param_0];
	mov.u32 	%r1, %ctaid.x;
	mul.wide.u32 	%rd1, %r1, 512;
	sub.s64 	%rd2, %rd9, %rd1;
	setp.lt.s64 	%p1, %rd2, 512;
	@%p1 bra 	$L__BB3_2;
	mov.u32 	%r5, %tid.x;
	cvta.to.global.u64 	%rd21, %rd8;
	cvta.to.global.u64 	%rd22, %rd7;
	cvt.u64.u32 	%rd23, %r5;
	add.s64 	%rd24, %rd1, %rd23;
	shl.b64 	%rd25, %rd24, 4;
	add.s64 	%rd26, %rd22, %rd25;
	add.s64 	%rd27, %rd21, %rd25;
	ld.global.u64 	%rd28, [%rd26];
	st.global.u64 	[%rd27], %rd28;
	ld.global.f64 	%fd3, [%rd26+8];
	st.global.f64 	[%rd27+8], %fd3;
	ld.global.u64 	%rd29, [%rd26+4096];
	st.global.u64 	[%rd27+4096], %rd29;
	ld.global.f64 	%fd4, [%rd26+4104];
	st.global.f64 	[%rd27+4104], %fd4;
	bra.uni 	$L__BB3_6;
$L__BB3_2:
	cvta.to.global.u64 	%rd3, %rd7;
	cvta.to.global.u64 	%rd4, %rd8;
	mov.u32 	%r2, %tid.x;
	cvt.s64.s32 	%rd5, %rd2;
	cvt.u64.u32 	%rd6, %r2;
	setp.le.s64 	%p2, %rd5, %rd6;
	@%p2 bra 	$L__BB3_4;
	add.s64 	%rd10, %rd1, %rd6;
	shl.b64 	%rd11, %rd10, 4;
	add.s64 	%rd12, %rd3, %rd11;
	add.s64 	%rd13, %rd4, %rd11;
	ld.global.u64 	%rd14, [%rd12];
	st.global.u64 	[%rd13], %rd14;
	ld.global.f64 	%fd1, [%rd12+8];
	st.global.f64 	[%rd13+8], %fd1;
$L__BB3_4:
	cvt.u32.u64 	%r3, %rd6;
	add.s32 	%r4, %r3, 256;
	cvt.u64.u32 	%rd15, %r4;
	setp.le.s64 	%p3, %rd5, %rd15;
	@%p3 bra 	$L__BB3_6;
	add.s64 	%rd16, %rd1, %rd6;
	shl.b64 	%rd17, %rd16, 4;
	add.s64 	%rd18, %rd3, %rd17;
	add.s64 	%rd19, %rd4, %rd17;
	ld.global.u64 	%rd20, [%rd18+4096];
	st.global.u64 	[%rd19+4096], %rd20;
	ld.global.f64 	%fd2, [%rd18+4104];
	st.global.f64 	[%rd19+4104], %fd2;
$L__BB3_6:
	ret;

}
	// .globl	_ZN3cub18CUB_300001_SM_10006detail8for_each13static_kernelINS2_12policy_hub_t12policy_500_tElN6thrust24THRUST_300001_SM_1000_NS8cuda_cub20__uninitialized_copy7functorINS7_6detail15normal_iteratorINS7_10device_ptrIK10DEInstanceEEEENS7_7pointerISE_NS8_3tagENS7_11use_defaultESK_EEEEEEvT0_T1_
.visible .entry _ZN3cub18CUB_300001_SM_10006detail8for_each13static_kernelINS2_12policy_hub_t12policy_500_tElN6thrust24THRUST_300001_SM_1000_NS8cuda_cub20__uninitialized_copy7functorINS7_6detail15normal_iteratorINS7_10device_ptrIK10DEInstanceEEEENS7_7pointerISE_NS8_3tagENS7_11use_defaultESK_EEEEEEvT0_T1_(
	.param .u64 _ZN3cub18CUB_300001_SM_10006detail8for_each13static_kernelINS2_12policy_hub_t12policy_500_tElN6thrust24THRUST_300001_SM_1000_NS8cuda_cub20__uninitialized_copy7functorINS7_6detail15normal_iteratorINS7_10device_ptrIK10DEInstanceEEEENS7_7pointerISE_NS8_3tagENS7_11use_defaultESK_EEEEEEvT0_T1__param_0,
	.param .align 8 .b8 _ZN3cub18CUB_300001_SM_10006detail8for_each13static_kernelINS2_12policy_hub_t12policy_500_tElN6thrust24THRUST_300001_SM_1000_NS8cuda_cub20__uninitialized_copy7functorINS7_6detail15normal_iteratorINS7_10device_ptrIK10DEInstanceEEEENS7_7pointerISE_NS8_3tagENS7_11use_defaultESK_EEEEEEvT0_T1__param_1[16]
)
.maxntid 256
{
	.reg .pred 	%p<4>;
	.reg .b32 	%r<6>;
	.reg .b64 	%rd<30>;
	.reg .b64 	%fd<5>;

	ld.param.u64 	%rd8, [_ZN3cub18CUB_300001_SM_10006detail8for_each13static_kernelINS2_12policy_hub_t12policy_500_tElN6thrust24THRUST_300001_SM_1000_NS8cuda_cub20__uninitialized_copy7functorINS7_6detail15normal_iteratorINS7_10device_ptrIK10DEInstanceEEEENS7_7pointerISE_NS8_3tagENS7_11use_defaultESK_EEEEEEvT0_T1__param_1+8];
	ld.param.u64 	%rd7, [_ZN3cub18CUB_300001_SM_10006detail8for_each13static_kernelINS2_12policy_hub_t12policy_500_tElN6thrust24THRUST_300001_SM_1000_NS8cuda_cub20__uninitialized_copy7functorINS7_6detail15normal_iteratorINS7_10device_ptrIK10DEInstanceEEEENS7_7pointerISE_NS8_3tagENS7_11use_defaultESK_EEEEEEvT0_T1__param_1];
	ld.param.u64 	%rd9, [_ZN3cub18CUB_300001_SM_10006detail8for_each13static_kernelINS2_12policy_hub_t12policy_500_tElN6thrust24THRUST_300001_SM_1000_NS8cuda_cub20__uninitialized_copy7functorINS7_6detail15normal_iteratorINS7_10device_ptrIK10DEInstanceEEEENS7_7pointerISE_NS8_3tagENS7_11use_defaultESK_EEEEEEvT0_T1__param_0];
	mov.u32 	%r1, %ctaid.x;
	mul.wide.u32 	%rd1, %r1, 512;
	sub.s64 	%rd2, %rd9, %rd1;
	setp.lt.s64 	%p1, %rd2, 512;
	@%p1 bra 	$L__BB4_2;
	mov.u32 	%r5, %tid.x;
	cvta.to.global.u64 	%rd21, %rd8;
	cvta.to.global.u64 	%rd22, %rd7;
	cvt.u64.u32 	%rd23, %r5;
	add.s64 	%rd24, %rd1, %rd23;
	shl.b64 	%rd25, %rd24, 4;
	add.s64 	%rd26, %rd22, %rd25;
	add.s64 	%rd27, %rd21, %rd25;
	ld.global.u64 	%rd28, [%rd26];
	st.global.u64 	[%rd27], %rd28;
	ld.global.f64 	%fd3, [%rd26+8];
	st.global.f64 	[%rd27+8], %fd3;
	ld.global.u64 	%rd29, [%rd26+4096];
	st.global.u64 	[%rd27+4096], %rd29;
	ld.global.f64 	%fd4, [%rd26+4104];
	st.global.f64 	[%rd27+4104], %fd4;
	bra.uni 	$L__BB4_6;
$L__BB4_2:
	cvta.to.global.u64 	%rd3, %rd7;
	cvta.to.global.u64 	%rd4, %rd8;
	mov.u32 	%r2, %tid.x;
	cvt.s64.s32 	%rd5, %rd2;
	cvt.u64.u32 	%rd6, %r2;
	setp.le.s64 	%p2, %rd5, %rd6;
	@%p2 bra 	$L__BB4_4;
	add.s64 	%rd10, %rd1, %rd6;
	shl.b64 	%rd11, %rd10, 4;
	add.s64 	%rd12, %rd3, %rd11;
	add.s64 	%rd13, %rd4, %rd11;
	ld.global.u64 	%rd14, [%rd12];
	st.global.u64 	[%rd13], %rd14;
	ld.global.f64 	%fd1, [%rd12+8];
	st.global.f64 	[%rd13+8], %fd1;
$L__BB4_4:
	cvt.u32.u64 	%r3, %rd6;
	add.s32 	%r4, %r3, 256;
	cvt.u64.u32 	%rd15, %r4;
	setp.le.s64 	%p3, %rd5, %rd15;
	@%p3 bra 	$L__BB4_6;
	add.s64 	%rd16, %rd1, %rd6;
	shl.b64 	%rd17, %rd16, 4;
	add.s64 	%rd18, %rd3, %rd17;
	add.s64 	%rd19, %rd4, %rd17;
	ld.global.u64 	%rd20, [%rd18+4096];
	st.global.u64 	[%rd19+4096], %rd20;
	ld.global.f64 	%fd2, [%rd18+4104];
	st.global.f64 	[%rd19+4104], %fd2;
$L__BB4_6:
	ret;

}
	// .globl	_ZN3cub18CUB_300001_SM_10006detail9transform16transform_kernelINS2_10policy_hubILb1EN4cuda3std3__45tupleIJN6thrust24THRUST_300001_SM_1000_NS7pointerI10DEInstanceNSA_8cuda_cub3tagENSA_11use_defaultESF_EEEEEE10policy1000EiNS7_10__identityENSA_10device_ptrISC_EEJPSC_EEEvT0_iT1_T2_DpNS2_10kernel_argIT3_EE
.visible .entry _ZN3cub18CUB_300001_SM_10006detail9transform16transform_kernelINS2_10policy_hubILb1EN4cuda3std3__45tupleIJN6thrust24THRUST_300001_SM_1000_NS7pointerI10DEInstanceNSA_8cuda_cub3tagENSA_11use_defaultESF_EEEEEE10policy1000EiNS7_10__identityENSA_10device_ptrISC_EEJPSC_EEEvT0_iT1_T2_DpNS2_10kernel_argIT3_EE(
	.param .u32 _ZN3cub18CUB_300001_SM_10006detail9transform16transform_kernelINS2_10policy_hubILb1EN4cuda3std3__45tupleIJN6thrust24THRUST_300001_SM_1000_NS7pointerI10DEInstanceNSA_8cuda_cub3tagENSA_11use_defaultESF_EEEEEE10policy1000EiNS7_10__identityENSA_10device_ptrISC_EEJPSC_EEEvT0_iT1_T2_DpNS2_10kernel_argIT3_EE_param_0,
	.param .u32 _ZN3cub18CUB_300001_SM_10006detail9transform16transform_kernelINS2_10policy_hubILb1EN4cuda3std3__45tupleIJN6thrust24THRUST_300001_SM_1000_NS7pointerI10DEInstanceNSA_8cuda_cub3tagENSA_11use_defaultESF_EEEEEE10policy1000EiNS7_10__identityENSA_10device_ptrISC_EEJPSC_EEEvT0_iT1_T2_DpNS2_10kernel_argIT3_EE_param_1,
	.param .align 1 .b8 _ZN3cub18CUB_300001_SM_10006detail9transform16transform_kernelINS2_10policy_hubILb1EN4cuda3std3__45tupleIJN6thrust24THRUST_300001_SM_1000_NS7pointerI10DEInstanceNSA_8cuda_cub3tagENSA_11use_defaultESF_EEEEEE10policy1000EiNS7_10__identityENSA_10device_ptrISC_EEJPSC_EEEvT0_iT1_T2_DpNS2_10kernel_argIT3_EE_param_2[1],
	.param .align 8 .b8 _ZN3cub18CUB_300001_SM_10006detail9transform16transform_kernelINS2_10policy_hubILb1EN4cuda3std3__45tupleIJN6thrust24THRUST_300001_SM_1000_NS7pointerI10DEInstanceNSA_8cuda_cub3tagENSA_11use_defaultESF_EEEEEE10policy1000EiNS7_10__identityENSA_10device_ptrISC_EEJPSC_EEEvT0_iT1_T2_DpNS2_10kernel_argIT3_EE_param_3[8],
	.param .align 8 .b8 _ZN3cub18CUB_300001_SM_10006detail9transform16transform_kernelINS2_10policy_hubILb1EN4cuda3std3__45tupleIJN6thrust24THRUST_300001_SM_1000_NS7pointerI10DEInstanceNSA_8cuda_cub3tagENSA_11use_defaultESF_EEEEEE10policy1000EiNS7_10__identityENSA_10device_ptrISC_EEJPSC_EEEvT0_iT1_T2_DpNS2_10kernel_argIT3_EE_param_4[16]
)
.maxntid 128
{
	.reg .pred 	%p<37>;
	.reg .b32 	%r<84>;
	.reg .b64 	%rd<119>;
	.reg .b64 	%fd<45>;

	ld.param.u32 	%r50, [_ZN3cub18CUB_300001_SM_10006detail9transform16transform_kernelINS2_10policy_hubILb1EN4cuda3std3__45tupleIJN6thrust24THRUST_300001_SM_1000_NS7pointerI10DEInstanceNSA_8cuda_cub3tagENSA_11use_defaultESF_EEEEEE10policy1000EiNS7_10__identityENSA_10device_ptrISC_EEJPSC_EEEvT0_iT1_T2_DpNS2_10kernel_argIT3_EE_param_0];
	ld.param.u64 	%rd15, [_ZN3cub18CUB_300001_SM_10006detail9transform16transform_kernelINS2_10policy_hubILb1EN4cuda3std3__45tupleIJN6thrust24THRUST_300001_SM_1000_NS7pointerI10DEInstanceNSA_8cuda_cub3tagENSA_11use_defaultESF_EEEEEE10policy1000EiNS7_10__identityENSA_10device_ptrISC_EEJPSC_EEEvT0_iT1_T2_DpNS2_10kernel_argIT3_EE_param_4];
	ld.param.u64 	%rd17, [_ZN3cub18CUB_300001_SM_10006detail9transform16transform_kernelINS2_10policy_hubILb1EN4cuda3std3__45tupleIJN6thrust24THRUST_300001_SM_1000_NS7pointerI10DEInstanceNSA_8cuda_cub3tagENSA_11use_defaultESF_EEEEEE10policy1000EiNS7_10__identityENSA_10device_ptrISC_EEJPSC_EEEvT0_iT1_T2_DpNS2_10kernel_argIT3_EE_param_3];
	ld.param.u32 	%r49, [_ZN3cub18CUB_300001_SM_10006detail9transform16transform_kernelINS2_10policy_hubILb1EN4cuda3std3__45tupleIJN6thrust24THRUST_300001_SM_1000_NS7pointerI10DEInstanceNSA_8cuda_cub3tagENSA_11use_defaultESF_EEEEEE10policy1000EiNS7_10__identityENSA_10device_ptrISC_EEJPSC_EEEvT0_iT1_T2_DpNS2_10kernel_argIT3_EE_param_1];
	cvta.to.global.u64 	%rd1, %rd17;
	cvta.to.global.u64 	%rd2, %rd15;
	shl.b32 	%r1, %r49, 7;
	mov.u32 	%r51, %ctaid.x;
	mul.lo.s32 	%r2, %r1, %r51;
	sub.s32 	%r3, %r50, %r2;
	min.s32 	%r4, %r1, %r3;
	shl.b32 	%r5, %r4, 4;
	mov.u32 	%r6, %tid.x;
	shl.b32 	%r72, %r6, 7;
	setp.ge.s32 	%p1, %r72, %r5;
	@%p1 bra 	$L__BB5_3;
	mul.wide.u32 	%rd18, %r6, 128;
	add.s64 	%rd19, %rd2, %rd18;
	mul.wide.s32 	%rd20, %r2, 16;
	add.s64 	%rd117, %rd19, %rd20;
$L__BB5_2:
	.pragma "nounroll";
	// begin inline asm
	prefetch.global.L2 [%rd117];
	// end inline asm
	add.s32 	%r72, %r72, 16384;
	add.s64 	%rd117, %rd117, 16384;
	setp.lt.s32 	%p2, %r72, %r5;
	@%p2 bra 	$L__BB5_2;
$L__BB5_3:
	mul.wide.s32 	%rd118, %r2, 16;
	add.s64 	%rd6, %rd2, %rd118;
	add.s64 	%rd7, %rd1, %rd118;
	setp.gt.s32 	%p3, %r1, %r3;
	@%p3 bra 	$L__BB5_17;
	setp.lt.s32 	%p4, %r49, 1;
	@%p4 bra 	$L__BB5_58;
	and.b32  	%r10, %r49, 15;
	setp.lt.u32 	%p5, %r49, 16;
	mov.b32 	%r79, 0;
	@%p5 bra 	$L__BB5_8;
	and.b32  	%r79, %r49, 2147483632;
	neg.s32 	%r74, %r79;
	add.s32 	%r73, %r6, 1152;
	add.s64 	%rd25, %rd118, 6152;
	add.s64 	%rd29, %rd1, %rd25;
	mul.wide.u32 	%rd31, %r6, 16;
	add.s64 	%rd34, %rd1, %rd31;
$L__BB5_7:
	.pragma "nounroll";
	mul.wide.s32 	%rd23, %r73, 16;
	cvta.to.global.u64 	%rd26, %rd15;
	add.s64 	%rd27, %rd26, %rd25;
	add.s64 	%rd28, %rd27, %rd23;
	add.s64 	%rd30, %rd29, %rd23;
	add.s64 	%rd32, %rd26, %rd31;
	add.s64 	%rd33, %rd32, %rd118;
	add.s64 	%rd35, %rd34, %rd118;
	ld.global.u64 	%rd36, [%rd33];
	ld.global.f64 	%fd1, [%rd33+8];
	st.global.u64 	[%rd35], %rd36;
	st.global.f64 	[%rd35+8], %fd1;
	ld.global.u64 	%rd37, [%rd33+2048];
	ld.global.f64 	%fd2, [%rd33+2056];
	st.global.u64 	[%rd35+2048], %rd37;
	st.global.f64 	[%rd35+2056], %fd2;
	ld.global.u64 	%rd38, [%rd33+4096];
	ld.global.f64 	%fd3, [%rd33+4104];
	st.global.u64 	[%rd35+4096], %rd38;
	st.global.f64 	[%rd35+4104], %fd3;
	ld.global.u64 	%rd39, [%rd33+6144];
	ld.global.f64 	%fd4, [%rd33+6152];
	st.global.u64 	[%rd35+6144], %rd39;
	st.global.f64 	[%rd35+6152], %fd4;
	ld.global.u64 	%rd40, [%rd33+8192];
	ld.global.f64 	%fd5, [%rd33+8200];
	st.global.u64 	[%rd35+8192], %rd40;
	st.global.f64 	[%rd35+8200], %fd5;
	ld.global.u64 	%rd41, [%rd33+10240];
	ld.global.f64 	%fd6, [%rd33+10248];
	st.global.u64 	[%rd35+10240], %rd41;
	st.global.f64 	[%rd35+10248], %fd6;
	ld.global.u64 	%rd42, [%rd33+12288];
	ld.global.f64 	%fd7, [%rd33+12296];
	st.global.u64 	[%rd35+12288], %rd42;
	st.global.f64 	[%rd35+12296], %fd7;
	ld.global.u64 	%rd43, [%rd33+14336];
	ld.global.f64 	%fd8, [%rd33+14344];
	st.global.u64 	[%rd35+14336], %rd43;
	st.global.f64 	[%rd35+14344], %fd8;
	ld.global.u64 	%rd44, [%rd33+16384];
	ld.global.f64 	%fd9, [%rd33+16392];
	st.global.u64 	[%rd35+16384], %rd44;
	st.global.f64 	[%rd35+16392], %fd9;
	ld.global.u64 	%rd45, [%rd28+-6152];
	ld.global.f64 	%fd10, [%rd28+-6144];
	st.global.u64 	[%rd30+-6152], %rd45;
	st.global.f64 	[%rd30+-6144], %fd10;
	ld.global.u64 	%rd46, [%rd28+-4104];
	ld.global.f64 	%fd11, [%rd28+-4096];
	st.global.u64 	[%rd30+-4104], %rd46;
	st.global.f64 	[%rd30+-4096], %fd11;
	ld.global.u64 	%rd47, [%rd28+-2056];
	ld.global.f64 	%fd12, [%rd28+-2048];
	st.global.u64 	[%rd30+-2056], %rd47;
	st.global.f64 	[%rd30+-2048], %fd12;
	ld.global.u64 	%rd48, [%rd28+-8];
	ld.global.f64 	%fd13, [%rd28];
	st.global.u64 	[%rd30+-8], %rd48;
	st.global.f64 	[%rd30], %fd13;
	ld.global.u64 	%rd49, [%rd28+2040];
	ld.global.f64 	%fd14, [%rd28+2048];
	st.global.u64 	[%rd30+2040], %rd49;
	st.global.f64 	[%rd30+2048], %fd14;
	ld.global.u64 	%rd50, [%rd28+4088];
	ld.global.f64 	%fd15, [%rd28+4096];
	st.global.u64 	[%rd30+4088], %rd50;
	st.global.f64 	[%rd30+4096], %fd15;
	ld.global.u64 	%rd51, [%rd28+6136];
	ld.global.f64 	%fd16, [%rd28+6144];
	st.global.u64 	[%rd30+6136], %rd51;
	st.global.f64 	[%rd30+6144], %fd16;
	add.s32 	%r74, %r74, 16;
	add.s64 	%rd118, %rd118, 32768;
	add.s32 	%r73, %r73, 2048;
	setp.eq.s32 	%p6, %r74, 0;
	@%p6 bra 	$L__BB5_8;
	bra.uni 	$L__BB5_7;
$L__BB5_8:
	setp.eq.s32 	%p7, %r10, 0;
	@%p7 bra 	$L__BB5_58;
	and.b32  	%r37, %r49, 7;
	setp.lt.u32 	%p8, %r10, 8;
	@%p8 bra 	$L__BB5_11;
	shl.b32 	%r53, %r79, 7;
	add.s32 	%r54, %r53, %r6;
	mul.wide.s32 	%rd52, %r54, 16;
	add.s64 	%rd53, %rd6, %rd52;
	add.s64 	%rd54, %rd7, %rd52;
	ld.global.u64 	%rd55, [%rd53];
	ld.global.f64 	%fd17, [%rd53+8];
	st.global.u64 	[%rd54], %rd55;
	st.global.f64 	[%rd54+8], %fd17;
	ld.global.u64 	%rd56, [%rd53+2048];
	ld.global.f64 	%fd18, [%rd53+2056];
	st.global.u64 	[%rd54+2048], %rd56;
	st.global.f64 	[%rd54+2056], %fd18;
	ld.global.u64 	%rd57, [%rd53+4096];
	ld.global.f64 	%fd19, [%rd53+4104];
	st.global.u64 	[%rd54+4096], %rd57;
	st.global.f64 	[%rd54+4104], %fd19;
	ld.global.u64 	%rd58, [%rd53+6144];
	ld.global.f64 	%fd20, [%rd53+6152];
	st.global.u64 	[%rd54+6144], %rd58;
	st.global.f64 	[%rd54+6152], %fd20;
	ld.global.u64 	%rd59, [%rd53+8192];
	ld.global.f64 	%fd21, [%rd53+8200];
	st.global.u64 	[%rd54+8192], %rd59;
	st.global.f64 	[%rd54+8200], %fd21;
	ld.global.u64 	%rd60, [%rd53+10240];
	ld.global.f64 	%fd22, [%rd53+10248];
	st.global.u64 	[%rd54+10240], %rd60;
	st.global.f64 	[%rd54+10248], %fd22;
	ld.global.u64 	%rd61, [%rd53+12288];
	ld.global.f64 	%fd23, [%rd53+12296];
	st.global.u64 	[%rd54+12288], %rd61;
	st.global.f64 	[%rd54+12296], %fd23;
	ld.global.u64 	%rd62, [%rd53+14336];
	ld.global.f64 	%fd24, [%rd53+14344];
	st.global.u64 	[%rd54+14336], %rd62;
	st.global.f64 	[%rd54+14344], %fd24;
	add.s32 	%r79, %r79, 8;
$L__BB5_11:
	setp.eq.s32 	%p9, %r37, 0;
	@%p9 bra 	$L__BB5_58;
	and.b32  	%r40, %r49, 3;
	setp.lt.u32 	%p10, %r37, 4;
	@%p10 bra 	$L__BB5_14;
	shl.b32 	%r55, %r79, 7;
	add.s32 	%r56, %r55, %r6;
	mul.wide.s32 	%rd63, %r56, 16;
	add.s64 	%rd64, %rd6, %rd63;
	add.s64 	%rd65, %rd7, %rd63;
	ld.global.u64 	%rd66, [%rd64];
	ld.global.f64 	%fd25, [%rd64+8];
	st.global.u64 	[%rd65], %rd66;
	st.global.f64 	[%rd65+8], %fd25;
	ld.global.u64 	%rd67, [%rd64+2048];
	ld.global.f64 	%fd26, [%rd64+2056];
	st.global.u64 	[%rd65+2048], %rd67;
	st.global.f64 	[%rd65+2056], %fd26;
	ld.global.u64 	%rd68, [%rd64+4096];
	ld.global.f64 	%fd27, [%rd64+4104];
	st.global.u64 	[%rd65+4096], %rd68;
	st.global.f64 	[%rd65+4104], %fd27;
	ld.global.u64 	%rd69, [%rd64+6144];
	ld.global.f64 	%fd28, [%rd64+6152];
	st.global.u64 	[%rd65+6144], %rd69;
	st.global.f64 	[%rd65+6152], %fd28;
	add.s32 	%r79, %r79, 4;
$L__BB5_14:
	setp.eq.s32 	%p11, %r40, 0;
	@%p11 bra 	$L__BB5_58;
	mul.wide.s32 	%rd70, %r2, 16;
	or.b64  	%rd71, %rd70, 8;
	add.s64 	%rd13, %rd1, %rd71;
	shl.b32 	%r57, %r79, 7;
	add.s32 	%r83, %r6, %r57;
	cvta.to.global.u64 	%rd72, %rd15;
	add.s64 	%rd14, %rd72, %rd71;
	neg.s32 	%r82, %r40;
$L__BB5_16:
	.pragma "nounroll";
	mul.wide.s32 	%rd73, %r83, 16;
	add.s64 	%rd74, %rd13, %rd73;
	add.s64 	%rd75, %rd14, %rd73;
	ld.global.u64 	%rd76, [%rd75+-8];
	ld.global.f64 	%fd29, [%rd75];
	st.global.u64 	[%rd74+-8], %rd76;
	st.global.f64 	[%rd74], %fd29;
	add.s32 	%r83, %r83, 128;
	add.s32 	%r82, %r82, 1;
	setp.ne.s32 	%p12, %r82, 0;
	@%p12 bra 	$L__BB5_16;
	bra.uni 	$L__BB5_58;
$L__BB5_17:
	setp.lt.s32 	%p13, %r49, 1;
	@%p13 bra 	$L__BB5_58;
	and.b32  	%r14, %r49, 7;
	setp.lt.u32 	%p14, %r49, 8;
	mov.b32 	%r76, 0;
	@%p14 bra 	$L__BB5_37;
	and.b32  	%r76, %r49, 2147483640;
	mov.b32 	%r75, 0;
$L__BB5_20:
	.pragma "nounroll";
	shl.b32 	%r60, %r75, 7;
	add.s32 	%r21, %r60, %r6;
	setp.ge.s32 	%p15, %r21, %r4;
	@%p15 bra 	$L__BB5_22;
	mul.wide.u32 	%rd77, %r21, 16;
	add.s64 	%rd78, %rd6, %rd77;
	add.s64 	%rd79, %rd7, %rd77;
	ld.global.u64 	%rd80, [%rd78];
	ld.global.f64 	%fd30, [%rd78+8];
	st.global.u64 	[%rd79], %rd80;
	st.global.f64 	[%rd79+8], %fd30;
$L__BB5_22:
	add.s32 	%r61, %r21, 128;
	setp.ge.s32 	%p16, %r61, %r4;
	mul.wide.s32 	%rd81, %r61, 16;
	add.s64 	%rd11, %rd6, %rd81;
	add.s64 	%rd12, %rd7, %rd81;
	@%p16 bra 	$L__BB5_24;
	ld.global.u64 	%rd82, [%rd11];
	ld.global.f64 	%fd31, [%rd11+8];
	st.global.u64 	[%rd12], %rd82;
	st.global.f64 	[%rd12+8], %fd31;
$L__BB5_24:
	add.s32 	%r62, %r21, 256;
	setp.ge.s32 	%p17, %r62, %r4;
	@%p17 bra 	$L__BB5_26;
	ld.global.u64 	%rd83, [%rd11+2048];
	ld.global.f64 	%fd32, [%rd11+2056];
	st.global.u64 	[%rd12+2048], %rd83;
	st.global.f64 	[%rd12+2056], %fd32;
$L__BB5_26:
	add.s32 	%r63, %r21, 384;
	setp.ge.s32 	%p18, %r63, %r4;
	@%p18 bra 	$L__BB5_28;
	ld.global.u64 	%rd84, [%rd11+4096];
	ld.global.f64 	%fd33, [%rd11+4104];
	st.global.u64 	[%rd12+4096], %rd84;
	st.global.f64 	[%rd12+4104], %fd33;
$L__BB5_28:
	add.s32 	%r64, %r21, 512;
	setp.ge.s32 	%p19, %r64, %r4;
	@%p19 bra 	$L__BB5_30;
	ld.global.u64 	%rd85, [%rd11+6144];
	ld.global.f64 	%fd34, [%rd11+6152];
	st.global.u64 	[%rd12+6144], %rd85;
	st.global.f64 	[%rd12+6152], %fd34;
$L__BB5_30:
	add.s32 	%r65, %r21, 640;
	setp.ge.s32 	%p20, %r65, %r4;
	@%p20 bra 	$L__BB5_32;
	ld.global.u64 	%rd86, [%rd11+8192];
	ld.global.f64 	%fd35, [%rd11+8200];
	st.global.u64 	[%rd12+8192], %rd86;
	st.global.f64 	[%rd12+8200], %fd35;
$L__BB5_32:
	add.s32 	%r66, %r21, 768;
	setp.ge.s32 	%p21, %r66, %r4;
	@%p21 bra 	$L__BB5_34;
	ld.global.u64 	%rd87, [%rd11+10240];
	ld.global.f64 	%fd36, [%rd11+10248];
	st.global.u64 	[%rd12+10240], %rd87;
	st.global.f64 	[%rd12+10248], %fd36;
$L__BB5_34:
	add.s32 	%r67, %r21, 896;
	setp.ge.s32 	%p22, %r67, %r4;
	@%p22 bra 	$L__BB5_36;
	ld.global.u64 	%rd88, [%rd11+12288];
	ld.global.f64 	%fd37, [%rd11+12296];
	st.global.u64 	[%rd12+12288], %rd88;
	st.global.f64 	[%rd12+12296], %fd37;
$L__BB5_36:
	add.s32 	%r75, %r75, 8;
	setp.ne.s32 	%p23, %r75, %r76;
	@%p23 bra 	$L__BB5_20;
$L__BB5_37:
	setp.eq.s32 	%p24, %r14, 0;
	@%p24 bra 	$L__BB5_58;
	and.b32  	%r24, %r49, 3;
	setp.lt.u32 	%p25, %r14, 4;
	@%p25 bra 	$L__BB5_48;
	shl.b32 	%r68, %r76, 7;
	add.s32 	%r25, %r68, %r6;
	setp.ge.s32 	%p26, %r25, %r4;
	@%p26 bra 	$L__BB5_41;
	mul.wide.s32 	%rd89, %r25, 16;
	add.s64 	%rd90, %rd6, %rd89;
	add.s64 	%rd91, %rd7, %rd89;
	ld.global.u64 	%rd92, [%rd90];
	ld.global.f64 	%fd38, [%rd90+8];
	st.global.u64 	[%rd91], %rd92;
	st.global.f64 	[%rd91+8], %fd38;
$L__BB5_41:
	add.s32 	%r26, %r25, 128;
	setp.ge.s32 	%p27, %r26, %r4;
	@%p27 bra 	$L__BB5_43;
	mul.wide.s32 	%rd93, %r26, 16;
	add.s64 	%rd94, %rd6, %rd93;
	add.s64 	%rd95, %rd7, %rd93;
	ld.global.u64 	%rd96, [%rd94];
	ld.global.f64 	%fd39, [%rd94+8];
	st.global.u64 	[%rd95], %rd96;
	st.global.f64 	[%rd95+8], %fd39;
$L__BB5_43:
	add.s32 	%r27, %r25, 256;
	setp.ge.s32 	%p28, %r27, %r4;
	@%p28 bra 	$L__BB5_45;
	mul.wide.s32 	%rd97, %r27, 16;
	add.s64 	%rd98, %rd6, %rd97;
	add.s64 	%rd99, %rd7, %rd97;
	ld.global.u64 	%rd100, [%rd98];
	ld.global.f64 	%fd40, [%rd98+8];
	st.global.u64 	[%rd99], %rd100;
	st.global.f64 	[%rd99+8], %fd40;
$L__BB5_45:
	add.s32 	%r28, %r25, 384;
	setp.ge.s32 	%p29, %r28, %r4;
	@%p29 bra 	$L__BB5_47;
	mul.wide.s32 	%rd101, %r28, 16;
	add.s64 	%rd102, %rd6, %rd101;
	add.s64 	%rd103, %rd7, %rd101;
	ld.global.u64 	%rd104, [%rd102];
	ld.global.f64 	%fd41, [%rd102+8];
	st.global.u64 	[%rd103], %rd104;
	st.global.f64 	[%rd103+8], %fd41;
$L__BB5_47:
	add.s32 	%r76, %r76, 4;
$L__BB5_48:
	setp.eq.s32 	%p30, %r24, 0;
	@%p30 bra 	$L__BB5_58;
	setp.eq.s32 	%p31, %r24, 1;
	@%p31 bra 	$L__BB5_55;
	shl.b32 	%r69, %r76, 7;
	add.s32 	%r31, %r69, %r6;
	setp.ge.s32 	%p32, %r31, %r4;
	@%p32 bra 	$L__BB5_52;
	mul.wide.s32 	%rd105, %r31, 16;
	add.s64 	%rd106, %rd6, %rd105;
	add.s64 	%rd107, %rd7, %rd105;
	ld.global.u64 	%rd108, [%rd106];
	ld.global.f64 	%fd42, [%rd106+8];
	st.global.u64 	[%rd107], %rd108;
	st.global.f64 	[%rd107+8], %fd42;
$L__BB5_52:
	add.s32 	%r32, %r31, 128;
	setp.ge.s32 	%p33, %r32, %r4;
	@%p33 bra 	$L__BB5_54;
	mul.wide.s32 	%rd109, %r32, 16;
	add.s64 	%rd110, %rd6, %rd109;
	add.s64 	%rd111, %rd7, %rd109;
	ld.global.u64 	%rd112, [%rd110];
	ld.global.f64 	%fd43, [%rd110+8];
	st.global.u64 	[%rd111], %rd112;
	st.global.f64 	[%rd111+8], %fd43;
$L__BB5_54:
	add.s32 	%r76, %r76, 2;
$L__BB5_55:
	and.b32  	%r70, %r49, 1;
	setp.eq.b32 	%p34, %r70, 1;
	not.pred 	%p35, %p34;
	@%p35 bra 	$L__BB5_58;
	shl.b32 	%r71, %r76, 7;
	add.s32 	%r35, %r71, %r6;
	setp.ge.s32 	%p36, %r35, %r4;
	@%p36 bra 	$L__BB5_58;
	mul.wide.s32 	%rd113, %r35, 16;
	add.s64 	%rd114, %rd6, %rd113;
	add.s64 	%rd115, %rd7, %rd113;
	ld.global.u64 	%rd116, [%rd114];
	ld.global.f64 	%fd44, [%rd114+8];
	st.global.u64 	[%rd115], %rd116;
	st.global.f64 	[%rd115+8], %fd44;
$L__BB5_58:
	ret;

}
	// .globl	_ZN3cub18CUB_300001_SM_10006detail9transform16transform_kernelINS2_10policy_hubILb1EN4cuda3std3__45tupleIJPK10DEInstanceEEEE10policy1000EiNS7_10__identityEN6thrust24THRUST_300001_SM_1000_NS10device_ptrIS9_EEJSB_EEEvT0_iT1_T2_DpNS2_10kernel_argIT3_EE
.visible .entry _ZN3cub18CUB_300001_SM_10006detail9transform16transform_kernelINS2_10policy_hubILb1EN4cuda3std3__45tupleIJPK10DEInstanceEEEE10policy1000EiNS7_10__identityEN6thrust24THRUST_300001_SM_1000_NS10device_ptrIS9_EEJSB_EEEvT0_iT1_T2_DpNS2_10kernel_argIT3_EE(
	.param .u32 _ZN3cub18CUB_300001_SM_10006detail9transform16transform_kernelINS2_10policy_hubILb1EN4cuda3std3__45tupleIJPK10DEInstanceEEEE10policy1000EiNS7_10__identityEN6thrust24THRUST_300001_SM_1000_NS10device_ptrIS9_EEJSB_EEEvT0_iT1_T2_DpNS2_10kernel_argIT3_EE_param_0,
	.param .u32 _ZN3cub18CUB_300001_SM_10006detail9transform16transform_kernelINS2_10policy_hubILb1EN4cuda3std3__45tupleIJPK10DEInstanceEEEE10policy1000EiNS7_10__identityEN6thrust24THRUST_300001_SM_1000_NS10device_ptrIS9_EEJSB_EEEvT0_iT1_T2_DpNS2_10kernel_argIT3_EE_param_1,
	.param .align 1 .b8 _ZN3cub18CUB_300001_SM_10006detail9transform16transform_kernelINS2_10policy_hubILb1EN4cuda3std3__45tupleIJPK10DEInstanceEEEE10policy1000EiNS7_10__identityEN6thrust24THRUST_300001_SM_1000_NS10device_ptrIS9_EEJSB_EEEvT0_iT1_T2_DpNS2_10kernel_argIT3_EE_param_2[1],
	.param .align 8 .b8 _ZN3cub18CUB_300001_SM_10006detail9transform16transform_kernelINS2_10policy_hubILb1EN4cuda3std3__45tupleIJPK10DEInstanceEEEE10policy1000EiNS7_10__identityEN6thrust24THRUST_300001_SM_1000_NS10device_ptrIS9_EEJSB_EEEvT0_iT1_T2_DpNS2_10kernel_argIT3_EE_param_3[8],
	.param .align 8 .b8 _ZN3cub18CUB_300001_SM_10006detail9transform16transform_kernelINS2_10policy_hubILb1EN4cuda3std3__45tupleIJPK10DEInstanceEEEE10policy1000EiNS7_10__identityEN6thrust24THRUST_300001_SM_1000_NS10device_ptrIS9_EEJSB_EEEvT0_iT1_T2_DpNS2_10kernel_argIT3_EE_param_4[16]
)
.maxntid 128
{
	.reg .pred 	%p<37>;
	.reg .b32 	%r<84>;
	.reg .b64 	%rd<119>;
	.reg .b64 	%fd<45>;

	ld.param.u32 	%r50, [_ZN3cub18CUB_300001_SM_10006detail9transform16transform_kernelINS2_10policy_hubILb1EN4cuda3std3__45tupleIJPK10DEInstanceEEEE10policy1000EiNS7_10__identityEN6thrust24THRUST_300001_SM_1000_NS10device_ptrIS9_EEJSB_EEEvT0_iT1_T2_DpNS2_10kernel_argIT3_EE_param_0];
	ld.param.u64 	%rd15, [_ZN3cub18CUB_300001_SM_10006detail9transform16transform_kernelINS2_10policy_hubILb1EN4cuda3std3__45tupleIJPK10DEInstanceEEEE10policy1000EiNS7_10__identityEN6thrust24THRUST_300001_SM_1000_NS10device_ptrIS9_EEJSB_EEEvT0_iT1_T2_DpNS2_10kernel_argIT3_EE_param_4];
	ld.param.u64 	%rd17, [_ZN3cub18CUB_300001_SM_10006detail9transform16transform_kernelINS2_10policy_hubILb1EN4cuda3std3__45tupleIJPK10DEInstanceEEEE10policy1000EiNS7_10__identityEN6thrust24THRUST_300001_SM_1000_NS10device_ptrIS9_EEJSB_EEEvT0_iT1_T2_DpNS2_10kernel_argIT3_EE_param_3];
	ld.param.u32 	%r49, [_ZN3cub18CUB_300001_SM_10006detail9transform16transform_kernelINS2_10policy_hubILb1EN4cuda3std3__45tupleIJPK10DEInstanceEEEE10policy1000EiNS7_10__identityEN6thrust24THRUST_300001_SM_1000_NS10device_ptrIS9_EEJSB_EEEvT0_iT1_T2_DpNS2_10kernel_argIT3_EE_param_1];
	cvta.to.global.u64 	%rd1, %rd17;
	cvta.to.global.u64 	%rd2, %rd15;
	shl.b32 	%r1, %r49, 7;
	mov.u32 	%r51, %ctaid.x;
	mul.lo.s32 	%r2, %r1, %r51;
	sub.s32 	%r3, %r50, %r2;
	min.s32 	%r4, %r1, %r3;
	shl.b32 	%r5, %r4, 4;
	mov.u32 	%r6, %tid.x;
	shl.b32 	%r72, %r6, 7;
	setp.ge.s32 	%p1, %r72, %r5;
	@%p1 bra 	$L__BB6_3;
	mul.wide.u32 	%rd18, %r6, 128;
	add.s64 	%rd19, %rd2, %rd18;
	mul.wide.s32 	%rd20, %r2, 16;
	add.s64 	%rd117, %rd19, %rd20;
$L__BB6_2:
	.pragma "nounroll";
	// begin inline asm
	prefetch.global.L2 [%rd117];
	// end inline asm
	add.s32 	%r72, %r72, 16384;
	add.s64 	%rd117, %rd117, 16384;
	setp.lt.s32 	%p2, %r72, %r5;
	@%p2 bra 	$L__BB6_2;
$L__BB6_3:
	mul.wide.s32 	%rd118, %r2, 16;
	add.s64 	%rd6, %rd2, %rd118;
	add.s64 	%rd7, %rd1, %rd118;
	setp.gt.s32 	%p3, %r1, %r3;
	@%p3 bra 	$L__BB6_17;
	setp.lt.s32 	%p4, %r49, 1;
	@%p4 bra 	$L__BB6_58;
	and.b32  	%r10, %r49, 15;
	setp.lt.u32 	%p5, %r49, 16;
	mov.b32 	%r79, 0;
	@%p5 bra 	$L__BB6_8;
	and.b32  	%r79, %r49, 2147483632;
	neg.s32 	%r74, %r79;
	add.s32 	%r73, %r6, 1152;
	add.s64 	%rd25, %rd118, 6152;
	add.s64 	%rd29, %rd1, %rd25;
	mul.wide.u32 	%rd31, %r6, 16;
	add.s64 	%rd34, %rd1, %rd31;
$L__BB6_7:
	.pragma "nounroll";
	mul.wide.s32 	%rd23, %r73, 16;
	cvta.to.global.u64 	%rd26, %rd15;
	add.s64 	%rd27, %rd26, %rd25;
	add.s64 	%rd28, %rd27, %rd23;
	add.s64 	%rd30, %rd29, %rd23;
	add.s64 	%rd32, %rd26, %rd31;
	add.s64 	%rd33, %rd32, %rd118;
	add.s64 	%rd35, %rd34, %rd118;
	ld.global.u64 	%rd36, [%rd33];
	ld.global.f64 	%fd1, [%rd33+8];
	st.global.u64 	[%rd35], %rd36;
	st.global.f64 	[%rd35+8], %fd1;
	ld.global.u64 	%rd37, [%rd33+2048];
	ld.global.f64 	%fd2, [%rd33+2056];
	st.global.u64 	[%rd35+2048], %rd37;
	st.global.f64 	[%rd35+2056], %fd2;
	ld.global.u64 	%rd38, [%rd33+4096];
	ld.global.f64 	%fd3, [%rd33+4104];
	st.global.u64 	[%rd35+4096], %rd38;
	st.global.f64 	[%rd35+4104], %fd3;
	ld.global.u64 	%rd39, [%rd33+6144];
	ld.global.f64 	%fd4, [%rd33+6152];
	st.global.u64 	[%rd35+6144], %rd39;
	st.global.f64 	[%rd35+6152], %fd4;
	ld.global.u64 	%rd40, [%rd33+8192];
	ld.global.f64 	%fd5, [%rd33+8200];
	st.global.u64 	[%rd35+8192], %rd40;
	st.global.f64 	[%rd35+8200], %fd5;
	ld.global.u64 	%rd41, [%rd33+10240];
	ld.global.f64 	%fd6, [%rd33+10248];
	st.global.u64 	[%rd35+10240], %rd41;
	st.global.f64 	[%rd35+10248], %fd6;
	ld.global.u64 	%rd42, [%rd33+12288];
	ld.global.f64 	%fd7, [%rd33+12296];
	st.global.u64 	[%rd35+12288], %rd42;
	st.global.f64 	[%rd35+12296], %fd7;
	ld.global.u64 	%rd43, [%rd33+14336];
	ld.global.f64 	%fd8, [%rd33+14344];
	st.global.u64 	[%rd35+14336], %rd43;
	st.global.f64 	[%rd35+14344], %fd8;
	ld.global.u64 	%rd44, [%rd33+16384];
	ld.global.f64 	%fd9, [%rd33+16392];
	st.global.u64 	[%rd35+16384], %rd44;
	st.global.f64 	[%rd35+16392], %fd9;
	ld.global.u64 	%rd45, [%rd28+-6152];
	ld.global.f64 	%fd10, [%rd28+-6144];
	st.global.u64 	[%rd30+-6152], %rd45;
	st.global.f64 	[%rd30+-6144], %fd10;
	ld.global.u64 	%rd46, [%rd28+-4104];
	ld.global.f64 	%fd11, [%rd28+-4096];
	st.global.u64 	[%rd30+-4104], %rd46;
	st.global.f64 	[%rd30+-4096], %fd11;
	ld.global.u64 	%rd47, [%rd28+-2056];
	ld.global.f64 	%fd12, [%rd28+-2048];
	st.global.u64 	[%rd30+-2056], %rd47;
	st.global.f64 	[%rd30+-2048], %fd12;
	ld.global.u64 	%rd48, [%rd28+-8];
	ld.global.f64 	%fd13, [%rd28];
	st.global.u64 	[%rd30+-8], %rd48;
	st.global.f64 	[%rd30], %fd13;
	ld.global.u64 	%rd49, [%rd28+2040];
	ld.global.f64 	%fd14, [%rd28+2048];
	st.global.u64 	[%rd30+2040], %rd49;
	st.global.f64 	[%rd30+2048], %fd14;
	ld.global.u64 	%rd50, [%rd28+4088];
	ld.global.f64 	%fd15, [%rd28+4096];
	st.global.u64 	[%rd30+4088], %rd50;
	st.global.f64 	[%rd30+4096], %fd15;
	ld.global.u64 	%rd51, [%rd28+6136];
	ld.global.f64 	%fd16, [%rd28+6144];
	st.global.u64 	[%rd30+6136], %rd51;
	st.global.f64 	[%rd30+6144], %fd16;
	add.s32 	%r74, %r74, 16;
	add.s64 	%rd118, %rd118, 32768;
	add.s32 	%r73, %r73, 2048;
	setp.eq.s32 	%p6, %r74, 0;
	@%p6 bra 	$L__BB6_8;
	bra.uni 	$L__BB6_7;
$L__BB6_8:
	setp.eq.s32 	%p7, %r10, 0;
	@%p7 bra 	$L__BB6_58;
	and.b32  	%r37, %r49, 7;
	setp.lt.u32 	%p8, %r10, 8;
	@%p8 bra 	$L__BB6_11;
	shl.b32 	%r53, %r79, 7;
	add.s32 	%r54, %r53, %r6;
	mul.wide.s32 	%rd52, %r54, 16;
	add.s64 	%rd53, %rd6, %rd52;
	add.s64 	%rd54, %rd7, %rd52;
	ld.global.u64 	%rd55, [%rd53];
	ld.global.f64 	%fd17, [%rd53+8];
	st.global.u64 	[%rd54], %rd55;
	st.global.f64 	[%rd54+8], %fd17;
	ld.global.u64 	%rd56, [%rd53+2048];
	ld.global.f64 	%fd18, [%rd53+2056];
	st.global.u64 	[%rd54+2048], %rd56;
	st.global.f64 	[%rd54+2056], %fd18;
	ld.global.u64 	%rd57, [%rd53+4096];
	ld.global.f64 	%fd19, [%rd53+4104];
	st.global.u64 	[%rd54+4096], %rd57;
	st.global.f64 	[%rd54+4104], %fd19;
	ld.global.u64 	%rd58, [%rd53+6144];
	ld.global.f64 	%fd20, [%rd53+6152];
	st.global.u64 	[%rd54+6144], %rd58;
	st.global.f64 	[%rd54+6152], %fd20;
	ld.global.u64 	%rd59, [%rd53+8192];
	ld.global.f64 	%fd21, [%rd53+8200];
	st.global.u64 	[%rd54+8192], %rd59;
	st.global.f64 	[%rd54+8200], %fd21;
	ld.global.u64 	%rd60, [%rd53+10240];
	ld.global.f64 	%fd22, [%rd53+10248];
	st.global.u64 	[%rd54+10240], %rd60;
	st.global.f64 	[%rd54+10248], %fd22;
	ld.global.u64 	%rd61, [%rd53+12288];
	ld.global.f64 	%fd23, [%rd53+12296];
	st.global.u64 	[%rd54+12288], %rd61;
	st.global.f64 	[%rd54+12296], %fd23;
	ld.global.u64 	%rd62, [%rd53+14336];
	ld.global.f64 	%fd24, [%rd53+14344];
	st.global.u64 	[%rd54+14336], %rd62;
	st.global.f64 	[%rd54+14344], %fd24;
	add.s32 	%r79, %r79, 8;
$L__BB6_11:
	setp.eq.s32 	%p9, %r37, 0;
	@%p9 bra 	$L__BB6_58;
	and.b32  	%r40, %r49, 3;
	setp.lt.u32 	%p10, %r37, 4;
	@%p10 bra 	$L__BB6_14;
	shl.b32 	%r55, %r79, 7;
	add.s32 	%r56, %r55, %r6;
	mul.wide.s32 	%rd63, %r56, 16;
	add.s64 	%rd64, %rd6, %rd63;
	add.s64 	%rd65, %rd7, %rd63;
	ld.global.u64 	%rd66, [%rd64];
	ld.global.f64 	%fd25, [%rd64+8];
	st.global.u64 	[%rd65], %rd66;
	st.global.f64 	[%rd65+8], %fd25;
	ld.global.u64 	%rd67, [%rd64+2048];
	ld.global.f64 	%fd26, [%rd64+2056];
	st.global.u64 	[%rd65+2048], %rd67;
	st.global.f64 	[%rd65+2056], %fd26;
	ld.global.u64 	%rd68, [%rd64+4096];
	ld.global.f64 	%fd27, [%rd64+4104];
	st.global.u64 	[%rd65+4096], %rd68;
	st.global.f64 	[%rd65+4104], %fd27;
	ld.global.u64 	%rd69, [%rd64+6144];
	ld.global.f64 	%fd28, [%rd64+6152];
	st.global.u64 	[%rd65+6144], %rd69;
	st.global.f64 	[%rd65+6152], %fd28;
	add.s32 	%r79, %r79, 4;
$L__BB6_14:
	setp.eq.s32 	%p11, %r40, 0;
	@%p11 bra 	$L__BB6_58;
	mul.wide.s32 	%rd70, %r2, 16;
	or.b64  	%rd71, %rd70, 8;
	add.s64 	%rd13, %rd1, %rd71;
	shl.b32 	%r57, %r79, 7;
	add.s32 	%r83, %r6, %r57;
	cvta.to.global.u64 	%rd72, %rd15;
	add.s64 	%rd14, %rd72, %rd71;
	neg.s32 	%r82, %r40;
$L__BB6_16:
	.pragma "nounroll";
	mul.wide.s32 	%rd73, %r83, 16;
	add.s64 	%rd74, %rd13, %rd73;
	add.s64 	%rd75, %rd14, %rd73;
	ld.global.u64 	%rd76, [%rd75+-8];
	ld.global.f64 	%fd29, [%rd75];
	st.global.u64 	[%rd74+-8], %rd76;
	st.global.f64 	[%rd74], %fd29;
	add.s32 	%r83, %r83, 128;
	add.s32 	%r82, %r82, 1;
	setp.ne.s32 	%p12, %r82, 0;
	@%p12 bra 	$L__BB6_16;
	bra.uni 	$L__BB6_58;
$L__BB6_17:
	setp.lt.s32 	%p13, %r49, 1;
	@%p13 bra 	$L__BB6_58;
	and.b32  	%r14, %r49, 7;
	setp.lt.u32 	%p14, %r49, 8;
	mov.b32 	%r76, 0;
	@%p14 bra 	$L__BB6_37;
	and.b32  	%r76, %r49, 2147483640;
	mov.b32 	%r75, 0;
$L__BB6_20:
	.pragma "nounroll";
	shl.b32 	%r60, %r75, 7;
	add.s32 	%r21, %r60, %r6;
	setp.ge.s32 	%p15, %r21, %r4;
	@%p15 bra 	$L__BB6_22;
	mul.wide.u32 	%rd77, %r21, 16;
	add.s64 	%rd78, %rd6, %rd77;
	add.s64 	%rd79, %rd7, %rd77;
	ld.global.u64 	%rd80, [%rd78];
	ld.global.f64 	%fd30, [%rd78+8];
	st.global.u64 	[%rd79], %rd80;
	st.global.f64 	[%rd79+8], %fd30;
$L__BB6_22:
	add.s32 	%r61, %r21, 128;
	setp.ge.s32 	%p16, %r61, %r4;
	mul.wide.s32 	%rd81, %r61, 16;
	add.s64 	%rd11, %rd6, %rd81;
	add.s64 	%rd12, %rd7, %rd81;
	@%p16 bra 	$L__BB6_24;
	ld.global.u64 	%rd82, [%rd11];
	ld.global.f64 	%fd31, [%rd11+8];
	st.global.u64 	[%rd12], %rd82;
	st.global.f64 	[%rd12+8], %fd31;
$L__BB6_24:
	add.s32 	%r62, %r21, 256;
	setp.ge.s32 	%p17, %r62, %r4;
	@%p17 bra 	$L__BB6_26;
	ld.global.u64 	%rd83, [%rd11+2048];
	ld.global.f64 	%fd32, [%rd11+2056];
	st.global.u64 	[%rd12+2048], %rd83;
	st.global.f64 	[%rd12+2056], %fd32;
$L__BB6_26:
	add.s32 	%r63, %r21, 384;
	setp.ge.s32 	%p18, %r63, %r4;
	@%p18 bra 	$L__BB6_28;
	ld.global.u64 	%rd84, [%rd11+4096];
	ld.global.f64 	%fd33, [%rd11+4104];
	st.global.u64 	[%rd12+4096], %rd84;
	st.global.f64 	[%rd12+4104], %fd33;
$L__BB6_28:
	add.s32 	%r64, %r21, 512;
	setp.ge.s32 	%p19, %r64, %r4;
	@%p19 bra 	$L__BB6_30;
	ld.global.u64 	%rd85, [%rd11+6144];
	ld.global.f64 	%fd34, [%rd11+6152];
	st.global.u64 	[%rd12+6144], %rd85;
	st.global.f64 	[%rd12+6152], %fd34;
$L__BB6_30:
	add.s32 	%r65, %r21, 640;
	setp.ge.s32 	%p20, %r65, %r4;
	@%p20 bra 	$L__BB6_32;
	ld.global.u64 	%rd86, [%rd11+8192];
	ld.global.f64 	%fd35, [%rd11+8200];
	st.global.u64 	[%rd12+8192], %rd86;
	st.global.f64 	[%rd12+8200], %fd35;
$L__BB6_32:
	add.s32 	%r66, %r21, 768;
	setp.ge.s32 	%p21, %r66, %r4;
	@%p21 bra 	$L__BB6_34;
	ld.global.u64 	%rd87, [%rd11+10240];
	ld.global.f64 	%fd36, [%rd11+10248];
	st.global.u64 	[%rd12+10240], %rd87;
	st.global.f64 	[%rd12+10248], %fd36;
$L__BB6_34:
	add.s32 	%r67, %r21, 896;
	setp.ge.s32 	%p22, %r67, %r4;
	@%p22 bra 	$L__BB6_36;
	ld.global.u64 	%rd88, [%rd11+12288];
	ld.global.f64 	%fd37, [%rd11+12296];
	st.global.u64 	[%rd12+12288], %rd88;
	st.global.f64 	[%rd12+12296], %fd37;
$L__BB6_36:
	add.s32 	%r75, %r75, 8;
	setp.ne.s32 	%p23, %r75, %r76;
	@%p23 bra 	$L__BB6_20;
$L__BB6_37:
	setp.eq.s32 	%p24, %r14, 0;
	@%p24 bra 	$L__BB6_58;
	and.b32  	%r24, %r49, 3;
	setp.lt.u32 	%p25, %r14, 4;
	@%p25 bra 	$L__BB6_48;
	shl.b32 	%r68, %r76, 7;
	add.s32 	%r25, %r68, %r6;
	setp.ge.s32 	%p26, %r25, %r4;
	@%p26 bra 	$L__BB6_41;
	mul.wide.s32 	%rd89, %r25, 16;
	add.s64 	%rd90, %rd6, %rd89;
	add.s64 	%rd91, %rd7, %rd89;
	ld.global.u64 	%rd92, [%rd90];
	ld.global.f64 	%fd38, [%rd90+8];
	st.global.u64 	[%rd91], %rd92;
	st.global.f64 	[%rd91+8], %fd38;
$L__BB6_41:
	add.s32 	%r26, %r25, 128;
	setp.ge.s32 	%p27, %r26, %r4;
	@%p27 bra 	$L__BB6_43;
	mul.wide.s32 	%rd93, %r26, 16;
	add.s64 	%rd94, %rd6, %rd93;
	add.s64 	%rd95, %rd7, %rd93;
	ld.global.u64 	%rd96, [%rd94];
	ld.global.f64 	%fd39, [%rd94+8];
	st.global.u64 	[%rd95], %rd96;
	st.global.f64 	[%rd95+8], %fd39;
$L__BB6_43:
	add.s32 	%r27, %r25, 256;
	setp.ge.s32 	%p28, %r27, %r4;
	@%p28 bra 	$L__BB6_45;
	mul.wide.s32 	%rd97, %r27, 16;
	add.s64 	%rd98, %rd6, %rd97;
	add.s64 	%rd99, %rd7, %rd97;
	ld.global.u64 	%rd100, [%rd98];
	ld.global.f64 	%fd40, [%rd98+8];
	st.global.u64 	[%rd99], %rd100;
	st.global.f64 	[%rd99+8], %fd40;
$L__BB6_45:
	add.s32 	%r28, %r25, 384;
	setp.ge.s32 	%p29, %r28, %r4;
	@%p29 bra 	$L__BB6_47;
	mul.wide.s32 	%rd101, %r28, 16;
	add.s64 	%rd102, %rd6, %rd101;
	add.s64 	%rd103, %rd7, %rd101;
	ld.global.u64 	%rd104, [%rd102];
	ld.global.f64 	%fd41, [%rd102+8];
	st.global.u64 	[%rd103], %rd104;
	st.global.f64 	[%rd103+8], %fd41;
$L__BB6_47:
	add.s32 	%r76, %r76, 4;
$L__BB6_48:
	setp.eq.s32 	%p30, %r24, 0;
	@%p30 bra 	$L__BB6_58;
	setp.eq.s32 	%p31, %r24, 1;
	@%p31 bra 	$L__BB6_55;
	shl.b32 	%r69, %r76, 7;
	add.s32 	%r31, %r69, %r6;
	setp.ge.s32 	%p32, %r31, %r4;
	@%p32 bra 	$L__BB6_52;
	mul.wide.s32 	%rd105, %r31, 16;
	add.s64 	%rd106, %rd6, %rd105;
	add.s64 	%rd107, %rd7, %rd105;
	ld.global.u64 	%rd108, [%rd106];
	ld.global.f64 	%fd42, [%rd106+8];
	st.global.u64 	[%rd107], %rd108;
	st.global.f64 	[%rd107+8], %fd42;
$L__BB6_52:
	add.s32 	%r32, %r31, 128;
	setp.ge.s32 	%p33, %r32, %r4;
	@%p33 bra 	$L__BB6_54;
	mul.wide.s32 	%rd109, %r32, 16;
	add.s64 	%rd110, %rd6, %rd109;
	add.s64 	%rd111, %rd7, %rd109;
	ld.global.u64 	%rd112, [%rd110];
	ld.global.f64 	%fd43, [%rd110+8];
	st.global.u64 	[%rd111], %rd112;
	st.global.f64 	[%rd111+8], %fd43;
$L__BB6_54:
	add.s32 	%r76, %r76, 2;
$L__BB6_55:
	and.b32  	%r70, %r49, 1;
	setp.eq.b32 	%p34, %r70, 1;
	not.pred 	%p35, %p34;
	@%p35 bra 	$L__BB6_58;
	shl.b32 	%r71, %r76, 7;
	add.s32 	%r35, %r71, %r6;
	setp.ge.s32 	%p36, %r35, %r4;
	@%p36 bra 	$L__BB6_58;
	mul.wide.s32 	%rd113, %r35, 16;
	add.s64 	%rd114, %rd6, %rd113;
	add.s64 	%rd115, %rd7, %rd113;
	ld.global.u64 	%rd116, [%rd114];
	ld.global.f64 	%fd44, [%rd114+8];
	st.global.u64 	[%rd115], %rd116;
	st.global.f64 	[%rd115+8], %fd44;
$L__BB6_58:
	ret;

}
	// .globl	_ZN3cub18CUB_300001_SM_10006detail9transform16transform_kernelINS2_10policy_hubILb1EN4cuda3std3__45tupleIJPK10DEInstanceEEEE10policy1000ElNS7_10__identityEN6thrust24THRUST_300001_SM_1000_NS10device_ptrIS9_EEJSB_EEEvT0_iT1_T2_DpNS2_10kernel_argIT3_EE
.visible .entry _ZN3cub18CUB_300001_SM_10006detail9transform16transform_kernelINS2_10policy_hubILb1EN4cuda3std3__45tupleIJPK10DEInstanceEEEE10policy1000ElNS7_10__identityEN6thrust24THRUST_300001_SM_1000_NS10device_ptrIS9_EEJSB_EEEvT0_iT1_T2_DpNS2_10kernel_argIT3_EE(
	.param .u64 _ZN3cub18CUB_300001_SM_10006detail9transform16transform_kernelINS2_10policy_hubILb1EN4cuda3std3__45tupleIJPK10DEInstanceEEEE10policy1000ElNS7_10__identityEN6thrust24THRUST_300001_SM_1000_NS10device_ptrIS9_EEJSB_EEEvT0_iT1_T2_DpNS2_10kernel_argIT3_EE_param_0,
	.param .u32 _ZN3cub18CUB_300001_SM_10006detail9transform16transform_kernelINS2_10policy_hubILb1EN4cuda3std3__45tupleIJPK10DEInstanceEEEE10policy1000ElNS7_10__identityEN6thrust24THRUST_300001_SM_1000_NS10device_ptrIS9_EEJSB_EEEvT0_iT1_T2_DpNS2_10kernel_argIT3_EE_param_1,
	.param .align 1 .b8 _ZN3cub18CUB_300001_SM_10006detail9transform16transform_kernelINS2_10policy_hubILb1EN4cuda3std3__45tupleIJPK10DEInstanceEEEE10policy1000ElNS7_10__identityEN6thrust24THRUST_300001_SM_1000_NS10device_ptrIS9_EEJSB_EEEvT0_iT1_T2_DpNS2_10kernel_argIT3_EE_param_2[1],
	.param .align 8 .b8 _ZN3cub18CUB_300001_SM_10006detail9transform16transform_kernelINS2_10policy_hubILb1EN4cuda3std3__45tupleIJPK10DEInstanceEEEE10policy1000ElNS7_10__identityEN6thrust24THRUST_300001_SM_1000_NS10device_ptrIS9_EEJSB_EEEvT0_iT1_T2_DpNS2_10kernel_argIT3_EE_param_3[8],
	.param .align 8 .b8 _ZN3cub18CUB_300001_SM_10006detail9transform16transform_kernelINS2_10policy_hubILb1EN4cuda3std3__45tupleIJPK10DEInstanceEEEE10policy1000ElNS7_10__identityEN6thrust24THRUST_300001_SM_1000_NS10device_ptrIS9_EEJSB_EEEvT0_iT1_T2_DpNS2_10kernel_argIT3_EE_param_4[16]
)
.maxntid 128
{
	.reg .pred 	%p<37>;
	.reg .b32 	%r<81>;
	.reg .b64 	%rd<122>;
	.reg .b64 	%fd<45>;

	ld.param.u64 	%rd19, [_ZN3cub18CUB_300001_SM_10006detail9transform16transform_kernelINS2_10policy_hubILb1EN4cuda3std3__45tupleIJPK10DEInstanceEEEE10policy1000ElNS7_10__identityEN6thrust24THRUST_300001_SM_1000_NS10device_ptrIS9_EEJSB_EEEvT0_iT1_T2_DpNS2_10kernel_argIT3_EE_param_0];
	ld.param.u64 	%rd20, [_ZN3cub18CUB_300001_SM_10006detail9transform16transform_kernelINS2_10policy_hubILb1EN4cuda3std3__45tupleIJPK10DEInstanceEEEE10policy1000ElNS7_10__identityEN6thrust24THRUST_300001_SM_1000_NS10device_ptrIS9_EEJSB_EEEvT0_iT1_T2_DpNS2_10kernel_argIT3_EE_param_4];
	ld.param.u64 	%rd21, [_ZN3cub18CUB_300001_SM_10006detail9transform16transform_kernelINS2_10policy_hubILb1EN4cuda3std3__45tupleIJPK10DEInstanceEEEE10policy1000ElNS7_10__identityEN6thrust24THRUST_300001_SM_1000_NS10device_ptrIS9_EEJSB_EEEvT0_iT1_T2_DpNS2_10kernel_argIT3_EE_param_3];
	ld.param.u32 	%r47, [_ZN3cub18CUB_300001_SM_10006detail9transform16transform_kernelINS2_10policy_hubILb1EN4cuda3std3__45tupleIJPK10DEInstanceEEEE10policy1000ElNS7_10__identityEN6thrust24THRUST_300001_SM_1000_NS10device_ptrIS9_EEJSB_EEEvT0_iT1_T2_DpNS2_10kernel_argIT3_EE_param_1];
	cvta.to.global.u64 	%rd1, %rd21;
	cvta.to.global.u64 	%rd2, %rd20;
	shl.b32 	%r1, %r47, 7;
	mov.u32 	%r48, %ctaid.x;
	cvt.u64.u32 	%rd22, %r48;
	cvt.s64.s32 	%rd23, %r1;
	mul.lo.s64 	%rd3, %rd23, %rd22;
	sub.s64 	%rd24, %rd19, %rd3;
	min.s64 	%rd25, %rd24, %rd23;
	cvt.u32.u64 	%r2, %rd25;
	shl.b32 	%r3, %r2, 4;
	mov.u32 	%r4, %tid.x;
	shl.b32 	%r69, %r4, 7;
	setp.ge.s32 	%p1, %r69, %r3;
	@%p1 bra 	$L__BB7_3;
	shl.b64 	%rd26, %rd3, 4;
	add.s64 	%rd27, %rd2, %rd26;
	mul.wide.u32 	%rd28, %r4, 128;
	add.s64 	%rd120, %rd27, %rd28;
$L__BB7_2:
	.pragma "nounroll";
	// begin inline asm
	prefetch.global.L2 [%rd120];
	// end inline asm
	add.s32 	%r69, %r69, 16384;
	add.s64 	%rd120, %rd120, 16384;
	setp.lt.s32 	%p2, %r69, %r3;
	@%p2 bra 	$L__BB7_2;
$L__BB7_3:
	shl.b64 	%rd121, %rd3, 4;
	add.s64 	%rd7, %rd2, %rd121;
	add.s64 	%rd8, %rd1, %rd121;
	setp.eq.s32 	%p3, %r1, %r2;
	@%p3 bra 	$L__BB7_45;
	setp.lt.s32 	%p4, %r47, 1;
	@%p4 bra 	$L__BB7_58;
	and.b32  	%r8, %r47, 7;
	setp.lt.u32 	%p5, %r47, 8;
	mov.b32 	%r78, 0;
	@%p5 bra 	$L__BB7_24;
	and.b32  	%r78, %r47, 2147483640;
	mov.b32 	%r72, 0;
$L__BB7_7:
	.pragma "nounroll";
	shl.b32 	%r51, %r72, 7;
	add.s32 	%r19, %r51, %r4;
	setp.ge.s32 	%p6, %r19, %r2;
	@%p6 bra 	$L__BB7_9;
	mul.wide.u32 	%rd31, %r19, 16;
	add.s64 	%rd32, %rd7, %rd31;
	add.s64 	%rd33, %rd8, %rd31;
	ld.global.u64 	%rd34, [%rd32];
	ld.global.f64 	%fd1, [%rd32+8];
	st.global.u64 	[%rd33], %rd34;
	st.global.f64 	[%rd33+8], %fd1;
$L__BB7_9:
	add.s32 	%r52, %r19, 128;
	setp.ge.s32 	%p7, %r52, %r2;
	mul.wide.s32 	%rd35, %r52, 16;
	add.s64 	%rd15, %rd7, %rd35;
	add.s64 	%rd16, %rd8, %rd35;
	@%p7 bra 	$L__BB7_11;
	ld.global.u64 	%rd36, [%rd15];
	ld.global.f64 	%fd2, [%rd15+8];
	st.global.u64 	[%rd16], %rd36;
	st.global.f64 	[%rd16+8], %fd2;
$L__BB7_11:
	add.s32 	%r53, %r19, 256;
	setp.ge.s32 	%p8, %r53, %r2;
	@%p8 bra 	$L__BB7_13;
	ld.global.u64 	%rd37, [%rd15+2048];
	ld.global.f64 	%fd3, [%rd15+2056];
	st.global.u64 	[%rd16+2048], %rd37;
	st.global.f64 	[%rd16+2056], %fd3;
$L__BB7_13:
	add.s32 	%r54, %r19, 384;
	setp.ge.s32 	%p9, %r54, %r2;
	@%p9 bra 	$L__BB7_15;
	ld.global.u64 	%rd38, [%rd15+4096];
	ld.global.f64 	%fd4, [%rd15+4104];
	st.global.u64 	[%rd16+4096], %rd38;
	st.global.f64 	[%rd16+4104], %fd4;
$L__BB7_15:
	add.s32 	%r55, %r19, 512;
	setp.ge.s32 	%p10, %r55, %r2;
	@%p10 bra 	$L__BB7_17;
	ld.global.u64 	%rd39, [%rd15+6144];
	ld.global.f64 	%fd5, [%rd15+6152];
	st.global.u64 	[%rd16+6144], %rd39;
	st.global.f64 	[%rd16+6152], %fd5;
$L__BB7_17:
	add.s32 	%r56, %r19, 640;
	setp.ge.s32 	%p11, %r56, %r2;
	@%p11 bra 	$L__BB7_19;
	ld.global.u64 	%rd40, [%rd15+8192];
	ld.global.f64 	%fd6, [%rd15+8200];
	st.global.u64 	[%rd16+8192], %rd40;
	st.global.f64 	[%rd16+8200], %fd6;
$L__BB7_19:
	add.s32 	%r57, %r19, 768;
	setp.ge.s32 	%p12, %r57, %r2;
	@%p12 bra 	$L__BB7_21;
	ld.global.u64 	%rd41, [%rd15+10240];
	ld.global.f64 	%fd7, [%rd15+10248];
	st.global.u64 	[%rd16+10240], %rd41;
	st.global.f64 	[%rd16+10248], %fd7;
$L__BB7_21:
	add.s32 	%r58, %r19, 896;
	setp.ge.s32 	%p13, %r58, %r2;
	@%p13 bra 	$L__BB7_23;
	ld.global.u64 	%rd42, [%rd15+12288];
	ld.global.f64 	%fd8, [%rd15+12296];
	st.global.u64 	[%rd16+12288], %rd42;
	st.global.f64 	[%rd16+12296], %fd8;
$L__BB7_23:
	add.s32 	%r72, %r72, 8;
	setp.eq.s32 	%p14, %r72, %r78;
	@%p14 bra 	$L__BB7_24;
	bra.uni 	$L__BB7_7;
$L__BB7_24:
	setp.eq.s32 	%p15, %r8, 0;
	@%p15 bra 	$L__BB7_58;
	and.b32  	%r35, %r47, 3;
	setp.lt.u32 	%p16, %r8, 4;
	@%p16 bra 	$L__BB7_35;
	shl.b32 	%r59, %r78, 7;
	add.s32 	%r36, %r59, %r4;
	setp.ge.s32 	%p17, %r36, %r2;
	@%p17 bra 	$L__BB7_28;
	mul.wide.s32 	%rd43, %r36, 16;
	add.s64 	%rd44, %rd7, %rd43;
	add.s64 	%rd45, %rd8, %rd43;
	ld.global.u64 	%rd46, [%rd44];
	ld.global.f64 	%fd9, [%rd44+8];
	st.global.u64 	[%rd45], %rd46;
	st.global.f64 	[%rd45+8], %fd9;
$L__BB7_28:
	add.s32 	%r37, %r36, 128;
	setp.ge.s32 	%p18, %r37, %r2;
	@%p18 bra 	$L__BB7_30;
	mul.wide.s32 	%rd47, %r37, 16;
	add.s64 	%rd48, %rd7, %rd47;
	add.s64 	%rd49, %rd8, %rd47;
	ld.global.u64 	%rd50, [%rd48];
	ld.global.f64 	%fd10, [%rd48+8];
	st.global.u64 	[%rd49], %rd50;
	st.global.f64 	[%rd49+8], %fd10;
$L__BB7_30:
	add.s32 	%r38, %r36, 256;
	setp.ge.s32 	%p19, %r38, %r2;
	@%p19 bra 	$L__BB7_32;
	mul.wide.s32 	%rd51, %r38, 16;
	add.s64 	%rd52, %rd7, %rd51;
	add.s64 	%rd53, %rd8, %rd51;
	ld.global.u64 	%rd54, [%rd52];
	ld.global.f64 	%fd11, [%rd52+8];
	st.global.u64 	[%rd53], %rd54;
	st.global.f64 	[%rd53+8], %fd11;
$L__BB7_32:
	add.s32 	%r39, %r36, 384;
	setp.ge.s32 	%p20, %r39, %r2;
	@%p20 bra 	$L__BB7_34;
	mul.wide.s32 	%rd55, %r39, 16;
	add.s64 	%rd56, %rd7, %rd55;
	add.s64 	%rd57, %rd8, %rd55;
	ld.global.u64 	%rd58, [%rd56];
	ld.global.f64 	%fd12, [%rd56+8];
	st.global.u64 	[%rd57], %rd58;
	st.global.f64 	[%rd57+8], %fd12;
$L__BB7_34:
	add.s32 	%r78, %r78, 4;
$L__BB7_35:
	setp.eq.s32 	%p21, %r35, 0;
	@%p21 bra 	$L__BB7_58;
	setp.eq.s32 	%p22, %r35, 1;
	@%p22 bra 	$L__BB7_42;
	shl.b32 	%r60, %r78, 7;
	add.s32 	%r42, %r60, %r4;
	setp.ge.s32 	%p23, %r42, %r2;
	@%p23 bra 	$L__BB7_39;
	mul.wide.s32 	%rd59, %r42, 16;
	add.s64 	%rd60, %rd7, %rd59;
	add.s64 	%rd61, %rd8, %rd59;
	ld.global.u64 	%rd62, [%rd60];
	ld.global.f64 	%fd13, [%rd60+8];
	st.global.u64 	[%rd61], %rd62;
	st.global.f64 	[%rd61+8], %fd13;
$L__BB7_39:
	add.s32 	%r43, %r42, 128;
	setp.ge.s32 	%p24, %r43, %r2;
	@%p24 bra 	$L__BB7_41;
	mul.wide.s32 	%rd63, %r43, 16;
	add.s64 	%rd64, %rd7, %rd63;
	add.s64 	%rd65, %rd8, %rd63;
	ld.global.u64 	%rd66, [%rd64];
	ld.global.f64 	%fd14, [%rd64+8];
	st.global.u64 	[%rd65], %rd66;
	st.global.f64 	[%rd65+8], %fd14;
$L__BB7_41:
	add.s32 	%r78, %r78, 2;
$L__BB7_42:
	and.b32  	%r61, %r47, 1;
	setp.eq.b32 	%p25, %r61, 1;
	not.pred 	%p26, %p25;
	@%p26 bra 	$L__BB7_58;
	shl.b32 	%r62, %r78, 7;
	add.s32 	%r46, %r62, %r4;
	setp.ge.s32 	%p27, %r46, %r2;
	@%p27 bra 	$L__BB7_58;
	mul.wide.s32 	%rd67, %r46, 16;
	add.s64 	%rd68, %rd7, %rd67;
	add.s64 	%rd69, %rd8, %rd67;
	ld.global.u64 	%rd70, [%rd68];
	ld.global.f64 	%fd15, [%rd68+8];
	st.global.u64 	[%rd69], %rd70;
	st.global.f64 	[%rd69+8], %fd15;
	bra.uni 	$L__BB7_58;
$L__BB7_45:
	setp.lt.s32 	%p28, %r47, 1;
	@%p28 bra 	$L__BB7_58;
	and.b32  	%r10, %r47, 15;
	setp.lt.u32 	%p29, %r47, 16;
	mov.b32 	%r74, 0;
	@%p29 bra 	$L__BB7_49;
	and.b32  	%r74, %r47, 2147483632;
	neg.s32 	%r71, %r74;
	mul.wide.u32 	%rd71, %r4, 16;
	add.s64 	%rd9, %rd1, %rd71;
	add.s64 	%rd11, %rd2, %rd71;
	add.s64 	%rd72, %rd121, %rd1;
	add.s32 	%r70, %r4, 1152;
	add.s64 	%rd12, %rd72, 6152;
$L__BB7_48:
	.pragma "nounroll";
	mul.wide.s32 	%rd73, %r70, 16;
	shl.b64 	%rd74, %rd3, 4;
	add.s64 	%rd75, %rd74, %rd2;
	add.s64 	%rd76, %rd75, %rd73;
	add.s64 	%rd77, %rd12, %rd73;
	add.s64 	%rd78, %rd11, %rd121;
	add.s64 	%rd79, %rd9, %rd121;
	ld.global.u64 	%rd80, [%rd78];
	ld.global.f64 	%fd16, [%rd78+8];
	st.global.u64 	[%rd79], %rd80;
	st.global.f64 	[%rd79+8], %fd16;
	ld.global.u64 	%rd81, [%rd78+2048];
	ld.global.f64 	%fd17, [%rd78+2056];
	st.global.u64 	[%rd79+2048], %rd81;
	st.global.f64 	[%rd79+2056], %fd17;
	ld.global.u64 	%rd82, [%rd78+4096];
	ld.global.f64 	%fd18, [%rd78+4104];
	st.global.u64 	[%rd79+4096], %rd82;
	st.global.f64 	[%rd79+4104], %fd18;
	ld.global.u64 	%rd83, [%rd78+6144];
	ld.global.f64 	%fd19, [%rd78+6152];
	st.global.u64 	[%rd79+6144], %rd83;
	st.global.f64 	[%rd79+6152], %fd19;
	ld.global.u64 	%rd84, [%rd78+8192];
	ld.global.f64 	%fd20, [%rd78+8200];
	st.global.u64 	[%rd79+8192], %rd84;
	st.global.f64 	[%rd79+8200], %fd20;
	ld.global.u64 	%rd85, [%rd78+10240];
	ld.global.f64 	%fd21, [%rd78+10248];
	st.global.u64 	[%rd79+10240], %rd85;
	st.global.f64 	[%rd79+10248], %fd21;
	ld.global.u64 	%rd86, [%rd78+12288];
	ld.global.f64 	%fd22, [%rd78+12296];
	st.global.u64 	[%rd79+12288], %rd86;
	st.global.f64 	[%rd79+12296], %fd22;
	ld.global.u64 	%rd87, [%rd78+14336];
	ld.global.f64 	%fd23, [%rd78+14344];
	st.global.u64 	[%rd79+14336], %rd87;
	st.global.f64 	[%rd79+14344], %fd23;
	ld.global.u64 	%rd88, [%rd78+16384];
	ld.global.f64 	%fd24, [%rd78+16392];
	st.global.u64 	[%rd79+16384], %rd88;
	st.global.f64 	[%rd79+16392], %fd24;
	ld.global.u64 	%rd89, [%rd76];
	ld.global.f64 	%fd25, [%rd76+8];
	st.global.u64 	[%rd77+-6152], %rd89;
	st.global.f64 	[%rd77+-6144], %fd25;
	ld.global.u64 	%rd90, [%rd76+2048];
	ld.global.f64 	%fd26, [%rd76+2056];
	st.global.u64 	[%rd77+-4104], %rd90;
	st.global.f64 	[%rd77+-4096], %fd26;
	ld.global.u64 	%rd91, [%rd76+4096];
	ld.global.f64 	%fd27, [%rd76+4104];
	st.global.u64 	[%rd77+-2056], %rd91;
	st.global.f64 	[%rd77+-2048], %fd27;
	ld.global.u64 	%rd92, [%rd76+6144];
	ld.global.f64 	%fd28, [%rd76+6152];
	st.global.u64 	[%rd77+-8], %rd92;
	st.global.f64 	[%rd77], %fd28;
	ld.global.u64 	%rd93, [%rd76+8192];
	ld.global.f64 	%fd29, [%rd76+8200];
	st.global.u64 	[%rd77+2040], %rd93;
	st.global.f64 	[%rd77+2048], %fd29;
	ld.global.u64 	%rd94, [%rd76+10240];
	ld.global.f64 	%fd30, [%rd76+10248];
	st.global.u64 	[%rd77+4088], %rd94;
	st.global.f64 	[%rd77+4096], %fd30;
	ld.global.u64 	%rd95, [%rd76+12288];
	ld.global.f64 	%fd31, [%rd76+12296];
	st.global.u64 	[%rd77+6136], %rd95;
	st.global.f64 	[%rd77+6144], %fd31;
	add.s32 	%r71, %r71, 16;
	add.s64 	%rd121, %rd121, 32768;
	add.s32 	%r70, %r70, 2048;
	setp.eq.s32 	%p30, %r71, 0;
	@%p30 bra 	$L__BB7_49;
	bra.uni 	$L__BB7_48;
$L__BB7_49:
	setp.eq.s32 	%p31, %r10, 0;
	@%p31 bra 	$L__BB7_58;
	and.b32  	%r22, %r47, 7;
	setp.lt.u32 	%p32, %r10, 8;
	@%p32 bra 	$L__BB7_52;
	shl.b32 	%r64, %r74, 7;
	add.s32 	%r65, %r64, %r4;
	mul.wide.s32 	%rd96, %r65, 16;
	add.s64 	%rd97, %rd7, %rd96;
	add.s64 	%rd98, %rd8, %rd96;
	ld.global.u64 	%rd99, [%rd97];
	ld.global.f64 	%fd32, [%rd97+8];
	st.global.u64 	[%rd98], %rd99;
	st.global.f64 	[%rd98+8], %fd32;
	ld.global.u64 	%rd100, [%rd97+2048];
	ld.global.f64 	%fd33, [%rd97+2056];
	st.global.u64 	[%rd98+2048], %rd100;
	st.global.f64 	[%rd98+2056], %fd33;
	ld.global.u64 	%rd101, [%rd97+4096];
	ld.global.f64 	%fd34, [%rd97+4104];
	st.global.u64 	[%rd98+4096], %rd101;
	st.global.f64 	[%rd98+4104], %fd34;
	ld.global.u64 	%rd102, [%rd97+6144];
	ld.global.f64 	%fd35, [%rd97+6152];
	st.global.u64 	[%rd98+6144], %rd102;
	st.global.f64 	[%rd98+6152], %fd35;
	ld.global.u64 	%rd103, [%rd97+8192];
	ld.global.f64 	%fd36, [%rd97+8200];
	st.global.u64 	[%rd98+8192], %rd103;
	st.global.f64 	[%rd98+8200], %fd36;
	ld.global.u64 	%rd104, [%rd97+10240];
	ld.global.f64 	%fd37, [%rd97+10248];
	st.global.u64 	[%rd98+10240], %rd104;
	st.global.f64 	[%rd98+10248], %fd37;
	ld.global.u64 	%rd105, [%rd97+12288];
	ld.global.f64 	%fd38, [%rd97+12296];
	st.global.u64 	[%rd98+12288], %rd105;
	st.global.f64 	[%rd98+12296], %fd38;
	ld.global.u64 	%rd106, [%rd97+14336];
	ld.global.f64 	%fd39, [%rd97+14344];
	st.global.u64 	[%rd98+14336], %rd106;
	st.global.f64 	[%rd98+14344], %fd39;
	add.s32 	%r74, %r74, 8;
$L__BB7_52:
	setp.eq.s32 	%p33, %r22, 0;
	@%p33 bra 	$L__BB7_58;
	and.b32  	%r25, %r47, 3;
	setp.lt.u32 	%p34, %r22, 4;
	@%p34 bra 	$L__BB7_55;
	shl.b32 	%r66, %r74, 7;
	add.s32 	%r67, %r66, %r4;
	mul.wide.s32 	%rd107, %r67, 16;
	add.s64 	%rd108, %rd7, %rd107;
	add.s64 	%rd109, %rd8, %rd107;
	ld.global.u64 	%rd110, [%rd108];
	ld.global.f64 	%fd40, [%rd108+8];
	st.global.u64 	[%rd109], %rd110;
	st.global.f64 	[%rd109+8], %fd40;
	ld.global.u64 	%rd111, [%rd108+2048];
	ld.global.f64 	%fd41, [%rd108+2056];
	st.global.u64 	[%rd109+2048], %rd111;
	st.global.f64 	[%rd109+2056], %fd41;
	ld.global.u64 	%rd112, [%rd108+4096];
	ld.global.f64 	%fd42, [%rd108+4104];
	st.global.u64 	[%rd109+4096], %rd112;
	st.global.f64 	[%rd109+4104], %fd42;
	ld.global.u64 	%rd113, [%rd108+6144];
	ld.global.f64 	%fd43, [%rd108+6152];
	st.global.u64 	[%rd109+6144], %rd113;
	st.global.f64 	[%rd109+6152], %fd43;
	add.s32 	%r74, %r74, 4;
$L__BB7_55:
	setp.eq.s32 	%p35, %r25, 0;
	@%p35 bra 	$L__BB7_58;
	shl.b64 	%rd114, %rd3, 4;
	or.b64  	%rd115, %rd114, 8;
	add.s64 	%rd17, %rd1, %rd115;
	shl.b32 	%r68, %r74, 7;
	add.s32 	%r77, %r4, %r68;
	add.s64 	%rd18, %rd2, %rd115;
	neg.s32 	%r76, %r25;
$L__BB7_57:
	.pragma "nounroll";
	mul.wide.s32 	%rd116, %r77, 16;
	add.s64 	%rd117, %rd17, %rd116;
	add.s64 	%rd118, %rd18, %rd116;
	ld.global.u64 	%rd119, [%rd118+-8];
	ld.global.f64 	%fd44, [%rd118];
	st.global.u64 	[%rd117+-8], %rd119;
	st.global.f64 	[%rd117], %fd44;
	add.s32 	%r77, %r77, 128;
	add.s32 	%r76, %r76, 1;
	setp.eq.s32 	%p36, %r76, 0;
	@%p36 bra 	$L__BB7_58;
	bra.uni 	$L__BB7_57;
$L__BB7_58:
	ret;

}
	// .globl	_ZN3cub18CUB_300001_SM_10006detail9transform16transform_kernelINS2_10policy_hubILb1EN4cuda3std3__45tupleIJN6thrust24THRUST_300001_SM_1000_NS7pointerI10DEInstanceNSA_8cuda_cub3tagENSA_11use_defaultESF_EEEEEE10policy1000ElNS7_10__identityENSA_10device_ptrISC_EEJPSC_EEEvT0_iT1_T2_DpNS2_10kernel_argIT3_EE
.visible .entry _ZN3cub18CUB_300001_SM_10006detail9transform16transform_kernelINS2_10policy_hubILb1EN4cuda3std3__45tupleIJN6thrust24THRUST_300001_SM_1000_NS7pointerI10DEInstanceNSA_8cuda_cub3tagENSA_11use_defaultESF_EEEEEE10policy1000ElNS7_10__identityENSA_10device_ptrISC_EEJPSC_EEEvT0_iT1_T2_DpNS2_10kernel_argIT3_EE(
	.param .u64 _ZN3cub18CUB_300001_SM_10006detail9transform16transform_kernelINS2_10policy_hubILb1EN4cuda3std3__45tupleIJN6thrust24THRUST_300001_SM_1000_NS7pointerI10DEInstanceNSA_8cuda_cub3tagENSA_11use_defaultESF_EEEEEE10policy1000ElNS7_10__identityENSA_10device_ptrISC_EEJPSC_EEEvT0_iT1_T2_DpNS2_10kernel_argIT3_EE_param_0,
	.param .u32 _ZN3cub18CUB_300001_SM_10006detail9transform16transform_kernelINS2_10policy_hubILb1EN4cuda3std3__45tupleIJN6thrust24THRUST_300001_SM_1000_NS7pointerI10DEInstanceNSA_8cuda_cub3tagENSA_11use_defaultESF_EEEEEE10policy1000ElNS7_10__identityENSA_10device_ptrISC_EEJPSC_EEEvT0_iT1_T2_DpNS2_10kernel_argIT3_EE_param_1,
	.param .align 1 .b8 _ZN3cub18CUB_300001_SM_10006detail9transform16transform_kernelINS2_10policy_hubILb1EN4cuda3std3__45tupleIJN6thrust24THRUST_300001_SM_1000_NS7pointerI10DEInstanceNSA_8cuda_cub3tagENSA_11use_defaultESF_EEEEEE10policy1000ElNS7_10__identityENSA_10device_ptrISC_EEJPSC_EEEvT0_iT1_T2_DpNS2_10kernel_argIT3_EE_param_2[1],
	.param .align 8 .b8 _ZN3cub18CUB_300001_SM_10006detail9transform16transform_kernelINS2_10policy_hubILb1EN4cuda3std3__45tupleIJN6thrust24THRUST_300001_SM_1000_NS7pointerI10DEInstanceNSA_8cuda_cub3tagENSA_11use_defaultESF_EEEEEE10policy1000ElNS7_10__identityENSA_10device_ptrISC_EEJPSC_EEEvT0_iT1_T2_DpNS2_10kernel_argIT3_EE_param_3[8],
	.param .align 8 .b8 _ZN3cub18CUB_300001_SM_10006detail9transform16transform_kernelINS2_10policy_hubILb1EN4cuda3std3__45tupleIJN6thrust24THRUST_300001_SM_1000_NS7pointerI10DEInstanceNSA_8cuda_cub3tagENSA_11use_defaultESF_EEEEEE10policy1000ElNS7_10__identityENSA_10device_ptrISC_EEJPSC_EEEvT0_iT1_T2_DpNS2_10kernel_argIT3_EE_param_4[16]
)
.maxntid 128
{
	.reg .pred 	%p<37>;
	.reg .b32 	%r<81>;
	.reg .b64 	%rd<122>;
	.reg .b64 	%fd<45>;

	ld.param.u64 	%rd19, [_ZN3cub18CUB_300001_SM_10006detail9transform16transform_kernelINS2_10policy_hubILb1EN4cuda3std3__45tupleIJN6thrust24THRUST_300001_SM_1000_NS7pointerI10DEInstanceNSA_8cuda_cub3tagENSA_11use_defaultESF_EEEEEE10policy1000ElNS7_10__identityENSA_10device_ptrISC_EEJPSC_EEEvT0_iT1_T2_DpNS2_10kernel_argIT3_EE_param_0];
	ld.param.u64 	%rd20, [_ZN3cub18CUB_300001_SM_10006detail9transform16transform_kernelINS2_10policy_hubILb1EN4cuda3std3__45tupleIJN6thrust24THRUST_300001_SM_1000_NS7pointerI10DEInstanceNSA_8cuda_cub3tagENSA_11use_defaultESF_EEEEEE10policy1000ElNS7_10__identityENSA_10device_ptrISC_EEJPSC_EEEvT0_iT1_T2_DpNS2_10kernel_argIT3_EE_param_4];
	ld.param.u64 	%rd21, [_ZN3cub18CUB_300001_SM_10006detail9transform16transform_kernelINS2_10policy_hubILb1EN4cuda3std3__45tupleIJN6thrust24THRUST_300001_SM_1000_NS7pointerI10DEInstanceNSA_8cuda_cub3tagENSA_11use_defaultESF_EEEEEE10policy1000ElNS7_10__identityENSA_10device_ptrISC_EEJPSC_EEEvT0_iT1_T2_DpNS2_10kernel_argIT3_EE_param_3];
	ld.param.u32 	%r47, [_ZN3cub18CUB_300001_SM_10006detail9transform16transform_kernelINS2_10policy_hubILb1EN4cuda3std3__45tupleIJN6thrust24THRUST_300001_SM_1000_NS7pointerI10DEInstanceNSA_8cuda_cub3tagENSA_11use_defaultESF_EEEEEE10policy1000ElNS7_10__identityENSA_10device_ptrISC_EEJPSC_EEEvT0_iT1_T2_DpNS2_10kernel_argIT3_EE_param_1];
	cvta.to.global.u64 	%rd1, %rd21;
	cvta.to.global.u64 	%rd2, %rd20;
	shl.b32 	%r1, %r47, 7;
	mov.u32 	%r48, %ctaid.x;
	cvt.u64.u32 	%rd22, %r48;
	cvt.s64.s32 	%rd23, %r1;
	mul.lo.s64 	%rd3, %rd23, %rd22;
	sub.s64 	%rd24, %rd19, %rd3;
	min.s64 	%rd25, %rd24, %rd23;
	cvt.u32.u64 	%r2, %rd25;
	shl.b32 	%r3, %r2, 4;
	mov.u32 	%r4, %tid.x;
	shl.b32 	%r69, %r4, 7;
	setp.ge.s32 	%p1, %r69, %r3;
	@%p1 bra 	$L__BB8_3;
	shl.b64 	%rd26, %rd3, 4;
	add.s64 	%rd27, %rd2, %rd26;
	mul.wide.u32 	%rd28, %r4, 128;
	add.s64 	%rd120, %rd27, %rd28;
$L__BB8_2:
	.pragma "nounroll";
	// begin inline asm
	prefetch.global.L2 [%rd120];
	// end inline asm
	add.s32 	%r69, %r69, 16384;
	add.s64 	%rd120, %rd120, 16384;
	setp.lt.s32 	%p2, %r69, %r3;
	@%p2 bra 	$L__BB8_2;
$L__BB8_3:
	shl.b64 	%rd121, %rd3, 4;
	add.s64 	%rd7, %rd2, %rd121;
	add.s64 	%rd8, %rd1, %rd121;
	setp.eq.s32 	%p3, %r1, %r2;
	@%p3 bra 	$L__BB8_45;
	setp.lt.s32 	%p4, %r47, 1;
	@%p4 bra 	$L__BB8_58;
	and.b32  	%r8, %r47, 7;
	setp.lt.u32 	%p5, %r47, 8;
	mov.b32 	%r78, 0;
	@%p5 bra 	$L__BB8_24;
	and.b32  	%r78, %r47, 2147483640;
	mov.b32 	%r72, 0;
$L__BB8_7:
	.pragma "nounroll";
	shl.b32 	%r51, %r72, 7;
	add.s32 	%r19, %r51, %r4;
	setp.ge.s32 	%p6, %r19, %r2;
	@%p6 bra 	$L__BB8_9;
	mul.wide.u32 	%rd31, %r19, 16;
	add.s64 	%rd32, %rd7, %rd31;
	add.s64 	%rd33, %rd8, %rd31;
	ld.global.u64 	%rd34, [%rd32];
	ld.global.f64 	%fd1, [%rd32+8];
	st.global.u64 	[%rd33], %rd34;
	st.global.f64 	[%rd33+8], %fd1;
$L__BB8_9:
	add.s32 	%r52, %r19, 128;
	setp.ge.s32 	%p7, %r52, %r2;
	mul.wide.s32 	%rd35, %r52, 16;
	add.s64 	%rd15, %rd7, %rd35;
	add.s64 	%rd16, %rd8, %rd35;
	@%p7 bra 	$L__BB8_11;
	ld.global.u64 	%rd36, [%rd15];
	ld.global.f64 	%fd2, [%rd15+8];
	st.global.u64 	[%rd16], %rd36;
	st.global.f64 	[%rd16+8], %fd2;
$L__BB8_11:
	add.s32 	%r53, %r19, 256;
	setp.ge.s32 	%p8, %r53, %r2;
	@%p8 bra 	$L__BB8_13;
	ld.global.u64 	%rd37, [%rd15+2048];
	ld.global.f64 	%fd3, [%rd15+2056];
	st.global.u64 	[%rd16+2048], %rd37;
	st.global.f64 	[%rd16+2056], %fd3;
$L__BB8_13:
	add.s32 	%r54, %r19, 384;
	setp.ge.s32 	%p9, %r54, %r2;
	@%p9 bra 	$L__BB8_15;
	ld.global.u64 	%rd38, [%rd15+4096];
	ld.global.f64 	%fd4, [%rd15+4104];
	st.global.u64 	[%rd16+4096], %rd38;
	st.global.f64 	[%rd16+4104], %fd4;
$L__BB8_15:
	add.s32 	%r55, %r19, 512;
	setp.ge.s32 	%p10, %r55, %r2;
	@%p10 bra 	$L__BB8_17;
	ld.global.u64 	%rd39, [%rd15+6144];
	ld.global.f64 	%fd5, [%rd15+6152];
	st.global.u64 	[%rd16+6144], %rd39;
	st.global.f64 	[%rd16+6152], %fd5;
$L__BB8_17:
	add.s32 	%r56, %r19, 640;
	setp.ge.s32 	%p11, %r56, %r2;
	@%p11 bra 	$L__BB8_19;
	ld.global.u64 	%rd40, [%rd15+8192];
	ld.global.f64 	%fd6, [%rd15+8200];
	st.global.u64 	[%rd16+8192], %rd40;
	st.global.f64 	[%rd16+8200], %fd6;
$L__BB8_19:
	add.s32 	%r57, %r19, 768;
	setp.ge.s32 	%p12, %r57, %r2;
	@%p12 bra 	$L__BB8_21;
	ld.global.u64 	%rd41, [%rd15+10240];
	ld.global.f64 	%fd7, [%rd15+10248];
	st.global.u64 	[%rd16+10240], %rd41;
	st.global.f64 	[%rd16+10248], %fd7;
$L__BB8_21:
	add.s32 	%r58, %r19, 896;
	setp.ge.s32 	%p13, %r58, %r2;
	@%p13 bra 	$L__BB8_23;
	ld.global.u64 	%rd42, [%rd15+12288];
	ld.global.f64 	%fd8, [%rd15+12296];
	st.global.u64 	[%rd16+12288], %rd42;
	st.global.f64 	[%rd16+12296], %fd8;
$L__BB8_23:
	add.s32 	%r72, %r72, 8;
	setp.eq.s32 	%p14, %r72, %r78;
	@%p14 bra 	$L__BB8_24;
	bra.uni 	$L__BB8_7;
$L__BB8_24:
	setp.eq.s32 	%p15, %r8, 0;
	@%p15 bra 	$L__BB8_58;
	and.b32  	%r35, %r47, 3;
	setp.lt.u32 	%p16, %r8, 4;
	@%p16 bra 	$L__BB8_35;
	shl.b32 	%r59, %r78, 7;
	add.s32 	%r36, %r59, %r4;
	setp.ge.s32 	%p17, %r36, %r2;
	@%p17 bra 	$L__BB8_28;
	mul.wide.s32 	%rd43, %r36, 16;
	add.s64 	%rd44, %rd7, %rd43;
	add.s64 	%rd45, %rd8, %rd43;
	ld.global.u64 	%rd46, [%rd44];
	ld.global.f64 	%fd9, [%rd44+8];
	st.global.u64 	[%rd45], %rd46;
	st.global.f64 	[%rd45+8], %fd9;
$L__BB8_28:
	add.s32 	%r37, %r36, 128;
	setp.ge.s32 	%p18, %r37, %r2;
	@%p18 bra 	$L__BB8_30;
	mul.wide.s32 	%rd47, %r37, 16;
	add.s64 	%rd48, %rd7, %rd47;
	add.s64 	%rd49, %rd8, %rd47;
	ld.global.u64 	%rd50, [%rd48];
	ld.global.f64 	%fd10, [%rd48+8];
	st.global.u64 	[%rd49], %rd50;
	st.global.f64 	[%rd49+8], %fd10;
$L__BB8_30:
	add.s32 	%r38, %r36, 256;
	setp.ge.s32 	%p19, %r38, %r2;
	@%p19 bra 	$L__BB8_32;
	mul.wide.s32 	%rd51, %r38, 16;
	add.s64 	%rd52, %rd7, %rd51;
	add.s64 	%rd53, %rd8, %rd51;
	ld.global.u64 	%rd54, [%rd52];
	ld.global.f64 	%fd11, [%rd52+8];
	st.global.u64 	[%rd53], %rd54;
	st.global.f64 	[%rd53+8], %fd11;
$L__BB8_32:
	add.s32 	%r39, %r36, 384;
	setp.ge.s32 	%p20, %r39, %r2;
	@%p20 bra 	$L__BB8_34;
	mul.wide.s32 	%rd55, %r39, 16;
	add.s64 	%rd56, %rd7, %rd55;
	add.s64 	%rd57, %rd8, %rd55;
	ld.global.u64 	%rd58, [%rd56];
	ld.global.f64 	%fd12, [%rd56+8];
	st.global.u64 	[%rd57], %rd58;
	st.global.f64 	[%rd57+8], %fd12;
$L__BB8_34:
	add.s32 	%r78, %r78, 4;
$L__BB8_35:
	setp.eq.s32 	%p21, %r35, 0;
	@%p21 bra 	$L__BB8_58;
	setp.eq.s32 	%p22, %r35, 1;
	@%p22 bra 	$L__BB8_42;
	shl.b32 	%r60, %r78, 7;
	add.s32 	%r42, %r60, %r4;
	setp.ge.s32 	%p23, %r42, %r2;
	@%p23 bra 	$L__BB8_39;
	mul.wide.s32 	%rd59, %r42, 16;
	add.s64 	%rd60, %rd7, %rd59;
	add.s64 	%rd61, %rd8, %rd59;
	ld.global.u64 	%rd62, [%rd60];
	ld.global.f64 	%fd13, [%rd60+8];
	st.global.u64 	[%rd61], %rd62;
	st.global.f64 	[%rd61+8], %fd13;
$L__BB8_39:
	add.s32 	%r43, %r42, 128;
	setp.ge.s32 	%p24, %r43, %r2;
	@%p24 bra 	$L__BB8_41;
	mul.wide.s32 	%rd63, %r43, 16;
	add.s64 	%rd64, %rd7, %rd63;
	add.s64 	%rd65, %rd8, %rd63;
	ld.global.u64 	%rd66, [%rd64];
	ld.global.f64 	%fd14, [%rd64+8];
	st.global.u64 	[%rd65], %rd66;
	st.global.f64 	[%rd65+8], %fd14;
$L__BB8_41:
	add.s32 	%r78, %r78, 2;
$L__BB8_42:
	and.b32  	%r61, %r47, 1;
	setp.eq.b32 	%p25, %r61, 1;
	not.pred 	%p26, %p25;
	@%p26 bra 	$L__BB8_58;
	shl.b32 	%r62, %r78, 7;
	add.s32 	%r46, %r62, %r4;
	setp.ge.s32 	%p27, %r46, %r2;
	@%p27 bra 	$L__BB8_58;
	mul.wide.s32 	%rd67, %r46, 16;
	add.s64 	%rd68, %rd7, %rd67;
	add.s64 	%rd69, %rd8, %rd67;
	ld.global.u64 	%rd70, [%rd68];
	ld.global.f64 	%fd15, [%rd68+8];
	st.global.u64 	[%rd69], %rd70;
	st.global.f64 	[%rd69+8], %fd15;
	bra.uni 	$L__BB8_58;
$L__BB8_45:
	setp.lt.s32 	%p28, %r47, 1;
	@%p28 bra 	$L__BB8_58;
	and.b32  	%r10, %r47, 15;
	setp.lt.u32 	%p29, %r47, 16;
	mov.b32 	%r74, 0;
	@%p29 bra 	$L__BB8_49;
	and.b32  	%r74, %r47, 2147483632;
	neg.s32 	%r71, %r74;
	mul.wide.u32 	%rd71, %r4, 16;
	add.s64 	%rd9, %rd1, %rd71;
	add.s64 	%rd11, %rd2, %rd71;
	add.s64 	%rd72, %rd121, %rd1;
	add.s32 	%r70, %r4, 1152;
	add.s64 	%rd12, %rd72, 6152;
$L__BB8_48:
	.pragma "nounroll";
	mul.wide.s32 	%rd73, %r70, 16;
	shl.b64 	%rd74, %rd3, 4;
	add.s64 	%rd75, %rd74, %rd2;
	add.s64 	%rd76, %rd75, %rd73;
	add.s64 	%rd77, %rd12, %rd73;
	add.s64 	%rd78, %rd11, %rd121;
	add.s64 	%rd79, %rd9, %rd121;
	ld.global.u64 	%rd80, [%rd78];
	ld.global.f64 	%fd16, [%rd78+8];
	st.global.u64 	[%rd79], %rd80;
	st.global.f64 	[%rd79+8], %fd16;
	ld.global.u64 	%rd81, [%rd78+2048];
	ld.global.f64 	%fd17, [%rd78+2056];
	st.global.u64 	[%rd79+2048], %rd81;
	st.global.f64 	[%rd79+2056], %fd17;
	ld.global.u64 	%rd82, [%rd78+4096];
	ld.global.f64 	%fd18, [%rd78+4104];
	st.global.u64 	[%rd79+4096], %rd82;
	st.global.f64 	[%rd79+4104], %fd18;
	ld.global.u64 	%rd83, [%rd78+6144];
	ld.global.f64 	%fd19, [%rd78+6152];
	st.global.u64 	[%rd79+6144], %rd83;
	st.global.f64 	[%rd79+6152], %fd19;
	ld.global.u64 	%rd84, [%rd78+8192];
	ld.global.f64 	%fd20, [%rd78+8200];
	st.global.u64 	[%rd79+8192], %rd84;
	st.global.f64 	[%rd79+8200], %fd20;
	ld.global.u64 	%rd85, [%rd78+10240];
	ld.global.f64 	%fd21, [%rd78+10248];
	st.global.u64 	[%rd79+10240], %rd85;
	st.global.f64 	[%rd79+10248], %fd21;
	ld.global.u64 	%rd86, [%rd78+12288];
	ld.global.f64 	%fd22, [%rd78+12296];
	st.global.u64 	[%rd79+12288], %rd86;
	st.global.f64 	[%rd79+12296], %fd22;
	ld.global.u64 	%rd87, [%rd78+14336];
	ld.global.f64 	%fd23, [%rd78+14344];
	st.global.u64 	[%rd79+14336], %rd87;
	st.global.f64 	[%rd79+14344], %fd23;
	ld.global.u64 	%rd88, [%rd78+16384];
	ld.global.f64 	%fd24, [%rd78+16392];
	st.global.u64 	[%rd79+16384], %rd88;
	st.global.f64 	[%rd79+16392], %fd24;
	ld.global.u64 	%rd89, [%rd76];
	ld.global.f64 	%fd25, [%rd76+8];
	st.global.u64 	[%rd77+-6152], %rd89;
	st.global.f64 	[%rd77+-6144], %fd25;
	ld.global.u64 	%rd90, [%rd76+2048];
	ld.global.f64 	%fd26, [%rd76+2056];
	st.global.u64 	[%rd77+-4104], %rd90;
	st.global.f64 	[%rd77+-4096], %fd26;
	ld.global.u64 	%rd91, [%rd76+4096];
	ld.global.f64 	%fd27, [%rd76+4104];
	st.global.u64 	[%rd77+-2056], %rd91;
	st.global.f64 	[%rd77+-2048], %fd27;
	ld.global.u64 	%rd92, [%rd76+6144];
	ld.global.f64 	%fd28, [%rd76+6152];
	st.global.u64 	[%rd77+-8], %rd92;
	st.global.f64 	[%rd77], %fd28;
	ld.global.u64 	%rd93, [%rd76+8192];
	ld.global.f64 	%fd29, [%rd76+8200];
	st.global.u64 	[%rd77+2040], %rd93;
	st.global.f64 	[%rd77+2048], %fd29;
	ld.global.u64 	%rd94, [%rd76+10240];
	ld.global.f64 	%fd30, [%rd76+10248];
	st.global.u64 	[%rd77+4088], %rd94;
	st.global.f64 	[%rd77+4096], %fd30;
	ld.global.u64 	%rd95, [%rd76+12288];
	ld.global.f64 	%fd31, [%rd76+12296];
	st.global.u64 	[%rd77+6136], %rd95;
	st.global.f64 	[%rd77+6144], %fd31;
	add.s32 	%r71, %r71, 16;
	add.s64 	%rd121, %rd121, 32768;
	add.s32 	%r70, %r70, 2048;
	setp.eq.s32 	%p30, %r71, 0;
	@%p30 bra 	$L__BB8_49;
	bra.uni 	$L__BB8_48;
$L__BB8_49:
	setp.eq.s32 	%p31, %r10, 0;
	@%p31 bra 	$L__BB8_58;
	and.b32  	%r22, %r47, 7;
	setp.lt.u32 	%p32, %r10, 8;
	@%p32 bra 	$L__BB8_52;
	shl.b32 	%r64, %r74, 7;
	add.s32 	%r65, %r64, %r4;
	mul.wide.s32 	%rd96, %r65, 16;
	add.s64 	%rd97, %rd7, %rd96;
	add.s64 	%rd98, %rd8, %rd96;
	ld.global.u64 	%rd99, [%rd97];
	ld.global.f64 	%fd32, [%rd97+8];
	st.global.u64 	[%rd98], %rd99;
	st.global.f64 	[%rd98+8], %fd32;
	ld.global.u64 	%rd100, [%rd97+2048];
	ld.global.f64 	%fd33, [%rd97+2056];
	st.global.u64 	[%rd98+2048], %rd100;
	st.global.f64 	[%rd98+2056], %fd33;
	ld.global.u64 	%rd101, [%rd97+4096];
	ld.global.f64 	%fd34, [%rd97+4104];
	st.global.u64 	[%rd98+4096], %rd101;
	st.global.f64 	[%rd98+4104], %fd34;
	ld.global.u64 	%rd102, [%rd97+6144];
	ld.global.f64 	%fd35, [%rd97+6152];
	st.global.u64 	[%rd98+6144], %rd102;
	st.global.f64 	[%rd98+6152], %fd35;
	ld.global.u64 	%rd103, [%rd97+8192];
	ld.global.f64 	%fd36, [%rd97+8200];
	st.global.u64 	[%rd98+8192], %rd103;
	st.global.f64 	[%rd98+8200], %fd36;
	ld.global.u64 	%rd104, [%rd97+10240];
	ld.global.f64 	%fd37, [%rd97+10248];
	st.global.u64 	[%rd98+10240], %rd104;
	st.global.f64 	[%rd98+10248], %fd37;
	ld.global.u64 	%rd105, [%rd97+12288];
	ld.global.f64 	%fd38, [%rd97+12296];
	st.global.u64 	[%rd98+12288], %rd105;
	st.global.f64 	[%rd98+12296], %fd38;
	ld.global.u64 	%rd106, [%rd97+14336];
	ld.global.f64 	%fd39, [%rd97+14344];
	st.global.u64 	[%rd98+14336], %rd106;
	st.global.f64 	[%rd98+14344], %fd39;
	add.s32 	%r74, %r74, 8;
$L__BB8_52:
	setp.eq.s32 	%p33, %r22, 0;
	@%p33 bra 	$L__BB8_58;
	and.b32  	%r25, %r47, 3;
	setp.lt.u32 	%p34, %r22, 4;
	@%p34 bra 	$L__BB8_55;
	shl.b32 	%r66, %r74, 7;
	add.s32 	%r67, %r66, %r4;
	mul.wide.s32 	%rd107, %r67, 16;
	add.s64 	%rd108, %rd7, %rd107;
	add.s64 	%rd109, %rd8, %rd107;
	ld.global.u64 	%rd110, [%rd108];
	ld.global.f64 	%fd40, [%rd108+8];
	st.global.u64 	[%rd109], %rd110;
	st.global.f64 	[%rd109+8], %fd40;
	ld.global.u64 	%rd111, [%rd108+2048];
	ld.global.f64 	%fd41, [%rd108+2056];
	st.global.u64 	[%rd109+2048], %rd111;
	st.global.f64 	[%rd109+2056], %fd41;
	ld.global.u64 	%rd112, [%rd108+4096];
	ld.global.f64 	%fd42, [%rd108+4104];
	st.global.u64 	[%rd109+4096], %rd112;
	st.global.f64 	[%rd109+4104], %fd42;
	ld.global.u64 	%rd113, [%rd108+6144];
	ld.global.f64 	%fd43, [%rd108+6152];
	st.global.u64 	[%rd109+6144], %rd113;
	st.global.f64 	[%rd109+6152], %fd43;
	add.s32 	%r74, %r74, 4;
$L__BB8_55:
	setp.eq.s32 	%p35, %r25, 0;
	@%p35 bra 	$L__BB8_58;
	shl.b64 	%rd114, %rd3, 4;
	or.b64  	%rd115, %rd114, 8;
	add.s64 	%rd17, %rd1, %rd115;
	shl.b32 	%r68, %r74, 7;
	add.s32 	%r77, %r4, %r68;
	add.s64 	%rd18, %rd2, %rd115;
	neg.s32 	%r76, %r25;
$L__BB8_57:
	.pragma "nounroll";
	mul.wide.s32 	%rd116, %r77, 16;
	add.s64 	%rd117, %rd17, %rd116;
	add.s64 	%rd118, %rd18, %rd116;
	ld.global.u64 	%rd119, [%rd118+-8];
	ld.global.f64 	%fd44, [%rd118];
	st.global.u64 	[%rd117+-8], %rd119;
	st.global.f64 	[%rd117], %fd44;
	add.s32 	%r77, %r77, 128;
	add.s32 	%r76, %r76, 1;
	setp.eq.s32 	%p36, %r76, 0;
	@%p36 bra 	$L__BB8_58;
	bra.uni 	$L__BB8_57;
$L__BB8_58:
	ret;

}
	// .globl	_ZN3cub18CUB_300001_SM_10006detail9transform16transform_kernelINS2_10policy_hubILb1EN4cuda3std3__45tupleIJN6thrust24THRUST_300001_SM_1000_NS7pointerI10DEInstanceNSA_8cuda_cub3tagENSA_11use_defaultESF_EEEEEE10policy1000EiNS7_10__identityEPSC_JSL_EEEvT0_iT1_T2_DpNS2_10kernel_argIT3_EE
.visible .entry _ZN3cub18CUB_300001_SM_10006detail9transform16transform_kernelINS2_10policy_hubILb1EN4cuda3std3__45tupleIJN6thrust24THRUST_300001_SM_1000_NS7pointerI10DEInstanceNSA_8cuda_cub3tagENSA_11use_defaultESF_EEEEEE10policy1000EiNS7_10__identityEPSC_JSL_EEEvT0_iT1_T2_DpNS2_10kernel_argIT3_EE(
	.param .u32 _ZN3cub18CUB_300001_SM_10006detail9transform16transform_kernelINS2_10policy_hubILb1EN4cuda3std3__45tupleIJN6thrust24THRUST_300001_SM_1000_NS7pointerI10DEInstanceNSA_8cuda_cub3tagENSA_11use_defaultESF_EEEEEE10policy1000EiNS7_10__identityEPSC_JSL_EEEvT0_iT1_T2_DpNS2_10kernel_argIT3_EE_param_0,
	.param .u32 _ZN3cub18CUB_300001_SM_10006detail9transform16transform_kernelINS2_10policy_hubILb1EN4cuda3std3__45tupleIJN6thrust24THRUST_300001_SM_1000_NS7pointerI10DEInstanceNSA_8cuda_cub3tagENSA_11use_defaultESF_EEEEEE10policy1000EiNS7_10__identityEPSC_JSL_EEEvT0_iT1_T2_DpNS2_10kernel_argIT3_EE_param_1,
	.param .align 1 .b8 _ZN3cub18CUB_300001_SM_10006detail9transform16transform_kernelINS2_10policy_hubILb1EN4cuda3std3__45tupleIJN6thrust24THRUST_300001_SM_1000_NS7pointerI10DEInstanceNSA_8cuda_cub3tagENSA_11use_defaultESF_EEEEEE10policy1000EiNS7_10__identityEPSC_JSL_EEEvT0_iT1_T2_DpNS2_10kernel_argIT3_EE_param_2[1],
	.param .u64 .ptr .align 1 _ZN3cub18CUB_300001_SM_10006detail9transform16transform_kernelINS2_10policy_hubILb1EN4cuda3std3__45tupleIJN6thrust24THRUST_300001_SM_1000_NS7pointerI10DEInstanceNSA_8cuda_cub3tagENSA_11use_defaultESF_EEEEEE10policy1000EiNS7_10__identityEPSC_JSL_EEEvT0_iT1_T2_DpNS2_10kernel_argIT3_EE_param_3,
	.param .align 8 .b8 _ZN3cub18CUB_300001_SM_10006detail9transform16transform_kernelINS2_10policy_hubILb1EN4cuda3std3__45tupleIJN6thrust24THRUST_300001_SM_1000_NS7pointerI10DEInstanceNSA_8cuda_cub3tagENSA_11use_defaultESF_EEEEEE10policy1000EiNS7_10__identityEPSC_JSL_EEEvT0_iT1_T2_DpNS2_10kernel_argIT3_EE_param_4[16]
)
.maxntid 128
{
	.reg .pred 	%p<37>;
	.reg .b32 	%r<84>;
	.reg .b64 	%rd<116>;
	.reg .b64 	%fd<45>;

	ld.param.u32 	%r50, [_ZN3cub18CUB_300001_SM_10006detail9transform16transform_kernelINS2_10policy_hubILb1EN4cuda3std3__45tupleIJN6thrust24THRUST_300001_SM_1000_NS7pointerI10DEInstanceNSA_8cuda_cub3tagENSA_11use_defaultESF_EEEEEE10policy1000EiNS7_10__identityEPSC_JSL_EEEvT0_iT1_T2_DpNS2_10kernel_argIT3_EE_param_0];
	ld.param.u64 	%rd15, [_ZN3cub18CUB_300001_SM_10006detail9transform16transform_kernelINS2_10policy_hubILb1EN4cuda3std3__45tupleIJN6thrust24THRUST_300001_SM_1000_NS7pointerI10DEInstanceNSA_8cuda_cub3tagENSA_11use_defaultESF_EEEEEE10policy1000EiNS7_10__identityEPSC_JSL_EEEvT0_iT1_T2_DpNS2_10kernel_argIT3_EE_param_4];
	ld.param.u32 	%r49, [_ZN3cub18CUB_300001_SM_10006detail9transform16transform_kernelINS2_10policy_hubILb1EN4cuda3std3__45tupleIJN6thrust24THRUST_300001_SM_1000_NS7pointerI10DEInstanceNSA_8cuda_cub3tagENSA_11use_defaultESF_EEEEEE10policy1000EiNS7_10__identityEPSC_JSL_EEEvT0_iT1_T2_DpNS2_10kernel_argIT3_EE_param_1];
	ld.param.u64 	%rd16, [_ZN3cub18CUB_300001_SM_10006detail9transform16transform_kernelINS2_10policy_hubILb1EN4cuda3std3__45tupleIJN6thrust24THRUST_300001_SM_1000_NS7pointerI10DEInstanceNSA_8cuda_cub3tagENSA_11use_defaultESF_EEEEEE10policy1000EiNS7_10__identityEPSC_JSL_EEEvT0_iT1_T2_DpNS2_10kernel_argIT3_EE_param_3];
	cvta.to.global.u64 	%rd1, %rd16;
	cvta.to.global.u64 	%rd2, %rd15;
	shl.b32 	%r1, %r49, 7;
	mov.u32 	%r51, %ctaid.x;
	mul.lo.s32 	%r2, %r1, %r51;
	sub.s32 	%r3, %r50, %r2;
	min.s32 	%r4, %r1, %r3;
	shl.b32 	%r5, %r4, 4;
	mov.u32 	%r6, %tid.x;
	shl.b32 	%r72, %r6, 7;
	setp.ge.s32 	%p1, %r72, %r5;
	@%p1 bra 	$L__BB9_3;
	mul.wide.u32 	%rd17, %r6, 128;
	add.s64 	%rd18, %rd2, %rd17;
	mul.wide.s32 	%rd19, %r2, 16;
	add.s64 	%rd114, %rd18, %rd19;
$L__BB9_2:
	.pragma "nounroll";
	// begin inline asm
	prefetch.global.L2 [%rd114];
	// end inline asm
	add.s32 	%r72, %r72, 16384;
	add.s64 	%rd114, %rd114, 16384;
	setp.lt.s32 	%p2, %r72, %r5;
	@%p2 bra 	$L__BB9_2;
$L__BB9_3:
	mul.wide.s32 	%rd115, %r2, 16;
	add.s64 	%rd6, %rd2, %rd115;
	add.s64 	%rd7, %rd1, %rd115;
	setp.gt.s32 	%p3, %r1, %r3;
	@%p3 bra 	$L__BB9_17;
	setp.lt.s32 	%p4, %r49, 1;
	@%p4 bra 	$L__BB9_58;
	and.b32  	%r10, %r49, 15;
	setp.lt.u32 	%p5, %r49, 16;
	mov.b32 	%r79, 0;
	@%p5 bra 	$L__BB9_8;
	and.b32  	%r79, %r49, 2147483632;
	neg.s32 	%r74, %r79;
	add.s32 	%r73, %r6, 1152;
	add.s64 	%rd24, %rd115, 6152;
	add.s64 	%rd25, %rd2, %rd24;
	add.s64 	%rd27, %rd1, %rd24;
	mul.wide.u32 	%rd29, %r6, 16;
	add.s64 	%rd30, %rd2, %rd29;
$L__BB9_7:
	.pragma "nounroll";
	mul.wide.s32 	%rd22, %r73, 16;
	add.s64 	%rd26, %rd25, %rd22;
	add.s64 	%rd28, %rd27, %rd22;
	add.s64 	%rd31, %rd30, %rd115;
	ld.global.u64 	%rd32, [%rd31];
	ld.global.f64 	%fd1, [%rd31+8];
	add.s64 	%rd33, %rd1, %rd29;
	add.s64 	%rd34, %rd33, %rd115;
	st.global.u64 	[%rd34], %rd32;
	st.global.f64 	[%rd34+8], %fd1;
	ld.global.u64 	%rd35, [%rd31+2048];
	ld.global.f64 	%fd2, [%rd31+2056];
	st.global.u64 	[%rd34+2048], %rd35;
	st.global.f64 	[%rd34+2056], %fd2;
	ld.global.u64 	%rd36, [%rd31+4096];
	ld.global.f64 	%fd3, [%rd31+4104];
	st.global.u64 	[%rd34+4096], %rd36;
	st.global.f64 	[%rd34+4104], %fd3;
	ld.global.u64 	%rd37, [%rd31+6144];
	ld.global.f64 	%fd4, [%rd31+6152];
	st.global.u64 	[%rd34+6144], %rd37;
	st.global.f64 	[%rd34+6152], %fd4;
	ld.global.u64 	%rd38, [%rd31+8192];
	ld.global.f64 	%fd5, [%rd31+8200];
	st.global.u64 	[%rd34+8192], %rd38;
	st.global.f64 	[%rd34+8200], %fd5;
	ld.global.u64 	%rd39, [%rd31+10240];
	ld.global.f64 	%fd6, [%rd31+10248];
	st.global.u64 	[%rd34+10240], %rd39;
	st.global.f64 	[%rd34+10248], %fd6;
	ld.global.u64 	%rd40, [%rd31+12288];
	ld.global.f64 	%fd7, [%rd31+12296];
	st.global.u64 	[%rd34+12288], %rd40;
	st.global.f64 	[%rd34+12296], %fd7;
	ld.global.u64 	%rd41, [%rd31+14336];
	ld.global.f64 	%fd8, [%rd31+14344];
	st.global.u64 	[%rd34+14336], %rd41;
	st.global.f64 	[%rd34+14344], %fd8;
	ld.global.u64 	%rd42, [%rd31+16384];
	ld.global.f64 	%fd9, [%rd31+16392];
	st.global.u64 	[%rd34+16384], %rd42;
	st.global.f64 	[%rd34+16392], %fd9;
	ld.global.u64 	%rd43, [%rd26+-6152];
	ld.global.f64 	%fd10, [%rd26+-6144];
	st.global.u64 	[%rd28+-6152], %rd43;
	st.global.f64 	[%rd28+-6144], %fd10;
	ld.global.u64 	%rd44, [%rd26+-4104];
	ld.global.f64 	%fd11, [%rd26+-4096];
	st.global.u64 	[%rd28+-4104], %rd44;
	st.global.f64 	[%rd28+-4096], %fd11;
	ld.global.u64 	%rd45, [%rd26+-2056];
	ld.global.f64 	%fd12, [%rd26+-2048];
	st.global.u64 	[%rd28+-2056], %rd45;
	st.global.f64 	[%rd28+-2048], %fd12;
	ld.global.u64 	%rd46, [%rd26+-8];
	ld.global.f64 	%fd13, [%rd26];
	st.global.u64 	[%rd28+-8], %rd46;
	st.global.f64 	[%rd28], %fd13;
	ld.global.u64 	%rd47, [%rd26+2040];
	ld.global.f64 	%fd14, [%rd26+2048];
	st.global.u64 	[%rd28+2040], %rd47;
	st.global.f64 	[%rd28+2048], %fd14;
	ld.global.u64 	%rd48, [%rd26+4088];
	ld.global.f64 	%fd15, [%rd26+4096];
	st.global.u64 	[%rd28+4088], %rd48;
	st.global.f64 	[%rd28+4096], %fd15;
	ld.global.u64 	%rd49, [%rd26+6136];
	ld.global.f64 	%fd16, [%rd26+6144];
	st.global.u64 	[%rd28+6136], %rd49;
	st.global.f64 	[%rd28+6144], %fd16;
	add.s32 	%r74, %r74, 16;
	add.s64 	%rd115, %rd115, 32768;
	add.s32 	%r73, %r73, 2048;
	setp.eq.s32 	%p6, %r74, 0;
	@%p6 bra 	$L__BB9_8;
	bra.uni 	$L__BB9_7;
$L__BB9_8:
	setp.eq.s32 	%p7, %r10, 0;
	@%p7 bra 	$L__BB9_58;
	and.b32  	%r37, %r49, 7;
	setp.lt.u32 	%p8, %r10, 8;
	@%p8 bra 	$L__BB9_11;
	shl.b32 	%r53, %r79, 7;
	add.s32 	%r54, %r53, %r6;
	mul.wide.s32 	%rd50, %r54, 16;
	add.s64 	%rd51, %rd6, %rd50;
	ld.global.u64 	%rd52, [%rd51];
	ld.global.f64 	%fd17, [%rd51+8];
	add.s64 	%rd53, %rd7, %rd50;
	st.global.u64 	[%rd53], %rd52;
	st.global.f64 	[%rd53+8], %fd17;
	ld.global.u64 	%rd54, [%rd51+2048];
	ld.global.f64 	%fd18, [%rd51+2056];
	st.global.u64 	[%rd53+2048], %rd54;
	st.global.f64 	[%rd53+2056], %fd18;
	ld.global.u64 	%rd55, [%rd51+4096];
	ld.global.f64 	%fd19, [%rd51+4104];
	st.global.u64 	[%rd53+4096], %rd55;
	st.global.f64 	[%rd53+4104], %fd19;
	ld.global.u64 	%rd56, [%rd51+6144];
	ld.global.f64 	%fd20, [%rd51+6152];
	st.global.u64 	[%rd53+6144], %rd56;
	st.global.f64 	[%rd53+6152], %fd20;
	ld.global.u64 	%rd57, [%rd51+8192];
	ld.global.f64 	%fd21, [%rd51+8200];
	st.global.u64 	[%rd53+8192], %rd57;
	st.global.f64 	[%rd53+8200], %fd21;
	ld.global.u64 	%rd58, [%rd51+10240];
	ld.global.f64 	%fd22, [%rd51+10248];
	st.global.u64 	[%rd53+10240], %rd58;
	st.global.f64 	[%rd53+10248], %fd22;
	ld.global.u64 	%rd59, [%rd51+12288];
	ld.global.f64 	%fd23, [%rd51+12296];
	st.global.u64 	[%rd53+12288], %rd59;
	st.global.f64 	[%rd53+12296], %fd23;
	ld.global.u64 	%rd60, [%rd51+14336];
	ld.global.f64 	%fd24, [%rd51+14344];
	st.global.u64 	[%rd53+14336], %rd60;
	st.global.f64 	[%rd53+14344], %fd24;
	add.s32 	%r79, %r79, 8;
$L__BB9_11:
	setp.eq.s32 	%p9, %r37, 0;
	@%p9 bra 	$L__BB9_58;
	and.b32  	%r40, %r49, 3;
	setp.lt.u32 	%p10, %r37, 4;
	@%p10 bra 	$L__BB9_14;
	shl.b32 	%r55, %r79, 7;
	add.s32 	%r56, %r55, %r6;
	mul.wide.s32 	%rd61, %r56, 16;
	add.s64 	%rd62, %rd6, %rd61;
	ld.global.u64 	%rd63, [%rd62];
	ld.global.f64 	%fd25, [%rd62+8];
	add.s64 	%rd64, %rd7, %rd61;
	st.global.u64 	[%rd64], %rd63;
	st.global.f64 	[%rd64+8], %fd25;
	ld.global.u64 	%rd65, [%rd62+2048];
	ld.global.f64 	%fd26, [%rd62+2056];
	st.global.u64 	[%rd64+2048], %rd65;
	st.global.f64 	[%rd64+2056], %fd26;
	ld.global.u64 	%rd66, [%rd62+4096];
	ld.global.f64 	%fd27, [%rd62+4104];
	st.global.u64 	[%rd64+4096], %rd66;
	st.global.f64 	[%rd64+4104], %fd27;
	ld.global.u64 	%rd67, [%rd62+6144];
	ld.global.f64 	%fd28, [%rd62+6152];
	st.global.u64 	[%rd64+6144], %rd67;
	st.global.f64 	[%rd64+6152], %fd28;
	add.s32 	%r79, %r79, 4;
$L__BB9_14:
	setp.eq.s32 	%p11, %r40, 0;
	@%p11 bra 	$L__BB9_58;
	mul.wide.s32 	%rd68, %r2, 16;
	or.b64  	%rd69, %rd68, 8;
	add.s64 	%rd13, %rd1, %rd69;
	shl.b32 	%r57, %r79, 7;
	add.s32 	%r83, %r6, %r57;
	add.s64 	%rd14, %rd2, %rd69;
	neg.s32 	%r82, %r40;
$L__BB9_16:
	.pragma "nounroll";
	mul.wide.s32 	%rd70, %r83, 16;
	add.s64 	%rd71, %rd13, %rd70;
	add.s64 	%rd72, %rd14, %rd70;
	ld.global.u64 	%rd73, [%rd72+-8];
	ld.global.f64 	%fd29, [%rd72];
	st.global.u64 	[%rd71+-8], %rd73;
	st.global.f64 	[%rd71], %fd29;
	add.s32 	%r83, %r83, 128;
	add.s32 	%r82, %r82, 1;
	setp.ne.s32 	%p12, %r82, 0;
	@%p12 bra 	$L__BB9_16;
	bra.uni 	$L__BB9_58;
$L__BB9_17:
	setp.lt.s32 	%p13, %r49, 1;
	@%p13 bra 	$L__BB9_58;
	and.b32  	%r14, %r49, 7;
	setp.lt.u32 	%p14, %r49, 8;
	mov.b32 	%r76, 0;
	@%p14 bra 	$L__BB9_37;
	and.b32  	%r76, %r49, 2147483640;
	mov.b32 	%r75, 0;
$L__BB9_20:
	.pragma "nounroll";
	shl.b32 	%r60, %r75, 7;
	add.s32 	%r21, %r60, %r6;
	setp.ge.s32 	%p15, %r21, %r4;
	@%p15 bra 	$L__BB9_22;
	mul.wide.u32 	%rd74, %r21, 16;
	add.s64 	%rd75, %rd6, %rd74;
	ld.global.u64 	%rd76, [%rd75];
	ld.global.f64 	%fd30, [%rd75+8];
	add.s64 	%rd77, %rd7, %rd74;
	st.global.u64 	[%rd77], %rd76;
	st.global.f64 	[%rd77+8], %fd30;
$L__BB9_22:
	add.s32 	%r61, %r21, 128;
	setp.ge.s32 	%p16, %r61, %r4;
	mul.wide.s32 	%rd78, %r61, 16;
	add.s64 	%rd11, %rd6, %rd78;
	add.s64 	%rd12, %rd7, %rd78;
	@%p16 bra 	$L__BB9_24;
	ld.global.u64 	%rd79, [%rd11];
	ld.global.f64 	%fd31, [%rd11+8];
	st.global.u64 	[%rd12], %rd79;
	st.global.f64 	[%rd12+8], %fd31;
$L__BB9_24:
	add.s32 	%r62, %r21, 256;
	setp.ge.s32 	%p17, %r62, %r4;
	@%p17 bra 	$L__BB9_26;
	ld.global.u64 	%rd80, [%rd11+2048];
	ld.global.f64 	%fd32, [%rd11+2056];
	st.global.u64 	[%rd12+2048], %rd80;
	st.global.f64 	[%rd12+2056], %fd32;
$L__BB9_26:
	add.s32 	%r63, %r21, 384;
	setp.ge.s32 	%p18, %r63, %r4;
	@%p18 bra 	$L__BB9_28;
	ld.global.u64 	%rd81, [%rd11+4096];
	ld.global.f64 	%fd33, [%rd11+4104];
	st.global.u64 	[%rd12+4096], %rd81;
	st.global.f64 	[%rd12+4104], %fd33;
$L__BB9_28:
	add.s32 	%r64, %r21, 512;
	setp.ge.s32 	%p19, %r64, %r4;
	@%p19 bra 	$L__BB9_30;
	ld.global.u64 	%rd82, [%rd11+6144];
	ld.global.f64 	%fd34, [%rd11+6152];
	st.global.u64 	[%rd12+6144], %rd82;
	st.global.f64 	[%rd12+6152], %fd34;
$L__BB9_30:
	add.s32 	%r65, %r21, 640;
	setp.ge.s32 	%p20, %r65, %r4;
	@%p20 bra 	$L__BB9_32;
	ld.global.u64 	%rd83, [%rd11+8192];
	ld.global.f64 	%fd35, [%rd11+8200];
	st.global.u64 	[%rd12+8192], %rd83;
	st.global.f64 	[%rd12+8200], %fd35;
$L__BB9_32:
	add.s32 	%r66, %r21, 768;
	setp.ge.s32 	%p21, %r66, %r4;
	@%p21 bra 	$L__BB9_34;
	ld.global.u64 	%rd84, [%rd11+10240];
	ld.global.f64 	%fd36, [%rd11+10248];
	st.global.u64 	[%rd12+10240], %rd84;
	st.global.f64 	[%rd12+10248], %fd36;
$L__BB9_34:
	add.s32 	%r67, %r21, 896;
	setp.ge.s32 	%p22, %r67, %r4;
	@%p22 bra 	$L__BB9_36;
	ld.global.u64 	%rd85, [%rd11+12288];
	ld.global.f64 	%fd37, [%rd11+12296];
	st.global.u64 	[%rd12+12288], %rd85;
	st.global.f64 	[%rd12+12296], %fd37;
$L__BB9_36:
	add.s32 	%r75, %r75, 8;
	setp.ne.s32 	%p23, %r75, %r76;
	@%p23 bra 	$L__BB9_20;
$L__BB9_37:
	setp.eq.s32 	%p24, %r14, 0;
	@%p24 bra 	$L__BB9_58;
	and.b32  	%r24, %r49, 3;
	setp.lt.u32 	%p25, %r14, 4;
	@%p25 bra 	$L__BB9_48;
	shl.b32 	%r68, %r76, 7;
	add.s32 	%r25, %r68, %r6;
	setp.ge.s32 	%p26, %r25, %r4;
	@%p26 bra 	$L__BB9_41;
	mul.wide.s32 	%rd86, %r25, 16;
	add.s64 	%rd87, %rd6, %rd86;
	ld.global.u64 	%rd88, [%rd87];
	ld.global.f64 	%fd38, [%rd87+8];
	add.s64 	%rd89, %rd7, %rd86;
	st.global.u64 	[%rd89], %rd88;
	st.global.f64 	[%rd89+8], %fd38;
$L__BB9_41:
	add.s32 	%r26, %r25, 128;
	setp.ge.s32 	%p27, %r26, %r4;
	@%p27 bra 	$L__BB9_43;
	mul.wide.s32 	%rd90, %r26, 16;
	add.s64 	%rd91, %rd6, %rd90;
	ld.global.u64 	%rd92, [%rd91];
	ld.global.f64 	%fd39, [%rd91+8];
	add.s64 	%rd93, %rd7, %rd90;
	st.global.u64 	[%rd93], %rd92;
	st.global.f64 	[%rd93+8], %fd39;
$L__BB9_43:
	add.s32 	%r27, %r25, 256;
	setp.ge.s32 	%p28, %r27, %r4;
	@%p28 bra 	$L__BB9_45;
	mul.wide.s32 	%rd94, %r27, 16;
	add.s64 	%rd95, %rd6, %rd94;
	ld.global.u64 	%rd96, [%rd95];
	ld.global.f64 	%fd40, [%rd95+8];
	add.s64 	%rd97, %rd7, %rd94;
	st.global.u64 	[%rd97], %rd96;
	st.global.f64 	[%rd97+8], %fd40;
$L__BB9_45:
	add.s32 	%r28, %r25, 384;
	setp.ge.s32 	%p29, %r28, %r4;
	@%p29 bra 	$L__BB9_47;
	mul.wide.s32 	%rd98, %r28, 16;
	add.s64 	%rd99, %rd6, %rd98;
	ld.global.u64 	%rd100, [%rd99];
	ld.global.f64 	%fd41, [%rd99+8];
	add.s64 	%rd101, %rd7, %rd98;
	st.global.u64 	[%rd101], %rd100;
	st.global.f64 	[%rd101+8], %fd41;
$L__BB9_47:
	add.s32 	%r76, %r76, 4;
$L__BB9_48:
	setp.eq.s32 	%p30, %r24, 0;
	@%p30 bra 	$L__BB9_58;
	setp.eq.s32 	%p31, %r24, 1;
	@%p31 bra 	$L__BB9_55;
	shl.b32 	%r69, %r76, 7;
	add.s32 	%r31, %r69, %r6;
	setp.ge.s32 	%p32, %r31, %r4;
	@%p32 bra 	$L__BB9_52;
	mul.wide.s32 	%rd102, %r31, 16;
	add.s64 	%rd103, %rd6, %rd102;
	ld.global.u64 	%rd104, [%rd103];
	ld.global.f64 	%fd42, [%rd103+8];
	add.s64 	%rd105, %rd7, %rd102;
	st.global.u64 	[%rd105], %rd104;
	st.global.f64 	[%rd105+8], %fd42;
$L__BB9_52:
	add.s32 	%r32, %r31, 128;
	setp.ge.s32 	%p33, %r32, %r4;
	@%p33 bra 	$L__BB9_54;
	mul.wide.s32 	%rd106, %r32, 16;
	add.s64 	%rd107, %rd6, %rd106;
	ld.global.u64 	%rd108, [%rd107];
	ld.global.f64 	%fd43, [%rd107+8];
	add.s64 	%rd109, %rd7, %rd106;
	st.global.u64 	[%rd109], %rd108;
	st.global.f64 	[%rd109+8], %fd43;
$L__BB9_54:
	add.s32 	%r76, %r76, 2;
$L__BB9_55:
	and.b32  	%r70, %r49, 1;
	setp.eq.b32 	%p34, %r70, 1;
	not.pred 	%p35, %p34;
	@%p35 bra 	$L__BB9_58;
	shl.b32 	%r71, %r76, 7;
	add.s32 	%r35, %r71, %r6;
	setp.ge.s32 	%p36, %r35, %r4;
	@%p36 bra 	$L__BB9_58;
	mul.wide.s32 	%rd110, %r35, 16;
	add.s64 	%rd111, %rd6, %rd110;
	ld.global.u64 	%rd112, [%rd111];
	ld.global.f64 	%fd44, [%rd111+8];
	add.s64 	%rd113, %rd7, %rd110;
	st.global.u64 	[%rd113], %rd112;
	st.global.f64 	[%rd113+8], %fd44;
$L__BB9_58:
	ret;

}
	// .globl	_ZN3cub18CUB_300001_SM_10006detail9transform16transform_kernelINS2_10policy_hubILb1EN4cuda3std3__45tupleIJN6thrust24THRUST_300001_SM_1000_NS7pointerI10DEInstanceNSA_8cuda_cub3tagENSA_11use_defaultESF_EEEEEE10policy1000ElNS7_10__identityEPSC_JSL_EEEvT0_iT1_T2_DpNS2_10kernel_argIT3_EE
.visible .entry _ZN3cub18CUB_300001_SM_10006detail9transform16transform_kernelINS2_10policy_hubILb1EN4cuda3std3__45tupleIJN6thrust24THRUST_300001_SM_1000_NS7pointerI10DEInstanceNSA_8cuda_cub3tagENSA_11use_defaultESF_EEEEEE10policy1000ElNS7_10__identityEPSC_JSL_EEEvT0_iT1_T2_DpNS2_10kernel_argIT3_EE(
	.param .u64 _ZN3cub18CUB_300001_SM_10006detail9transform16transform_kernelINS2_10policy_hubILb1EN4cuda3std3__45tupleIJN6thrust24THRUST_300001_SM_1000_NS7pointerI10DEInstanceNSA_8cuda_cub3tagENSA_11use_defaultESF_EEEEEE10policy1000ElNS7_10__identityEPSC_JSL_EEEvT0_iT1_T2_DpNS2_10kernel_argIT3_EE_param_0,
	.param .u32 _ZN3cub18CUB_300001_SM_10006detail9transform16transform_kernelINS2_10policy_hubILb1EN4cuda3std3__45tupleIJN6thrust24THRUST_300001_SM_1000_NS7pointerI10DEInstanceNSA_8cuda_cub3tagENSA_11use_defaultESF_EEEEEE10policy1000ElNS7_10__identityEPSC_JSL_EEEvT0_iT1_T2_DpNS2_10kernel_argIT3_EE_param_1,
	.param .align 1 .b8 _ZN3cub18CUB_300001_SM_10006detail9transform16transform_kernelINS2_10policy_hubILb1EN4cuda3std3__45tupleIJN6thrust24THRUST_300001_SM_1000_NS7pointerI10DEInstanceNSA_8cuda_cub3tagENSA_11use_defaultESF_EEEEEE10policy1000ElNS7_10__identityEPSC_JSL_EEEvT0_iT1_T2_DpNS2_10kernel_argIT3_EE_param_2[1],
	.param .u64 .ptr .align 1 _ZN3cub18CUB_300001_SM_10006detail9transform16transform_kernelINS2_10policy_hubILb1EN4cuda3std3__45tupleIJN6thrust24THRUST_300001_SM_1000_NS7pointerI10DEInstanceNSA_8cuda_cub3tagENSA_11use_defaultESF_EEEEEE10policy1000ElNS7_10__identityEPSC_JSL_EEEvT0_iT1_T2_DpNS2_10kernel_argIT3_EE_param_3,
	.param .align 8 .b8 _ZN3cub18CUB_300001_SM_10006detail9transform16transform_kernelINS2_10policy_hubILb1EN4cuda3std3__45tupleIJN6thrust24THRUST_300001_SM_1000_NS7pointerI10DEInstanceNSA_8cuda_cub3tagENSA_11use_defaultESF_EEEEEE10policy1000ElNS7_10__identityEPSC_JSL_EEEvT0_iT1_T2_DpNS2_10kernel_argIT3_EE_param_4[16]
)
.maxntid 128
{
	.reg .pred 	%p<37>;
	.reg .b32 	%r<81>;
	.reg .b64 	%rd<122>;
	.reg .b64 	%fd<45>;

	ld.param.u64 	%rd16, [_ZN3cub18CUB_300001_SM_10006detail9transform16transform_kernelINS2_10policy_hubILb1EN4cuda3std3__45tupleIJN6thrust24THRUST_300001_SM_1000_NS7pointerI10DEInstanceNSA_8cuda_cub3tagENSA_11use_defaultESF_EEEEEE10policy1000ElNS7_10__identityEPSC_JSL_EEEvT0_iT1_T2_DpNS2_10kernel_argIT3_EE_param_0];
	ld.param.u64 	%rd17, [_ZN3cub18CUB_300001_SM_10006detail9transform16transform_kernelINS2_10policy_hubILb1EN4cuda3std3__45tupleIJN6thrust24THRUST_300001_SM_1000_NS7pointerI10DEInstanceNSA_8cuda_cub3tagENSA_11use_defaultESF_EEEEEE10policy1000ElNS7_10__identityEPSC_JSL_EEEvT0_iT1_T2_DpNS2_10kernel_argIT3_EE_param_4];
	ld.param.u32 	%r47, [_ZN3cub18CUB_300001_SM_10006detail9transform16transform_kernelINS2_10policy_hubILb1EN4cuda3std3__45tupleIJN6thrust24THRUST_300001_SM_1000_NS7pointerI10DEInstanceNSA_8cuda_cub3tagENSA_11use_defaultESF_EEEEEE10policy1000ElNS7_10__identityEPSC_JSL_EEEvT0_iT1_T2_DpNS2_10kernel_argIT3_EE_param_1];
	ld.param.u64 	%rd18, [_ZN3cub18CUB_300001_SM_10006detail9transform16transform_kernelINS2_10policy_hubILb1EN4cuda3std3__45tupleIJN6thrust24THRUST_300001_SM_1000_NS7pointerI10DEInstanceNSA_8cuda_cub3tagENSA_11use_defaultESF_EEEEEE10policy1000ElNS7_10__identityEPSC_JSL_EEEvT0_iT1_T2_DpNS2_10kernel_argIT3_EE_param_3];
	cvta.to.global.u64 	%rd1, %rd18;
	cvta.to.global.u64 	%rd2, %rd17;
	shl.b32 	%r1, %r47, 7;
	mov.u32 	%r48, %ctaid.x;
	cvt.u64.u32 	%rd19, %r48;
	cvt.s64.s32 	%rd20, %r1;
	mul.lo.s64 	%rd3, %rd20, %rd19;
	sub.s64 	%rd21, %rd16, %rd3;
	min.s64 	%rd22, %rd21, %rd20;
	cvt.u32.u64 	%r2, %rd22;
	shl.b32 	%r3, %r2, 4;
	mov.u32 	%r4, %tid.x;
	shl.b32 	%r69, %r4, 7;
	setp.ge.s32 	%p1, %r69, %r3;
	@%p1 bra 	$L__BB10_3;
	shl.b64 	%rd23, %rd3, 4;
	add.s64 	%rd24, %rd2, %rd23;
	mul.wide.u32 	%rd25, %r4, 128;
	add.s64 	%rd120, %rd24, %rd25;
$L__BB10_2:
	.pragma "nounroll";
	// begin inline asm
	prefetch.global.L2 [%rd120];
	// end inline asm
	add.s32 	%r69, %r69, 16384;
	add.s64 	%rd120, %rd120, 16384;
	setp.lt.s32 	%p2, %r69, %r3;
	@%p2 bra 	$L__BB10_2;
$L__BB10_3:
	shl.b64 	%rd121, %rd3, 4;
	add.s64 	%rd7, %rd2, %rd121;
	add.s64 	%rd8, %rd1, %rd121;
	setp.eq.s32 	%p3, %r1, %r2;
	@%p3 bra 	$L__BB10_45;
	setp.lt.s32 	%p4, %r47, 1;
	@%p4 bra 	$L__BB10_58;
	and.b32  	%r8, %r47, 7;
	setp.lt.u32 	%p5, %r47, 8;
	mov.b32 	%r78, 0;
	@%p5 bra 	$L__BB10_24;
	and.b32  	%r78, %r47, 2147483640;
	mov.b32 	%r72, 0;
$L__BB10_7:
	.pragma "nounroll";
	shl.b32 	%r51, %r72, 7;
	add.s32 	%r19, %r51, %r4;
	setp.ge.s32 	%p6, %r19, %r2;
	@%p6 bra 	$L__BB10_9;
	mul.wide.u32 	%rd28, %r19, 16;
	add.s64 	%rd29, %rd7, %rd28;
	ld.global.u64 	%rd30, [%rd29];
	ld.global.f64 	%fd1, [%rd29+8];
	add.s64 	%rd31, %rd8, %rd28;
	st.global.u64 	[%rd31], %rd30;
	st.global.f64 	[%rd31+8], %fd1;
$L__BB10_9:
	add.s32 	%r52, %r19, 128;
	setp.ge.s32 	%p7, %r52, %r2;
	mul.wide.s32 	%rd32, %r52, 16;
	add.s64 	%rd12, %rd7, %rd32;
	add.s64 	%rd13, %rd8, %rd32;
	@%p7 bra 	$L__BB10_11;
	ld.global.u64 	%rd33, [%rd12];
	ld.global.f64 	%fd2, [%rd12+8];
	st.global.u64 	[%rd13], %rd33;
	st.global.f64 	[%rd13+8], %fd2;
$L__BB10_11:
	add.s32 	%r53, %r19, 256;
	setp.ge.s32 	%p8, %r53, %r2;
	@%p8 bra 	$L__BB10_13;
	ld.global.u64 	%rd34, [%rd12+2048];
	ld.global.f64 	%fd3, [%rd12+2056];
	st.global.u64 	[%rd13+2048], %rd34;
	st.global.f64 	[%rd13+2056], %fd3;
$L__BB10_13:
	add.s32 	%r54, %r19, 384;
	setp.ge.s32 	%p9, %r54, %r2;
	@%p9 bra 	$L__BB10_15;
	ld.global.u64 	%rd35, [%rd12+4096];
	ld.global.f64 	%fd4, [%rd12+4104];
	st.global.u64 	[%rd13+4096], %rd35;
	st.global.f64 	[%rd13+4104], %fd4;
$L__BB10_15:
	add.s32 	%r55, %r19, 512;
	setp.ge.s32 	%p10, %r55, %r2;
	@%p10 bra 	$L__BB10_17;
	ld.global.u64 	%rd36, [%rd12+6144];
	ld.global.f64 	%fd5, [%rd12+6152];
	st.global.u64 	[%rd13+6144], %rd36;
	st.global.f64 	[%rd13+6152], %fd5;
$L__BB10_17:
	add.s32 	%r56, %r19, 640;
	setp.ge.s32 	%p11, %r56, %r2;
	@%p11 bra 	$L__BB10_19;
	ld.global.u64 	%rd37, [%rd12+8192];
	ld.global.f64 	%fd6, [%rd12+8200];
	st.global.u64 	[%rd13+8192], %rd37;
	st.global.f64 	[%rd13+8200], %fd6;
$L__BB10_19:
	add.s32 	%r57, %r19, 768;
	setp.ge.s32 	%p12, %r57, %r2;
	@%p12 bra 	$L__BB10_21;
	ld.global.u64 	%rd38, [%rd12+10240];
	ld.global.f64 	%fd7, [%rd12+10248];
	st.global.u64 	[%rd13+10240], %rd38;
	st.global.f64 	[%rd13+10248], %fd7;
$L__BB10_21:
	add.s32 	%r58, %r19, 896;
	setp.ge.s32 	%p13, %r58, %r2;
	@%p13 bra 	$L__BB10_23;
	ld.global.u64 	%rd39, [%rd12+12288];
	ld.global.f64 	%fd8, [%rd12+12296];
	st.global.u64 	[%rd13+12288], %rd39;
	st.global.f64 	[%rd13+12296], %fd8;
$L__BB10_23:
	add.s32 	%r72, %r72, 8;
	setp.eq.s32 	%p14, %r72, %r78;
	@%p14 bra 	$L__BB10_24;
	bra.uni 	$L__BB10_7;
$L__BB10_24:
	setp.eq.s32 	%p15, %r8, 0;
	@%p15 bra 	$L__BB10_58;
	and.b32  	%r35, %r47, 3;
	setp.lt.u32 	%p16, %r8, 4;
	@%p16 bra 	$L__BB10_35;
	shl.b32 	%r59, %r78, 7;
	add.s32 	%r36, %r59, %r4;
	setp.ge.s32 	%p17, %r36, %r2;
	@%p17 bra 	$L__BB10_28;
	mul.wide.s32 	%rd40, %r36, 16;
	add.s64 	%rd41, %rd7, %rd40;
	ld.global.u64 	%rd42, [%rd41];
	ld.global.f64 	%fd9, [%rd41+8];
	add.s64 	%rd43, %rd8, %rd40;
	st.global.u64 	[%rd43], %rd42;
	st.global.f64 	[%rd43+8], %fd9;
$L__BB10_28:
	add.s32 	%r37, %r36, 128;
	setp.ge.s32 	%p18, %r37, %r2;
	@%p18 bra 	$L__BB10_30;
	mul.wide.s32 	%rd44, %r37, 16;
	add.s64 	%rd45, %rd7, %rd44;
	ld.global.u64 	%rd46, [%rd45];
	ld.global.f64 	%fd10, [%rd45+8];
	add.s64 	%rd47, %rd8, %rd44;
	st.global.u64 	[%rd47], %rd46;
	st.global.f64 	[%rd47+8], %fd10;
$L__BB10_30:
	add.s32 	%r38, %r36, 256;
	setp.ge.s32 	%p19, %r38, %r2;
	@%p19 bra 	$L__BB10_32;
	mul.wide.s32 	%rd48, %r38, 16;
	add.s64 	%rd49, %rd7, %rd48;
	ld.global.u64 	%rd50, [%rd49];
	ld.global.f64 	%fd11, [%rd49+8];
	add.s64 	%rd51, %rd8, %rd48;
	st.global.u64 	[%rd51], %rd50;
	st.global.f64 	[%rd51+8], %fd11;
$L__BB10_32:
	add.s32 	%r39, %r36, 384;
	setp.ge.s32 	%p20, %r39, %r2;
	@%p20 bra 	$L__BB10_34;
	mul.wide.s32 	%rd52, %r39, 16;
	add.s64 	%rd53, %rd7, %rd52;
	ld.global.u64 	%rd54, [%rd53];
	ld.global.f64 	%fd12, [%rd53+8];
	add.s64 	%rd55, %rd8, %rd52;
	st.global.u64 	[%rd55], %rd54;
	st.global.f64 	[%rd55+8], %fd12;
$L__BB10_34:
	add.s32 	%r78, %r78, 4;
$L__BB10_35:
	setp.eq.s32 	%p21, %r35, 0;
	@%p21 bra 	$L__BB10_58;
	setp.eq.s32 	%p22, %r35, 1;
	@%p22 bra 	$L__BB10_42;
	shl.b32 	%r60, %r78, 7;
	add.s32 	%r42, %r60, %r4;
	setp.ge.s32 	%p23, %r42, %r2;
	@%p23 bra 	$L__BB10_39;
	mul.wide.s32 	%rd56, %r42, 16;
	add.s64 	%rd57, %rd7, %rd56;
	ld.global.u64 	%rd58, [%rd57];
	ld.global.f64 	%fd13, [%rd57+8];
	add.s64 	%rd59, %rd8, %rd56;
	st.global.u64 	[%rd59], %rd58;
	st.global.f64 	[%rd59+8], %fd13;
$L__BB10_39:
	add.s32 	%r43, %r42, 128;
	setp.ge.s32 	%p24, %r43, %r2;
	@%p24 bra 	$L__BB10_41;
	mul.wide.s32 	%rd60, %r43, 16;
	add.s64 	%rd61, %rd7, %rd60;
	ld.global.u64 	%rd62, [%rd61];
	ld.global.f64 	%fd14, [%rd61+8];
	add.s64 	%rd63, %rd8, %rd60;
	st.global.u64 	[%rd63], %rd62;
	st.global.f64 	[%rd63+8], %fd14;
$L__BB10_41:
	add.s32 	%r78, %r78, 2;
$L__BB10_42:
	and.b32  	%r61, %r47, 1;
	setp.eq.b32 	%p25, %r61, 1;
	not.pred 	%p26, %p25;
	@%p26 bra 	$L__BB10_58;
	shl.b32 	%r62, %r78, 7;
	add.s32 	%r46, %r62, %r4;
	setp.ge.s32 	%p27, %r46, %r2;
	@%p27 bra 	$L__BB10_58;
	mul.wide.s32 	%rd64, %r46, 16;
	add.s64 	%rd65, %rd7, %rd64;
	ld.global.u64 	%rd66, [%rd65];
	ld.global.f64 	%fd15, [%rd65+8];
	add.s64 	%rd67, %rd8, %rd64;
	st.global.u64 	[%rd67], %rd66;
	st.global.f64 	[%rd67+8], %fd15;
	bra.uni 	$L__BB10_58;
$L__BB10_45:
	setp.lt.s32 	%p28, %r47, 1;
	@%p28 bra 	$L__BB10_58;
	and.b32  	%r10, %r47, 15;
	setp.lt.u32 	%p29, %r47, 16;
	mov.b32 	%r74, 0;
	@%p29 bra 	$L__BB10_49;
	and.b32  	%r74, %r47, 2147483632;
	neg.s32 	%r71, %r74;
	add.s32 	%r70, %r4, 1152;
	add.s64 	%rd70, %rd121, 6152;
	add.s64 	%rd71, %rd2, %rd70;
	add.s64 	%rd73, %rd1, %rd70;
	mul.wide.u32 	%rd75, %r4, 16;
$L__BB10_48:
	.pragma "nounroll";
	mul.wide.s32 	%rd68, %r70, 16;
	add.s64 	%rd72, %rd71, %rd68;
	add.s64 	%rd74, %rd73, %rd68;
	add.s64 	%rd76, %rd2, %rd75;
	add.s64 	%rd77, %rd76, %rd121;
	ld.global.u64 	%rd78, [%rd77];
	ld.global.f64 	%fd16, [%rd77+8];
	add.s64 	%rd79, %rd1, %rd75;
	add.s64 	%rd80, %rd79, %rd121;
	st.global.u64 	[%rd80], %rd78;
	st.global.f64 	[%rd80+8], %fd16;
	ld.global.u64 	%rd81, [%rd77+2048];
	ld.global.f64 	%fd17, [%rd77+2056];
	st.global.u64 	[%rd80+2048], %rd81;
	st.global.f64 	[%rd80+2056], %fd17;
	ld.global.u64 	%rd82, [%rd77+4096];
	ld.global.f64 	%fd18, [%rd77+4104];
	st.global.u64 	[%rd80+4096], %rd82;
	st.global.f64 	[%rd80+4104], %fd18;
	ld.global.u64 	%rd83, [%rd77+6144];
	ld.global.f64 	%fd19, [%rd77+6152];
	st.global.u64 	[%rd80+6144], %rd83;
	st.global.f64 	[%rd80+6152], %fd19;
	ld.global.u64 	%rd84, [%rd77+8192];
	ld.global.f64 	%fd20, [%rd77+8200];
	st.global.u64 	[%rd80+8192], %rd84;
	st.global.f64 	[%rd80+8200], %fd20;
	ld.global.u64 	%rd85, [%rd77+10240];
	ld.global.f64 	%fd21, [%rd77+10248];
	st.global.u64 	[%rd80+10240], %rd85;
	st.global.f64 	[%rd80+10248], %fd21;
	ld.global.u64 	%rd86, [%rd77+12288];
	ld.global.f64 	%fd22, [%rd77+12296];
	st.global.u64 	[%rd80+12288], %rd86;
	st.global.f64 	[%rd80+12296], %fd22;
	ld.global.u64 	%rd87, [%rd77+14336];
	ld.global.f64 	%fd23, [%rd77+14344];
	st.global.u64 	[%rd80+14336], %rd87;
	st.global.f64 	[%rd80+14344], %fd23;
	ld.global.u64 	%rd88, [%rd77+16384];
	ld.global.f64 	%fd24, [%rd77+16392];
	st.global.u64 	[%rd80+16384], %rd88;
	st.global.f64 	[%rd80+16392], %fd24;
	ld.global.u64 	%rd89, [%rd72+-6152];
	ld.global.f64 	%fd25, [%rd72+-6144];
	st.global.u64 	[%rd74+-6152], %rd89;
	st.global.f64 	[%rd74+-6144], %fd25;
	ld.global.u64 	%rd90, [%rd72+-4104];
	ld.global.f64 	%fd26, [%rd72+-4096];
	st.global.u64 	[%rd74+-4104], %rd90;
	st.global.f64 	[%rd74+-4096], %fd26;
	ld.global.u64 	%rd91, [%rd72+-2056];
	ld.global.f64 	%fd27, [%rd72+-2048];
	st.global.u64 	[%rd74+-2056], %rd91;
	st.global.f64 	[%rd74+-2048], %fd27;
	ld.global.u64 	%rd92, [%rd72+-8];
	ld.global.f64 	%fd28, [%rd72];
	st.global.u64 	[%rd74+-8], %rd92;
	st.global.f64 	[%rd74], %fd28;
	ld.global.u64 	%rd93, [%rd72+2040];
	ld.global.f64 	%fd29, [%rd72+2048];
	st.global.u64 	[%rd74+2040], %rd93;
	st.global.f64 	[%rd74+2048], %fd29;
	ld.global.u64 	%rd94, [%rd72+4088];
	ld.global.f64 	%fd30, [%rd72+4096];
	st.global.u64 	[%rd74+4088], %rd94;
	st.global.f64 	[%rd74+4096], %fd30;
	ld.global.u64 	%rd95, [%rd72+6136];
	ld.global.f64 	%fd31, [%rd72+6144];
	st.global.u64 	[%rd74+6136], %rd95;
	st.global.f64 	[%rd74+6144], %fd31;
	add.s32 	%r71, %r71, 16;
	add.s64 	%rd121, %rd121, 32768;
	add.s32 	%r70, %r70, 2048;
	setp.eq.s32 	%p30, %r71, 0;
	@%p30 bra 	$L__BB10_49;
	bra.uni 	$L__BB10_48;
$L__BB10_49:
	setp.eq.s32 	%p31, %r10, 0;
	@%p31 bra 	$L__BB10_58;
	and.b32  	%r22, %r47, 7;
	setp.lt.u32 	%p32, %r10, 8;
	@%p32 bra 	$L__BB10_52;
	shl.b32 	%r64, %r74, 7;
	add.s32 	%r65, %r64, %r4;
	mul.wide.s32 	%rd96, %r65, 16;
	add.s64 	%rd97, %rd7, %rd96;
	ld.global.u64 	%rd98, [%rd97];
	ld.global.f64 	%fd32, [%rd97+8];
	add.s64 	%rd99, %rd8, %rd96;
	st.global.u64 	[%rd99], %rd98;
	st.global.f64 	[%rd99+8], %fd32;
	ld.global.u64 	%rd100, [%rd97+2048];
	ld.global.f64 	%fd33, [%rd97+2056];
	st.global.u64 	[%rd99+2048], %rd100;
	st.global.f64 	[%rd99+2056], %fd33;
	ld.global.u64 	%rd101, [%rd97+4096];
	ld.global.f64 	%fd34, [%rd97+4104];
	st.global.u64 	[%rd99+4096], %rd101;
	st.global.f64 	[%rd99+4104], %fd34;
	ld.global.u64 	%rd102, [%rd97+6144];
	ld.global.f64 	%fd35, [%rd97+6152];
	st.global.u64 	[%rd99+6144], %rd102;
	st.global.f64 	[%rd99+6152], %fd35;
	ld.global.u64 	%rd103, [%rd97+8192];
	ld.global.f64 	%fd36, [%rd97+8200];
	st.global.u64 	[%rd99+8192], %rd103;
	st.global.f64 	[%rd99+8200], %fd36;
	ld.global.u64 	%rd104, [%rd97+10240];
	ld.global.f64 	%fd37, [%rd97+10248];
	st.global.u64 	[%rd99+10240], %rd104;
	st.global.f64 	[%rd99+10248], %fd37;
	ld.global.u64 	%rd105, [%rd97+12288];
	ld.global.f64 	%fd38, [%rd97+12296];
	st.global.u64 	[%rd99+12288], %rd105;
	st.global.f64 	[%rd99+12296], %fd38;
	ld.global.u64 	%rd106, [%rd97+14336];
	ld.global.f64 	%fd39, [%rd97+14344];
	st.global.u64 	[%rd99+14336], %rd106;
	st.global.f64 	[%rd99+14344], %fd39;
	add.s32 	%r74, %r74, 8;
$L__BB10_52:
	setp.eq.s32 	%p33, %r22, 0;
	@%p33 bra 	$L__BB10_58;
	and.b32  	%r25, %r47, 3;
	setp.lt.u32 	%p34, %r22, 4;
	@%p34 bra 	$L__BB10_55;
	shl.b32 	%r66, %r74, 7;
	add.s32 	%r67, %r66, %r4;
	mul.wide.s32 	%rd107, %r67, 16;
	add.s64 	%rd108, %rd7, %rd107;
	ld.global.u64 	%rd109, [%rd108];
	ld.global.f64 	%fd40, [%rd108+8];
	add.s64 	%rd110, %rd8, %rd107;
	st.global.u64 	[%rd110], %rd109;
	st.global.f64 	[%rd110+8], %fd40;
	ld.global.u64 	%rd111, [%rd108+2048];
	ld.global.f64 	%fd41, [%rd108+2056];
	st.global.u64 	[%rd110+2048], %rd111;
	st.global.f64 	[%rd110+2056], %fd41;
	ld.global.u64 	%rd112, [%rd108+4096];
	ld.global.f64 	%fd42, [%rd108+4104];
	st.global.u64 	[%rd110+4096], %rd112;
	st.global.f64 	[%rd110+4104], %fd42;
	ld.global.u64 	%rd113, [%rd108+6144];
	ld.global.f64 	%fd43, [%rd108+6152];
	st.global.u64 	[%rd110+6144], %rd113;
	st.global.f64 	[%rd110+6152], %fd43;
	add.s32 	%r74, %r74, 4;
$L__BB10_55:
	setp.eq.s32 	%p35, %r25, 0;
	@%p35 bra 	$L__BB10_58;
	shl.b64 	%rd114, %rd3, 4;
	or.b64  	%rd115, %rd114, 8;
	add.s64 	%rd14, %rd1, %rd115;
	shl.b32 	%r68, %r74, 7;
	add.s32 	%r77, %r4, %r68;
	add.s64 	%rd15, %rd2, %rd115;
	neg.s32 	%r76, %r25;
$L__BB10_57:
	.pragma "nounroll";
	mul.wide.s32 	%rd116, %r77, 16;
	add.s64 	%rd117, %rd14, %rd116;
	add.s64 	%rd118, %rd15, %rd116;
	ld.global.u64 	%rd119, [%rd118+-8];
	ld.global.f64 	%fd44, [%rd118];
	st.global.u64 	[%rd117+-8], %rd119;
	st.global.f64 	[%rd117], %fd44;
	add.s32 	%r77, %r77, 128;
	add.s32 	%r76, %r76, 1;
	setp.eq.s32 	%p36, %r76, 0;
	@%p36 bra 	$L__BB10_58;
	bra.uni 	$L__BB10_57;
$L__BB10_58:
	ret;

}
	// .globl	_ZN3cub18CUB_300001_SM_10006detail9transform16transform_kernelINS2_10policy_hubILb1EN4cuda3std3__45tupleIJN6thrust24THRUST_300001_SM_1000_NS6detail15normal_iteratorINSA_10device_ptrI10DEInstanceEEEESG_EEEE10policy1000EiN21DifferentialEvolution21randomized_comparisonESG_JPSE_SM_EEEvT0_iT1_T2_DpNS2_10kernel_argIT3_EE
.visible .entry _ZN3cub18CUB_300001_SM_10006detail9transform16transform_kernelINS2_10policy_hubILb1EN4cuda3std3__45tupleIJN6thrust24THRUST_300001_SM_1000_NS6detail15normal_iteratorINSA_10device_ptrI10DEInstanceEEEESG_EEEE10policy1000EiN21DifferentialEvolution21randomized_comparisonESG_JPSE_SM_EEEvT0_iT1_T2_DpNS2_10kernel_argIT3_EE(
	.param .u32 _ZN3cub18CUB_300001_SM_10006detail9transform16transform_kernelINS2_10policy_hubILb1EN4cuda3std3__45tupleIJN6thrust24THRUST_300001_SM_1000_NS6detail15normal_iteratorINSA_10device_ptrI10DEInstanceEEEESG_EEEE10policy1000EiN21DifferentialEvolution21randomized_comparisonESG_JPSE_SM_EEEvT0_iT1_T2_DpNS2_10kernel_argIT3_EE_param_0,
	.param .u32 _ZN3cub18CUB_300001_SM_10006detail9transform16transform_kernelINS2_10policy_hubILb1EN4cuda3std3__45tupleIJN6thrust24THRUST_300001_SM_1000_NS6detail15normal_iteratorINSA_10device_ptrI10DEInstanceEEEESG_EEEE10policy1000EiN21DifferentialEvolution21randomized_comparisonESG_JPSE_SM_EEEvT0_iT1_T2_DpNS2_10kernel_argIT3_EE_param_1,
	.param .align 8 .b8 _ZN3cub18CUB_300001_SM_10006detail9transform16transform_kernelINS2_10policy_hubILb1EN4cuda3std3__45tupleIJN6thrust24THRUST_300001_SM_1000_NS6detail15normal_iteratorINSA_10device_ptrI10DEInstanceEEEESG_EEEE10policy1000EiN21DifferentialEvolution21randomized_comparisonESG_JPSE_SM_EEEvT0_iT1_T2_DpNS2_10kernel_argIT3_EE_param_2[32],
	.param .align 8 .b8 _ZN3cub18CUB_300001_SM_10006detail9transform16transform_kernelINS2_10policy_hubILb1EN4cuda3std3__45tupleIJN6thrust24THRUST_300001_SM_1000_NS6detail15normal_iteratorINSA_10device_ptrI10DEInstanceEEEESG_EEEE10policy1000EiN21DifferentialEvolution21randomized_comparisonESG_JPSE_SM_EEEvT0_iT1_T2_DpNS2_10kernel_argIT3_EE_param_3[8],
	.param .align 8 .b8 _ZN3cub18CUB_300001_SM_10006detail9transform16transform_kernelINS2_10policy_hubILb1EN4cuda3std3__45tupleIJN6thrust24THRUST_300001_SM_1000_NS6detail15normal_iteratorINSA_10device_ptrI10DEInstanceEEEESG_EEEE10policy1000EiN21DifferentialEvolution21randomized_comparisonESG_JPSE_SM_EEEvT0_iT1_T2_DpNS2_10kernel_argIT3_EE_param_4[16],
	.param .align 8 .b8 _ZN3cub18CUB_300001_SM_10006detail9transform16transform_kernelINS2_10policy_hubILb1EN4cuda3std3__45tupleIJN6thrust24THRUST_300001_SM_1000_NS6detail15normal_iteratorINSA_10device_ptrI10DEInstanceEEEESG_EEEE10policy1000EiN21DifferentialEvolution21randomized_comparisonESG_JPSE_SM_EEEvT0_iT1_T2_DpNS2_10kernel_argIT3_EE_param_5[16]
)
.maxntid 128
{
	.reg .pred 	%p<58>;
	.reg .b32 	%r<222>;
	.reg .b64 	%rd<154>;
	.reg .b64 	%fd<114>;

	ld.param.u64 	%rd71, [_ZN3cub18CUB_300001_SM_10006detail9transform16transform_kernelINS2_10policy_hubILb1EN4cuda3std3__45tupleIJN6thrust24THRUST_300001_SM_1000_NS6detail15normal_iteratorINSA_10device_ptrI10DEInstanceEEEESG_EEEE10policy1000EiN21DifferentialEvolution21randomized_comparisonESG_JPSE_SM_EEEvT0_iT1_T2_DpNS2_10kernel_argIT3_EE_param_4];
	ld.param.f64 	%fd1, [_ZN3cub18CUB_300001_SM_10006detail9transform16transform_kernelINS2_10policy_hubILb1EN4cuda3std3__45tupleIJN6thrust24THRUST_300001_SM_1000_NS6detail15normal_iteratorINSA_10device_ptrI10DEInstanceEEEESG_EEEE10policy1000EiN21DifferentialEvolution21randomized_comparisonESG_JPSE_SM_EEEvT0_iT1_T2_DpNS2_10kernel_argIT3_EE_param_2];
	ld.param.u32 	%r208, [_ZN3cub18CUB_300001_SM_10006detail9transform16transform_kernelINS2_10policy_hubILb1EN4cuda3std3__45tupleIJN6thrust24THRUST_300001_SM_1000_NS6detail15normal_iteratorINSA_10device_ptrI10DEInstanceEEEESG_EEEE10policy1000EiN21DifferentialEvolution21randomized_comparisonESG_JPSE_SM_EEEvT0_iT1_T2_DpNS2_10kernel_argIT3_EE_param_2+8];
	ld.param.f64 	%fd2, [_ZN3cub18CUB_300001_SM_10006detail9transform16transform_kernelINS2_10policy_hubILb1EN4cuda3std3__45tupleIJN6thrust24THRUST_300001_SM_1000_NS6detail15normal_iteratorINSA_10device_ptrI10DEInstanceEEEESG_EEEE10policy1000EiN21DifferentialEvolution21randomized_comparisonESG_JPSE_SM_EEEvT0_iT1_T2_DpNS2_10kernel_argIT3_EE_param_2+16];
	ld.param.f64 	%fd3, [_ZN3cub18CUB_300001_SM_10006detail9transform16transform_kernelINS2_10policy_hubILb1EN4cuda3std3__45tupleIJN6thrust24THRUST_300001_SM_1000_NS6detail15normal_iteratorINSA_10device_ptrI10DEInstanceEEEESG_EEEE10policy1000EiN21DifferentialEvolution21randomized_comparisonESG_JPSE_SM_EEEvT0_iT1_T2_DpNS2_10kernel_argIT3_EE_param_2+24];
	ld.param.u32 	%r63, [_ZN3cub18CUB_300001_SM_10006detail9transform16transform_kernelINS2_10policy_hubILb1EN4cuda3std3__45tupleIJN6thrust24THRUST_300001_SM_1000_NS6detail15normal_iteratorINSA_10device_ptrI10DEInstanceEEEESG_EEEE10policy1000EiN21DifferentialEvolution21randomized_comparisonESG_JPSE_SM_EEEvT0_iT1_T2_DpNS2_10kernel_argIT3_EE_param_0];
	ld.param.u64 	%rd73, [_ZN3cub18CUB_300001_SM_10006detail9transform16transform_kernelINS2_10policy_hubILb1EN4cuda3std3__45tupleIJN6thrust24THRUST_300001_SM_1000_NS6detail15normal_iteratorINSA_10device_ptrI10DEInstanceEEEESG_EEEE10policy1000EiN21DifferentialEvolution21randomized_comparisonESG_JPSE_SM_EEEvT0_iT1_T2_DpNS2_10kernel_argIT3_EE_param_5];
	ld.param.u64 	%rd75, [_ZN3cub18CUB_300001_SM_10006detail9transform16transform_kernelINS2_10policy_hubILb1EN4cuda3std3__45tupleIJN6thrust24THRUST_300001_SM_1000_NS6detail15normal_iteratorINSA_10device_ptrI10DEInstanceEEEESG_EEEE10policy1000EiN21DifferentialEvolution21randomized_comparisonESG_JPSE_SM_EEEvT0_iT1_T2_DpNS2_10kernel_argIT3_EE_param_3];
	ld.param.u32 	%r62, [_ZN3cub18CUB_300001_SM_10006detail9transform16transform_kernelINS2_10policy_hubILb1EN4cuda3std3__45tupleIJN6thrust24THRUST_300001_SM_1000_NS6detail15normal_iteratorINSA_10device_ptrI10DEInstanceEEEESG_EEEE10policy1000EiN21DifferentialEvolution21randomized_comparisonESG_JPSE_SM_EEEvT0_iT1_T2_DpNS2_10kernel_argIT3_EE_param_1];
	cvta.to.global.u64 	%rd1, %rd75;
	cvta.to.global.u64 	%rd2, %rd73;
	shl.b32 	%r2, %r62, 7;
	mov.u32 	%r64, %ctaid.x;
	mul.lo.s32 	%r3, %r2, %r64;
	sub.s32 	%r4, %r63, %r3;
	min.s32 	%r5, %r2, %r4;
	shl.b32 	%r6, %r5, 4;
	mov.u32 	%r7, %tid.x;
	shl.b32 	%r202, %r7, 7;
	setp.ge.s32 	%p1, %r202, %r6;
	@%p1 bra 	$L__BB11_5;
	cvta.to.global.u64 	%rd76, %rd71;
	mul.wide.u32 	%rd3, %r7, 128;
	add.s64 	%rd77, %rd76, %rd3;
	mul.wide.s32 	%rd4, %r3, 16;
	add.s64 	%rd140, %rd77, %rd4;
	mov.u32 	%r201, %r202;
$L__BB11_2:
	.pragma "nounroll";
	// begin inline asm
	prefetch.global.L2 [%rd140];
	// end inline asm
	add.s32 	%r201, %r201, 16384;
	add.s64 	%rd140, %rd140, 16384;
	setp.lt.s32 	%p2, %r201, %r6;
	@%p2 bra 	$L__BB11_2;
	add.s64 	%rd79, %rd2, %rd3;
	add.s64 	%rd141, %rd79, %rd4;
$L__BB11_4:
	.pragma "nounroll";
	// begin inline asm
	prefetch.global.L2 [%rd141];
	// end inline asm
	add.s32 	%r202, %r202, 16384;
	add.s64 	%rd141, %rd141, 16384;
	setp.lt.s32 	%p3, %r202, %r6;
	@%p3 bra 	$L__BB11_4;
$L__BB11_5:
	cvta.to.global.u64 	%rd81, %rd71;
	mul.wide.s32 	%rd82, %r3, 16;
	add.s64 	%rd11, %rd81, %rd82;
	add.s64 	%rd12, %rd2, %rd82;
	add.s64 	%rd13, %rd1, %rd82;
	setp.gt.s32 	%p4, %r2, %r4;
	@%p4 bra 	$L__BB11_11;
	ld.param.u32 	%r194, [_ZN3cub18CUB_300001_SM_10006detail9transform16transform_kernelINS2_10policy_hubILb1EN4cuda3std3__45tupleIJN6thrust24THRUST_300001_SM_1000_NS6detail15normal_iteratorINSA_10device_ptrI10DEInstanceEEEESG_EEEE10policy1000EiN21DifferentialEvolution21randomized_comparisonESG_JPSE_SM_EEEvT0_iT1_T2_DpNS2_10kernel_argIT3_EE_param_1];
	setp.lt.s32 	%p5, %r194, 1;
	@%p5 bra 	$L__BB11_68;
	ld.param.u32 	%r195, [_ZN3cub18CUB_300001_SM_10006detail9transform16transform_kernelINS2_10policy_hubILb1EN4cuda3std3__45tupleIJN6thrust24THRUST_300001_SM_1000_NS6detail15normal_iteratorINSA_10device_ptrI10DEInstanceEEEESG_EEEE10policy1000EiN21DifferentialEvolution21randomized_comparisonESG_JPSE_SM_EEEvT0_iT1_T2_DpNS2_10kernel_argIT3_EE_param_1];
	sub.f64 	%fd4, %fd3, %fd2;
	and.b32  	%r13, %r195, 3;
	setp.lt.u32 	%p6, %r195, 4;
	mov.b32 	%r218, 0;
	@%p6 bra 	$L__BB11_28;
	ld.param.u32 	%r196, [_ZN3cub18CUB_300001_SM_10006detail9transform16transform_kernelINS2_10policy_hubILb1EN4cuda3std3__45tupleIJN6thrust24THRUST_300001_SM_1000_NS6detail15normal_iteratorINSA_10device_ptrI10DEInstanceEEEESG_EEEE10policy1000EiN21DifferentialEvolution21randomized_comparisonESG_JPSE_SM_EEEvT0_iT1_T2_DpNS2_10kernel_argIT3_EE_param_1];
	and.b32  	%r218, %r196, 2147483644;
	neg.s32 	%r204, %r218;
	mov.u32 	%r203, %r7;
$L__BB11_9:
	.pragma "nounroll";
	mul.wide.s32 	%rd83, %r203, 16;
	add.s64 	%rd14, %rd11, %rd83;
	add.s64 	%rd15, %rd12, %rd83;
	mul.hi.u32 	%r66, %r208, -1131474031;
	shr.u32 	%r67, %r66, 15;
	mul.lo.s32 	%r68, %r67, 44488;
	sub.s32 	%r69, %r208, %r68;
	mul.lo.s32 	%r70, %r69, 48271;
	mul.lo.s32 	%r71, %r67, 3399;
	setp.lt.u32 	%p7, %r70, %r71;
	xor.b32  	%r72, %r71, 2147483647;
	neg.s32 	%r73, %r71;
	selp.b32 	%r74, %r72, %r73, %p7;
	add.s32 	%r20, %r74, %r70;
	add.s32 	%r75, %r20, -1;
	cvt.rn.f64.u32 	%fd42, %r75;
	div.rn.f64 	%fd43, %fd42, 0d41DFFFFFFF800000;
	fma.rn.f64 	%fd44, %fd4, %fd43, %fd2;
	setp.ltu.f64 	%p8, %fd44, %fd1;
	@%p8 bra 	$L__BB11_17;
	ld.global.u64 	%rd142, [%rd15];
	ld.global.f64 	%fd102, [%rd15+8];
	bra.uni 	$L__BB11_18;
$L__BB11_11:
	ld.param.u32 	%r198, [_ZN3cub18CUB_300001_SM_10006detail9transform16transform_kernelINS2_10policy_hubILb1EN4cuda3std3__45tupleIJN6thrust24THRUST_300001_SM_1000_NS6detail15normal_iteratorINSA_10device_ptrI10DEInstanceEEEESG_EEEE10policy1000EiN21DifferentialEvolution21randomized_comparisonESG_JPSE_SM_EEEvT0_iT1_T2_DpNS2_10kernel_argIT3_EE_param_1];
	setp.lt.s32 	%p33, %r198, 1;
	@%p33 bra 	$L__BB11_68;
	ld.param.u32 	%r199, [_ZN3cub18CUB_300001_SM_10006detail9transform16transform_kernelINS2_10policy_hubILb1EN4cuda3std3__45tupleIJN6thrust24THRUST_300001_SM_1000_NS6detail15normal_iteratorINSA_10device_ptrI10DEInstanceEEEESG_EEEE10policy1000EiN21DifferentialEvolution21randomized_comparisonESG_JPSE_SM_EEEvT0_iT1_T2_DpNS2_10kernel_argIT3_EE_param_1];
	sub.f64 	%fd5, %fd3, %fd2;
	and.b32  	%r16, %r199, 3;
	setp.lt.u32 	%p34, %r199, 4;
	mov.b32 	%r212, 0;
	@%p34 bra 	$L__BB11_50;
	mov.b32 	%r206, 0;
$L__BB11_14:
	shl.b32 	%r142, %r206, 7;
	add.s32 	%r28, %r142, %r7;
	setp.ge.s32 	%p35, %r28, %r5;
	@%p35 bra 	$L__BB11_34;
	cvt.s64.s32 	%rd29, %r28;
	mul.wide.s32 	%rd109, %r28, 16;
	add.s64 	%rd30, %rd12, %rd109;
	mul.hi.u32 	%r143, %r208, -1131474031;
	shr.u32 	%r144, %r143, 15;
	mul.lo.s32 	%r145, %r144, 44488;
	sub.s32 	%r146, %r208, %r145;
	mul.lo.s32 	%r147, %r146, 48271;
	mul.lo.s32 	%r148, %r144, 3399;
	setp.lt.u32 	%p36, %r147, %r148;
	xor.b32  	%r149, %r148, 2147483647;
	neg.s32 	%r150, %r148;
	selp.b32 	%r151, %r149, %r150, %p36;
	add.s32 	%r208, %r151, %r147;
	add.s32 	%r152, %r208, -1;
	cvt.rn.f64.u32 	%fd77, %r152;
	div.rn.f64 	%fd78, %fd77, 0d41DFFFFFFF800000;
	fma.rn.f64 	%fd79, %fd5, %fd78, %fd2;
	setp.ltu.f64 	%p37, %fd79, %fd1;
	@%p37 bra 	$L__BB11_32;
	ld.global.u64 	%rd146, [%rd30];
	ld.global.f64 	%fd106, [%rd30+8];
	bra.uni 	$L__BB11_33;
$L__BB11_17:
	ld.global.f64 	%fd45, [%rd14+8];
	ld.global.f64 	%fd46, [%rd15+8];
	setp.lt.f64 	%p9, %fd45, %fd46;
	selp.b64 	%rd84, %rd14, %rd15, %p9;
	ld.global.u64 	%rd142, [%rd84];
	ld.global.f64 	%fd102, [%rd84+8];
$L__BB11_18:
	add.s64 	%rd19, %rd13, %rd83;
	st.global.u64 	[%rd19], %rd142;
	st.global.f64 	[%rd19+8], %fd102;
	mul.hi.u32 	%r76, %r20, -1131474031;
	shr.u32 	%r77, %r76, 15;
	mul.lo.s32 	%r78, %r77, 44488;
	sub.s32 	%r79, %r20, %r78;
	mul.lo.s32 	%r80, %r79, 48271;
	mul.lo.s32 	%r81, %r77, 3399;
	setp.lt.u32 	%p10, %r80, %r81;
	xor.b32  	%r82, %r81, 2147483647;
	neg.s32 	%r83, %r81;
	selp.b32 	%r84, %r82, %r83, %p10;
	add.s32 	%r21, %r84, %r80;
	add.s32 	%r85, %r21, -1;
	cvt.rn.f64.u32 	%fd47, %r85;
	div.rn.f64 	%fd48, %fd47, 0d41DFFFFFFF800000;
	fma.rn.f64 	%fd49, %fd4, %fd48, %fd2;
	setp.ltu.f64 	%p11, %fd49, %fd1;
	@%p11 bra 	$L__BB11_20;
	ld.global.u64 	%rd143, [%rd15+2048];
	ld.global.f64 	%fd103, [%rd15+2056];
	bra.uni 	$L__BB11_21;
$L__BB11_20:
	add.s64 	%rd86, %rd14, 2048;
	ld.global.f64 	%fd50, [%rd14+2056];
	ld.global.f64 	%fd51, [%rd15+2056];
	setp.lt.f64 	%p12, %fd50, %fd51;
	selp.b64 	%rd87, %rd14, %rd15, %p12;
	add.s64 	%rd88, %rd15, 2048;
	selp.b64 	%rd89, %rd86, %rd88, %p12;
	ld.global.u64 	%rd143, [%rd87+2048];
	ld.global.f64 	%fd103, [%rd89+8];
$L__BB11_21:
	st.global.u64 	[%rd19+2048], %rd143;
	st.global.f64 	[%rd19+2056], %fd103;
	mul.hi.u32 	%r86, %r21, -1131474031;
	shr.u32 	%r87, %r86, 15;
	mul.lo.s32 	%r88, %r87, 44488;
	sub.s32 	%r89, %r21, %r88;
	mul.lo.s32 	%r90, %r89, 48271;
	mul.lo.s32 	%r91, %r87, 3399;
	setp.lt.u32 	%p13, %r90, %r91;
	xor.b32  	%r92, %r91, 2147483647;
	neg.s32 	%r93, %r91;
	selp.b32 	%r94, %r92, %r93, %p13;
	add.s32 	%r22, %r94, %r90;
	add.s32 	%r95, %r22, -1;
	cvt.rn.f64.u32 	%fd52, %r95;
	div.rn.f64 	%fd53, %fd52, 0d41DFFFFFFF800000;
	fma.rn.f64 	%fd54, %fd4, %fd53, %fd2;
	setp.ltu.f64 	%p14, %fd54, %fd1;
	@%p14 bra 	$L__BB11_23;
	ld.global.u64 	%rd144, [%rd15+4096];
	ld.global.f64 	%fd104, [%rd15+4104];
	bra.uni 	$L__BB11_24;
$L__BB11_23:
	add.s64 	%rd90, %rd14, 4096;
	ld.global.f64 	%fd55, [%rd14+4104];
	ld.global.f64 	%fd56, [%rd15+4104];
	setp.lt.f64 	%p15, %fd55, %fd56;
	selp.b64 	%rd91, %rd14, %rd15, %p15;
	add.s64 	%rd92, %rd15, 4096;
	selp.b64 	%rd93, %rd90, %rd92, %p15;
	ld.global.u64 	%rd144, [%rd91+4096];
	ld.global.f64 	%fd104, [%rd93+8];
$L__BB11_24:
	st.global.u64 	[%rd19+4096], %rd144;
	st.global.f64 	[%rd19+4104], %fd104;
	mul.hi.u32 	%r96, %r22, -1131474031;
	shr.u32 	%r97, %r96, 15;
	mul.lo.s32 	%r98, %r97, 44488;
	sub.s32 	%r99, %r22, %r98;
	mul.lo.s32 	%r100, %r99, 48271;
	mul.lo.s32 	%r101, %r97, 3399;
	setp.lt.u32 	%p16, %r100, %r101;
	xor.b32  	%r102, %r101, 2147483647;
	neg.s32 	%r103, %r101;
	selp.b32 	%r104, %r102, %r103, %p16;
	add.s32 	%r208, %r104, %r100;
	add.s32 	%r105, %r208, -1;
	cvt.rn.f64.u32 	%fd57, %r105;
	div.rn.f64 	%fd58, %fd57, 0d41DFFFFFFF800000;
	fma.rn.f64 	%fd59, %fd4, %fd58, %fd2;
	setp.ltu.f64 	%p17, %fd59, %fd1;
	@%p17 bra 	$L__BB11_26;
	ld.global.u64 	%rd145, [%rd15+6144];
	ld.global.f64 	%fd105, [%rd15+6152];
	bra.uni 	$L__BB11_27;
$L__BB11_26:
	add.s64 	%rd94, %rd14, 6144;
	ld.global.f64 	%fd60, [%rd14+6152];
	ld.global.f64 	%fd61, [%rd15+6152];
	setp.lt.f64 	%p18, %fd60, %fd61;
	selp.b64 	%rd95, %rd14, %rd15, %p18;
	add.s64 	%rd96, %rd15, 6144;
	selp.b64 	%rd97, %rd94, %rd96, %p18;
	ld.global.u64 	%rd145, [%rd95+6144];
	ld.global.f64 	%fd105, [%rd97+8];
$L__BB11_27:
	st.global.u64 	[%rd19+6144], %rd145;
	st.global.f64 	[%rd19+6152], %fd105;
	add.s32 	%r204, %r204, 4;
	add.s32 	%r203, %r203, 512;
	setp.eq.s32 	%p19, %r204, 0;
	@%p19 bra 	$L__BB11_28;
	bra.uni 	$L__BB11_9;
$L__BB11_28:
	setp.eq.s32 	%p20, %r13, 0;
	@%p20 bra 	$L__BB11_68;
	setp.eq.s32 	%p21, %r13, 1;
	@%p21 bra 	$L__BB11_63;
	shl.b32 	%r106, %r218, 7;
	add.s32 	%r55, %r106, %r7;
	mul.wide.s32 	%rd98, %r55, 16;
	add.s64 	%rd57, %rd11, %rd98;
	add.s64 	%rd58, %rd12, %rd98;
	mul.hi.u32 	%r107, %r208, -1131474031;
	shr.u32 	%r108, %r107, 15;
	mul.lo.s32 	%r109, %r108, 44488;
	sub.s32 	%r110, %r208, %r109;
	mul.lo.s32 	%r111, %r110, 48271;
	mul.lo.s32 	%r112, %r108, 3399;
	setp.lt.u32 	%p22, %r111, %r112;
	xor.b32  	%r113, %r112, 2147483647;
	neg.s32 	%r114, %r112;
	selp.b32 	%r115, %r113, %r114, %p22;
	add.s32 	%r56, %r115, %r111;
	add.s32 	%r116, %r56, -1;
	cvt.rn.f64.u32 	%fd62, %r116;
	div.rn.f64 	%fd63, %fd62, 0d41DFFFFFFF800000;
	fma.rn.f64 	%fd64, %fd4, %fd63, %fd2;
	setp.ltu.f64 	%p23, %fd64, %fd1;
	@%p23 bra 	$L__BB11_58;
	ld.global.u64 	%rd151, [%rd58];
	ld.global.f64 	%fd111, [%rd58+8];
	bra.uni 	$L__BB11_59;
$L__BB11_32:
	shl.b64 	%rd110, %rd29, 4;
	add.s64 	%rd111, %rd11, %rd110;
	ld.global.f64 	%fd80, [%rd111+8];
	ld.global.f64 	%fd81, [%rd30+8];
	setp.lt.f64 	%p38, %fd80, %fd81;
	selp.b64 	%rd112, %rd111, %rd30, %p38;
	ld.global.u64 	%rd146, [%rd112];
	ld.global.f64 	%fd106, [%rd112+8];
$L__BB11_33:
	mul.wide.s32 	%rd113, %r28, 16;
	add.s64 	%rd114, %rd13, %rd113;
	st.global.u64 	[%rd114], %rd146;
	st.global.f64 	[%rd114+8], %fd106;
$L__BB11_34:
	add.s32 	%r31, %r28, 128;
	setp.ge.s32 	%p39, %r31, %r5;
	@%p39 bra 	$L__BB11_39;
	cvt.s64.s32 	%rd34, %r31;
	mul.wide.s32 	%rd115, %r31, 16;
	add.s64 	%rd35, %rd12, %rd115;
	mul.hi.u32 	%r153, %r208, -1131474031;
	shr.u32 	%r154, %r153, 15;
	mul.lo.s32 	%r155, %r154, 44488;
	sub.s32 	%r156, %r208, %r155;
	mul.lo.s32 	%r157, %r156, 48271;
	mul.lo.s32 	%r158, %r154, 3399;
	setp.lt.u32 	%p40, %r157, %r158;
	xor.b32  	%r159, %r158, 2147483647;
	neg.s32 	%r160, %r158;
	selp.b32 	%r161, %r159, %r160, %p40;
	add.s32 	%r208, %r161, %r157;
	add.s32 	%r162, %r208, -1;
	cvt.rn.f64.u32 	%fd82, %r162;
	div.rn.f64 	%fd83, %fd82, 0d41DFFFFFFF800000;
	fma.rn.f64 	%fd84, %fd5, %fd83, %fd2;
	setp.ltu.f64 	%p41, %fd84, %fd1;
	@%p41 bra 	$L__BB11_37;
	ld.global.u64 	%rd147, [%rd35];
	ld.global.f64 	%fd107, [%rd35+8];
	bra.uni 	$L__BB11_38;
$L__BB11_37:
	shl.b64 	%rd116, %rd34, 4;
	add.s64 	%rd117, %rd11, %rd116;
	ld.global.f64 	%fd85, [%rd117+8];
	ld.global.f64 	%fd86, [%rd35+8];
	setp.lt.f64 	%p42, %fd85, %fd86;
	selp.b64 	%rd118, %rd117, %rd35, %p42;
	ld.global.u64 	%rd147, [%rd118];
	ld.global.f64 	%fd107, [%rd118+8];
$L__BB11_38:
	mul.wide.s32 	%rd119, %r31, 16;
	add.s64 	%rd120, %rd13, %rd119;
	st.global.u64 	[%rd120], %rd147;
	st.global.f64 	[%rd120+8], %fd107;
$L__BB11_39:
	add.s32 	%r34, %r28, 256;
	setp.ge.s32 	%p43, %r34, %r5;
	@%p43 bra 	$L__BB11_44;
	cvt.s64.s32 	%rd39, %r34;
	mul.wide.s32 	%rd121, %r34, 16;
	add.s64 	%rd40, %rd12, %rd121;
	mul.hi.u32 	%r163, %r208, -1131474031;
	shr.u32 	%r164, %r163, 15;
	mul.lo.s32 	%r165, %r164, 44488;
	sub.s32 	%r166, %r208, %r165;
	mul.lo.s32 	%r167, %r166, 48271;
	mul.lo.s32 	%r168, %r164, 3399;
	setp.lt.u32 	%p44, %r167, %r168;
	xor.b32  	%r169, %r168, 2147483647;
	neg.s32 	%r170, %r168;
	selp.b32 	%r171, %r169, %r170, %p44;
	add.s32 	%r208, %r171, %r167;
	add.s32 	%r172, %r208, -1;
	cvt.rn.f64.u32 	%fd87, %r172;
	div.rn.f64 	%fd88, %fd87, 0d41DFFFFFFF800000;
	fma.rn.f64 	%fd89, %fd5, %fd88, %fd2;
	setp.ltu.f64 	%p45, %fd89, %fd1;
	@%p45 bra 	$L__BB11_42;
	ld.global.u64 	%rd148, [%rd40];
	ld.global.f64 	%fd108, [%rd40+8];
	bra.uni 	$L__BB11_43;
$L__BB11_42:
	shl.b64 	%rd122, %rd39, 4;
	add.s64 	%rd123, %rd11, %rd122;
	ld.global.f64 	%fd90, [%rd123+8];
	ld.global.f64 	%fd91, [%rd40+8];
	setp.lt.f64 	%p46, %fd90, %fd91;
	selp.b64 	%rd124, %rd123, %rd40, %p46;
	ld.global.u64 	%rd148, [%rd124];
	ld.global.f64 	%fd108, [%rd124+8];
$L__BB11_43:
	mul.wide.s32 	%rd125, %r34, 16;
	add.s64 	%rd126, %rd13, %rd125;
	st.global.u64 	[%rd126], %rd148;
	st.global.f64 	[%rd126+8], %fd108;
$L__BB11_44:
	add.s32 	%r37, %r28, 384;
	setp.ge.s32 	%p47, %r37, %r5;
	@%p47 bra 	$L__BB11_49;
	cvt.s64.s32 	%rd44, %r37;
	mul.wide.s32 	%rd127, %r37, 16;
	add.s64 	%rd45, %rd12, %rd127;
	mul.hi.u32 	%r173, %r208, -1131474031;
	shr.u32 	%r174, %r173, 15;
	mul.lo.s32 	%r175, %r174, 44488;
	sub.s32 	%r176, %r208, %r175;
	mul.lo.s32 	%r177, %r176, 48271;
	mul.lo.s32 	%r178, %r174, 3399;
	setp.lt.u32 	%p48, %r177, %r178;
	xor.b32  	%r179, %r178, 2147483647;
	neg.s32 	%r180, %r178;
	selp.b32 	%r181, %r179, %r180, %p48;
	add.s32 	%r208, %r181, %r177;
	add.s32 	%r182, %r208, -1;
	cvt.rn.f64.u32 	%fd92, %r182;
	div.rn.f64 	%fd93, %fd92, 0d41DFFFFFFF800000;
	fma.rn.f64 	%fd94, %fd5, %fd93, %fd2;
	setp.ltu.f64 	%p49, %fd94, %fd1;
	@%p49 bra 	$L__BB11_47;
	ld.global.u64 	%rd149, [%rd45];
	ld.global.f64 	%fd109, [%rd45+8];
	bra.uni 	$L__BB11_48;
$L__BB11_47:
	shl.b64 	%rd128, %rd44, 4;
	add.s64 	%rd129, %rd11, %rd128;
	ld.global.f64 	%fd95, [%rd129+8];
	ld.global.f64 	%fd96, [%rd45+8];
	setp.lt.f64 	%p50, %fd95, %fd96;
	selp.b64 	%rd130, %rd129, %rd45, %p50;
	ld.global.u64 	%rd149, [%rd130];
	ld.global.f64 	%fd109, [%rd130+8];
$L__BB11_48:
	mul.wide.s32 	%rd131, %r37, 16;
	add.s64 	%rd132, %rd13, %rd131;
	st.global.u64 	[%rd132], %rd149;
	st.global.f64 	[%rd132+8], %fd109;
$L__BB11_49:
	ld.param.u32 	%r200, [_ZN3cub18CUB_300001_SM_10006detail9transform16transform_kernelINS2_10policy_hubILb1EN4cuda3std3__45tupleIJN6thrust24THRUST_300001_SM_1000_NS6detail15normal_iteratorINSA_10device_ptrI10DEInstanceEEEESG_EEEE10policy1000EiN21DifferentialEvolution21randomized_comparisonESG_JPSE_SM_EEEvT0_iT1_T2_DpNS2_10kernel_argIT3_EE_param_1];
	add.s32 	%r206, %r206, 4;
	and.b32  	%r212, %r200, 2147483644;
	setp.ne.s32 	%p51, %r206, %r212;
	@%p51 bra 	$L__BB11_14;
$L__BB11_50:
	setp.eq.s32 	%p52, %r16, 0;
	@%p52 bra 	$L__BB11_68;
	mul.wide.s32 	%rd133, %r3, 16;
	add.s64 	%rd134, %rd133, %rd1;
	add.s64 	%rd49, %rd134, 8;
	shl.b32 	%r183, %r212, 7;
	add.s32 	%r215, %r7, %r183;
	cvta.to.global.u64 	%rd135, %rd73;
	add.s64 	%rd50, %rd135, %rd133;
	cvta.to.global.u64 	%rd136, %rd71;
	add.s64 	%rd51, %rd136, %rd133;
	neg.s32 	%r214, %r16;
$L__BB11_52:
	.pragma "nounroll";
	mul.wide.s32 	%rd52, %r215, 16;
	setp.ge.s32 	%p53, %r215, %r5;
	@%p53 bra 	$L__BB11_57;
	add.s64 	%rd53, %rd50, %rd52;
	mul.hi.u32 	%r184, %r208, -1131474031;
	shr.u32 	%r185, %r184, 15;
	mul.lo.s32 	%r186, %r185, 44488;
	sub.s32 	%r187, %r208, %r186;
	mul.lo.s32 	%r188, %r187, 48271;
	mul.lo.s32 	%r189, %r185, 3399;
	setp.lt.u32 	%p54, %r188, %r189;
	xor.b32  	%r190, %r189, 2147483647;
	neg.s32 	%r191, %r189;
	selp.b32 	%r192, %r190, %r191, %p54;
	add.s32 	%r208, %r192, %r188;
	add.s32 	%r193, %r208, -1;
	cvt.rn.f64.u32 	%fd97, %r193;
	div.rn.f64 	%fd98, %fd97, 0d41DFFFFFFF800000;
	fma.rn.f64 	%fd99, %fd5, %fd98, %fd2;
	setp.ltu.f64 	%p55, %fd99, %fd1;
	@%p55 bra 	$L__BB11_55;
	ld.global.u64 	%rd150, [%rd53];
	ld.global.f64 	%fd110, [%rd53+8];
	bra.uni 	$L__BB11_56;
$L__BB11_55:
	add.s64 	%rd137, %rd51, %rd52;
	ld.global.f64 	%fd100, [%rd137+8];
	ld.global.f64 	%fd101, [%rd53+8];
	setp.lt.f64 	%p56, %fd100, %fd101;
	selp.b64 	%rd138, %rd137, %rd53, %p56;
	ld.global.u64 	%rd150, [%rd138];
	ld.global.f64 	%fd110, [%rd138+8];
$L__BB11_56:
	add.s64 	%rd139, %rd49, %rd52;
	st.global.u64 	[%rd139+-8], %rd150;
	st.global.f64 	[%rd139], %fd110;
$L__BB11_57:
	add.s32 	%r215, %r215, 128;
	add.s32 	%r214, %r214, 1;
	setp.eq.s32 	%p57, %r214, 0;
	@%p57 bra 	$L__BB11_68;
	bra.uni 	$L__BB11_52;
$L__BB11_58:
	ld.global.f64 	%fd65, [%rd57+8];
	ld.global.f64 	%fd66, [%rd58+8];
	setp.lt.f64 	%p24, %fd65, %fd66;
	selp.b64 	%rd99, %rd57, %rd58, %p24;
	ld.global.u64 	%rd151, [%rd99];
	ld.global.f64 	%fd111, [%rd99+8];
$L__BB11_59:
	add.s64 	%rd62, %rd13, %rd98;
	st.global.u64 	[%rd62], %rd151;
	st.global.f64 	[%rd62+8], %fd111;
	mul.hi.u32 	%r117, %r56, -1131474031;
	shr.u32 	%r118, %r117, 15;
	mul.lo.s32 	%r119, %r118, 44488;
	sub.s32 	%r120, %r56, %r119;
	mul.lo.s32 	%r121, %r120, 48271;
	mul.lo.s32 	%r122, %r118, 3399;
	setp.lt.u32 	%p25, %r121, %r122;
	xor.b32  	%r123, %r122, 2147483647;
	neg.s32 	%r124, %r122;
	selp.b32 	%r125, %r123, %r124, %p25;
	add.s32 	%r208, %r125, %r121;
	add.s32 	%r126, %r208, -1;
	cvt.rn.f64.u32 	%fd67, %r126;
	div.rn.f64 	%fd68, %fd67, 0d41DFFFFFFF800000;
	fma.rn.f64 	%fd69, %fd4, %fd68, %fd2;
	setp.ltu.f64 	%p26, %fd69, %fd1;
	@%p26 bra 	$L__BB11_61;
	ld.global.u64 	%rd152, [%rd58+2048];
	ld.global.f64 	%fd112, [%rd58+2056];
	bra.uni 	$L__BB11_62;
$L__BB11_61:
	add.s64 	%rd101, %rd57, 2048;
	ld.global.f64 	%fd70, [%rd57+2056];
	ld.global.f64 	%fd71, [%rd58+2056];
	setp.lt.f64 	%p27, %fd70, %fd71;
	selp.b64 	%rd102, %rd57, %rd58, %p27;
	add.s64 	%rd103, %rd58, 2048;
	selp.b64 	%rd104, %rd101, %rd103, %p27;
	ld.global.u64 	%rd152, [%rd102+2048];
	ld.global.f64 	%fd112, [%rd104+8];
$L__BB11_62:
	st.global.u64 	[%rd62+2048], %rd152;
	st.global.f64 	[%rd62+2056], %fd112;
	add.s32 	%r218, %r218, 2;
$L__BB11_63:
	ld.param.u32 	%r197, [_ZN3cub18CUB_300001_SM_10006detail9transform16transform_kernelINS2_10policy_hubILb1EN4cuda3std3__45tupleIJN6thrust24THRUST_300001_SM_1000_NS6detail15normal_iteratorINSA_10device_ptrI10DEInstanceEEEESG_EEEE10policy1000EiN21DifferentialEvolution21randomized_comparisonESG_JPSE_SM_EEEvT0_iT1_T2_DpNS2_10kernel_argIT3_EE_param_1];
	and.b32  	%r127, %r197, 1;
	setp.eq.b32 	%p28, %r127, 1;
	not.pred 	%p29, %p28;
	@%p29 bra 	$L__BB11_68;
	shl.b32 	%r128, %r218, 7;
	add.s32 	%r61, %r128, %r7;
	mul.wide.s32 	%rd105, %r61, 16;
	add.s64 	%rd66, %rd11, %rd105;
	add.s64 	%rd67, %rd12, %rd105;
	mul.hi.u32 	%r129, %r208, -1131474031;
	shr.u32 	%r130, %r129, 15;
	mul.lo.s32 	%r131, %r130, 44488;
	sub.s32 	%r132, %r208, %r131;
	mul.lo.s32 	%r133, %r132, 48271;
	mul.lo.s32 	%r134, %r130, 3399;
	setp.lt.u32 	%p30, %r133, %r134;
	xor.b32  	%r135, %r134, 2147483647;
	neg.s32 	%r136, %r134;
	selp.b32 	%r137, %r135, %r136, %p30;
	add.s32 	%r138, %r137, %r133;
	add.s32 	%r139, %r138, -1;
	cvt.rn.f64.u32 	%fd72, %r139;
	div.rn.f64 	%fd73, %fd72, 0d41DFFFFFFF800000;
	fma.rn.f64 	%fd74, %fd4, %fd73, %fd2;
	setp.ltu.f64 	%p31, %fd74, %fd1;
	@%p31 bra 	$L__BB11_66;
	ld.global.u64 	%rd153, [%rd67];
	ld.global.f64 	%fd113, [%rd67+8];
	bra.uni 	$L__BB11_67;
$L__BB11_66:
	ld.global.f64 	%fd75, [%rd66+8];
	ld.global.f64 	%fd76, [%rd67+8];
	setp.lt.f64 	%p32, %fd75, %fd76;
	selp.b64 	%rd106, %rd66, %rd67, %p32;
	ld.global.u64 	%rd153, [%rd106];
	ld.global.f64 	%fd113, [%rd106+8];
$L__BB11_67:
	add.s64 	%rd108, %rd13, %rd105;
	st.global.u64 	[%rd108], %rd153;
	st.global.f64 	[%rd108+8], %fd113;
$L__BB11_68:
	ret;

}
	// .globl	_ZN3cub18CUB_300001_SM_10006detail9transform16transform_kernelINS2_10policy_hubILb1EN4cuda3std3__45tupleIJN6thrust24THRUST_300001_SM_1000_NS6detail15normal_iteratorINSA_10device_ptrI10DEInstanceEEEESG_EEEE10policy1000ElN21DifferentialEvolution21randomized_comparisonESG_JPSE_SM_EEEvT0_iT1_T2_DpNS2_10kernel_argIT3_EE
.visible .entry _ZN3cub18CUB_300001_SM_10006detail9transform16transform_kernelINS2_10policy_hubILb1EN4cuda3std3__45tupleIJN6thrust24THRUST_300001_SM_1000_NS6detail15normal_iteratorINSA_10device_ptrI10DEInstanceEEEESG_EEEE10policy1000ElN21DifferentialEvolution21randomized_comparisonESG_JPSE_SM_EEEvT0_iT1_T2_DpNS2_10kernel_argIT3_EE(
	.param .u64 _ZN3cub18CUB_300001_SM_10006detail9transform16transform_kernelINS2_10policy_hubILb1EN4cuda3std3__45tupleIJN6thrust24THRUST_300001_SM_1000_NS6detail15normal_iteratorINSA_10device_ptrI10DEInstanceEEEESG_EEEE10policy1000ElN21DifferentialEvolution21randomized_comparisonESG_JPSE_SM_EEEvT0_iT1_T2_DpNS2_10kernel_argIT3_EE_param_0,
	.param .u32 _ZN3cub18CUB_300001_SM_10006detail9transform16transform_kernelINS2_10policy_hubILb1EN4cuda3std3__45tupleIJN6thrust24THRUST_300001_SM_1000_NS6detail15normal_iteratorINSA_10device_ptrI10DEInstanceEEEESG_EEEE10policy1000ElN21DifferentialEvolution21randomized_comparisonESG_JPSE_SM_EEEvT0_iT1_T2_DpNS2_10kernel_argIT3_EE_param_1,
	.param .align 8 .b8 _ZN3cub18CUB_300001_SM_10006detail9transform16transform_kernelINS2_10policy_hubILb1EN4cuda3std3__45tupleIJN6thrust24THRUST_300001_SM_1000_NS6detail15normal_iteratorINSA_10device_ptrI10DEInstanceEEEESG_EEEE10policy1000ElN21DifferentialEvolution21randomized_comparisonESG_JPSE_SM_EEEvT0_iT1_T2_DpNS2_10kernel_argIT3_EE_param_2[32],
	.param .align 8 .b8 _ZN3cub18CUB_300001_SM_10006detail9transform16transform_kernelINS2_10policy_hubILb1EN4cuda3std3__45tupleIJN6thrust24THRUST_300001_SM_1000_NS6detail15normal_iteratorINSA_10device_ptrI10DEInstanceEEEESG_EEEE10policy1000ElN21DifferentialEvolution21randomized_comparisonESG_JPSE_SM_EEEvT0_iT1_T2_DpNS2_10kernel_argIT3_EE_param_3[8],
	.param .align 8 .b8 _ZN3cub18CUB_300001_SM_10006detail9transform16transform_kernelINS2_10policy_hubILb1EN4cuda3std3__45tupleIJN6thrust24THRUST_300001_SM_1000_NS6detail15normal_iteratorINSA_10device_ptrI10DEInstanceEEEESG_EEEE10policy1000ElN21DifferentialEvolution21randomized_comparisonESG_JPSE_SM_EEEvT0_iT1_T2_DpNS2_10kernel_argIT3_EE_param_4[16],
	.param .align 8 .b8 _ZN3cub18CUB_300001_SM_10006detail9transform16transform_kernelINS2_10policy_hubILb1EN4cuda3std3__45tupleIJN6thrust24THRUST_300001_SM_1000_NS6detail15normal_iteratorINSA_10device_ptrI10DEInstanceEEEESG_EEEE10policy1000ElN21DifferentialEvolution21randomized_comparisonESG_JPSE_SM_EEEvT0_iT1_T2_DpNS2_10kernel_argIT3_EE_param_5[16]
)
.maxntid 128
{
	.reg .pred 	%p<58>;
	.reg .b32 	%r<219>;
	.reg .b64 	%rd<163>;
	.reg .b64 	%fd<114>;

	ld.param.u64 	%rd70, [_ZN3cub18CUB_300001_SM_10006detail9transform16transform_kernelINS2_10policy_hubILb1EN4cuda3std3__45tupleIJN6thrust24THRUST_300001_SM_1000_NS6detail15normal_iteratorINSA_10device_ptrI10DEInstanceEEEESG_EEEE10policy1000ElN21DifferentialEvolution21randomized_comparisonESG_JPSE_SM_EEEvT0_iT1_T2_DpNS2_10kernel_argIT3_EE_param_4];
	ld.param.f64 	%fd1, [_ZN3cub18CUB_300001_SM_10006detail9transform16transform_kernelINS2_10policy_hubILb1EN4cuda3std3__45tupleIJN6thrust24THRUST_300001_SM_1000_NS6detail15normal_iteratorINSA_10device_ptrI10DEInstanceEEEESG_EEEE10policy1000ElN21DifferentialEvolution21randomized_comparisonESG_JPSE_SM_EEEvT0_iT1_T2_DpNS2_10kernel_argIT3_EE_param_2];
	ld.param.u32 	%r205, [_ZN3cub18CUB_300001_SM_10006detail9transform16transform_kernelINS2_10policy_hubILb1EN4cuda3std3__45tupleIJN6thrust24THRUST_300001_SM_1000_NS6detail15normal_iteratorINSA_10device_ptrI10DEInstanceEEEESG_EEEE10policy1000ElN21DifferentialEvolution21randomized_comparisonESG_JPSE_SM_EEEvT0_iT1_T2_DpNS2_10kernel_argIT3_EE_param_2+8];
	ld.param.f64 	%fd2, [_ZN3cub18CUB_300001_SM_10006detail9transform16transform_kernelINS2_10policy_hubILb1EN4cuda3std3__45tupleIJN6thrust24THRUST_300001_SM_1000_NS6detail15normal_iteratorINSA_10device_ptrI10DEInstanceEEEESG_EEEE10policy1000ElN21DifferentialEvolution21randomized_comparisonESG_JPSE_SM_EEEvT0_iT1_T2_DpNS2_10kernel_argIT3_EE_param_2+16];
	ld.param.f64 	%fd3, [_ZN3cub18CUB_300001_SM_10006detail9transform16transform_kernelINS2_10policy_hubILb1EN4cuda3std3__45tupleIJN6thrust24THRUST_300001_SM_1000_NS6detail15normal_iteratorINSA_10device_ptrI10DEInstanceEEEESG_EEEE10policy1000ElN21DifferentialEvolution21randomized_comparisonESG_JPSE_SM_EEEvT0_iT1_T2_DpNS2_10kernel_argIT3_EE_param_2+24];
	ld.param.u64 	%rd74, [_ZN3cub18CUB_300001_SM_10006detail9transform16transform_kernelINS2_10policy_hubILb1EN4cuda3std3__45tupleIJN6thrust24THRUST_300001_SM_1000_NS6detail15normal_iteratorINSA_10device_ptrI10DEInstanceEEEESG_EEEE10policy1000ElN21DifferentialEvolution21randomized_comparisonESG_JPSE_SM_EEEvT0_iT1_T2_DpNS2_10kernel_argIT3_EE_param_0];
	ld.param.u64 	%rd72, [_ZN3cub18CUB_300001_SM_10006detail9transform16transform_kernelINS2_10policy_hubILb1EN4cuda3std3__45tupleIJN6thrust24THRUST_300001_SM_1000_NS6detail15normal_iteratorINSA_10device_ptrI10DEInstanceEEEESG_EEEE10policy1000ElN21DifferentialEvolution21randomized_comparisonESG_JPSE_SM_EEEvT0_iT1_T2_DpNS2_10kernel_argIT3_EE_param_5];
	ld.param.u64 	%rd75, [_ZN3cub18CUB_300001_SM_10006detail9transform16transform_kernelINS2_10policy_hubILb1EN4cuda3std3__45tupleIJN6thrust24THRUST_300001_SM_1000_NS6detail15normal_iteratorINSA_10device_ptrI10DEInstanceEEEESG_EEEE10policy1000ElN21DifferentialEvolution21randomized_comparisonESG_JPSE_SM_EEEvT0_iT1_T2_DpNS2_10kernel_argIT3_EE_param_3];
	ld.param.u32 	%r60, [_ZN3cub18CUB_300001_SM_10006detail9transform16transform_kernelINS2_10policy_hubILb1EN4cuda3std3__45tupleIJN6thrust24THRUST_300001_SM_1000_NS6detail15normal_iteratorINSA_10device_ptrI10DEInstanceEEEESG_EEEE10policy1000ElN21DifferentialEvolution21randomized_comparisonESG_JPSE_SM_EEEvT0_iT1_T2_DpNS2_10kernel_argIT3_EE_param_1];
	cvta.to.global.u64 	%rd1, %rd75;
	cvta.to.global.u64 	%rd2, %rd72;
	shl.b32 	%r2, %r60, 7;
	mov.u32 	%r61, %ctaid.x;
	cvt.u64.u32 	%rd76, %r61;
	cvt.s64.s32 	%rd77, %r2;
	mul.lo.s64 	%rd3, %rd77, %rd76;
	sub.s64 	%rd78, %rd74, %rd3;
	min.s64 	%rd79, %rd78, %rd77;
	cvt.u32.u64 	%r3, %rd79;
	shl.b32 	%r4, %r3, 4;
	mov.u32 	%r5, %tid.x;
	shl.b32 	%r199, %r5, 7;
	setp.ge.s32 	%p1, %r199, %r4;
	@%p1 bra 	$L__BB12_5;
	cvta.to.global.u64 	%rd80, %rd70;
	shl.b64 	%rd4, %rd3, 4;
	add.s64 	%rd81, %rd80, %rd4;
	mul.wide.u32 	%rd5, %r5, 128;
	add.s64 	%rd149, %rd81, %rd5;
	mov.u32 	%r198, %r199;
$L__BB12_2:
	.pragma "nounroll";
	// begin inline asm
	prefetch.global.L2 [%rd149];
	// end inline asm
	add.s32 	%r198, %r198, 16384;
	add.s64 	%rd149, %rd149, 16384;
	setp.lt.s32 	%p2, %r198, %r4;
	@%p2 bra 	$L__BB12_2;
	add.s64 	%rd83, %rd2, %rd4;
	add.s64 	%rd150, %rd83, %rd5;
$L__BB12_4:
	.pragma "nounroll";
	// begin inline asm
	prefetch.global.L2 [%rd150];
	// end inline asm
	add.s32 	%r199, %r199, 16384;
	add.s64 	%rd150, %rd150, 16384;
	setp.lt.s32 	%p3, %r199, %r4;
	@%p3 bra 	$L__BB12_4;
$L__BB12_5:
	cvta.to.global.u64 	%rd85, %rd70;
	shl.b64 	%rd86, %rd3, 4;
	add.s64 	%rd12, %rd85, %rd86;
	add.s64 	%rd13, %rd2, %rd86;
	add.s64 	%rd14, %rd1, %rd86;
	setp.eq.s32 	%p4, %r2, %r3;
	@%p4 bra 	$L__BB12_12;
	ld.param.u32 	%r191, [_ZN3cub18CUB_300001_SM_10006detail9transform16transform_kernelINS2_10policy_hubILb1EN4cuda3std3__45tupleIJN6thrust24THRUST_300001_SM_1000_NS6detail15normal_iteratorINSA_10device_ptrI10DEInstanceEEEESG_EEEE10policy1000ElN21DifferentialEvolution21randomized_comparisonESG_JPSE_SM_EEEvT0_iT1_T2_DpNS2_10kernel_argIT3_EE_param_1];
	setp.lt.s32 	%p5, %r191, 1;
	@%p5 bra 	$L__BB12_68;
	ld.param.u32 	%r192, [_ZN3cub18CUB_300001_SM_10006detail9transform16transform_kernelINS2_10policy_hubILb1EN4cuda3std3__45tupleIJN6thrust24THRUST_300001_SM_1000_NS6detail15normal_iteratorINSA_10device_ptrI10DEInstanceEEEESG_EEEE10policy1000ElN21DifferentialEvolution21randomized_comparisonESG_JPSE_SM_EEEvT0_iT1_T2_DpNS2_10kernel_argIT3_EE_param_1];
	sub.f64 	%fd4, %fd3, %fd2;
	and.b32  	%r11, %r192, 3;
	setp.lt.u32 	%p6, %r192, 4;
	mov.b32 	%r213, 0;
	@%p6 bra 	$L__BB12_50;
	mov.b32 	%r203, 0;
$L__BB12_9:
	shl.b32 	%r64, %r203, 7;
	add.s32 	%r26, %r64, %r5;
	setp.ge.s32 	%p7, %r26, %r3;
	@%p7 bra 	$L__BB12_34;
	cvt.s64.s32 	%rd30, %r26;
	mul.wide.s32 	%rd87, %r26, 16;
	add.s64 	%rd31, %rd13, %rd87;
	mul.hi.u32 	%r65, %r205, -1131474031;
	shr.u32 	%r66, %r65, 15;
	mul.lo.s32 	%r67, %r66, 44488;
	sub.s32 	%r68, %r205, %r67;
	mul.lo.s32 	%r69, %r68, 48271;
	mul.lo.s32 	%r70, %r66, 3399;
	setp.lt.u32 	%p8, %r69, %r70;
	xor.b32  	%r71, %r70, 2147483647;
	neg.s32 	%r72, %r70;
	selp.b32 	%r73, %r71, %r72, %p8;
	add.s32 	%r205, %r73, %r69;
	add.s32 	%r74, %r205, -1;
	cvt.rn.f64.u32 	%fd42, %r74;
	div.rn.f64 	%fd43, %fd42, 0d41DFFFFFFF800000;
	fma.rn.f64 	%fd44, %fd4, %fd43, %fd2;
	setp.ltu.f64 	%p9, %fd44, %fd1;
	@%p9 bra 	$L__BB12_32;
	ld.global.u64 	%rd155, [%rd31];
	ld.global.f64 	%fd106, [%rd31+8];
	bra.uni 	$L__BB12_33;
$L__BB12_12:
	ld.param.u32 	%r194, [_ZN3cub18CUB_300001_SM_10006detail9transform16transform_kernelINS2_10policy_hubILb1EN4cuda3std3__45tupleIJN6thrust24THRUST_300001_SM_1000_NS6detail15normal_iteratorINSA_10device_ptrI10DEInstanceEEEESG_EEEE10policy1000ElN21DifferentialEvolution21randomized_comparisonESG_JPSE_SM_EEEvT0_iT1_T2_DpNS2_10kernel_argIT3_EE_param_1];
	setp.lt.s32 	%p30, %r194, 1;
	@%p30 bra 	$L__BB12_68;
	ld.param.u32 	%r195, [_ZN3cub18CUB_300001_SM_10006detail9transform16transform_kernelINS2_10policy_hubILb1EN4cuda3std3__45tupleIJN6thrust24THRUST_300001_SM_1000_NS6detail15normal_iteratorINSA_10device_ptrI10DEInstanceEEEESG_EEEE10policy1000ElN21DifferentialEvolution21randomized_comparisonESG_JPSE_SM_EEEvT0_iT1_T2_DpNS2_10kernel_argIT3_EE_param_1];
	sub.f64 	%fd5, %fd3, %fd2;
	and.b32  	%r12, %r195, 3;
	setp.lt.u32 	%p31, %r195, 4;
	mov.b32 	%r211, 0;
	@%p31 bra 	$L__BB12_28;
	ld.param.u32 	%r196, [_ZN3cub18CUB_300001_SM_10006detail9transform16transform_kernelINS2_10policy_hubILb1EN4cuda3std3__45tupleIJN6thrust24THRUST_300001_SM_1000_NS6detail15normal_iteratorINSA_10device_ptrI10DEInstanceEEEESG_EEEE10policy1000ElN21DifferentialEvolution21randomized_comparisonESG_JPSE_SM_EEEvT0_iT1_T2_DpNS2_10kernel_argIT3_EE_param_1];
	and.b32  	%r211, %r196, 2147483644;
	neg.s32 	%r201, %r211;
	mov.u32 	%r200, %r5;
$L__BB12_15:
	.pragma "nounroll";
	mul.wide.s32 	%rd123, %r200, 16;
	add.s64 	%rd15, %rd12, %rd123;
	add.s64 	%rd16, %rd13, %rd123;
	mul.hi.u32 	%r117, %r205, -1131474031;
	shr.u32 	%r118, %r117, 15;
	mul.lo.s32 	%r119, %r118, 44488;
	sub.s32 	%r120, %r205, %r119;
	mul.lo.s32 	%r121, %r120, 48271;
	mul.lo.s32 	%r122, %r118, 3399;
	setp.lt.u32 	%p32, %r121, %r122;
	xor.b32  	%r123, %r122, 2147483647;
	neg.s32 	%r124, %r122;
	selp.b32 	%r125, %r123, %r124, %p32;
	add.s32 	%r18, %r125, %r121;
	add.s32 	%r126, %r18, -1;
	cvt.rn.f64.u32 	%fd67, %r126;
	div.rn.f64 	%fd68, %fd67, 0d41DFFFFFFF800000;
	fma.rn.f64 	%fd69, %fd5, %fd68, %fd2;
	setp.ltu.f64 	%p33, %fd69, %fd1;
	@%p33 bra 	$L__BB12_17;
	ld.global.u64 	%rd151, [%rd16];
	ld.global.f64 	%fd102, [%rd16+8];
	bra.uni 	$L__BB12_18;
$L__BB12_17:
	ld.global.f64 	%fd70, [%rd15+8];
	ld.global.f64 	%fd71, [%rd16+8];
	setp.lt.f64 	%p34, %fd70, %fd71;
	selp.b64 	%rd124, %rd15, %rd16, %p34;
	ld.global.u64 	%rd151, [%rd124];
	ld.global.f64 	%fd102, [%rd124+8];
$L__BB12_18:
	add.s64 	%rd20, %rd14, %rd123;
	st.global.u64 	[%rd20], %rd151;
	st.global.f64 	[%rd20+8], %fd102;
	mul.hi.u32 	%r127, %r18, -1131474031;
	shr.u32 	%r128, %r127, 15;
	mul.lo.s32 	%r129, %r128, 44488;
	sub.s32 	%r130, %r18, %r129;
	mul.lo.s32 	%r131, %r130, 48271;
	mul.lo.s32 	%r132, %r128, 3399;
	setp.lt.u32 	%p35, %r131, %r132;
	xor.b32  	%r133, %r132, 2147483647;
	neg.s32 	%r134, %r132;
	selp.b32 	%r135, %r133, %r134, %p35;
	add.s32 	%r19, %r135, %r131;
	add.s32 	%r136, %r19, -1;
	cvt.rn.f64.u32 	%fd72, %r136;
	div.rn.f64 	%fd73, %fd72, 0d41DFFFFFFF800000;
	fma.rn.f64 	%fd74, %fd5, %fd73, %fd2;
	setp.ltu.f64 	%p36, %fd74, %fd1;
	@%p36 bra 	$L__BB12_20;
	ld.global.u64 	%rd152, [%rd16+2048];
	ld.global.f64 	%fd103, [%rd16+2056];
	bra.uni 	$L__BB12_21;
$L__BB12_20:
	add.s64 	%rd126, %rd15, 2048;
	ld.global.f64 	%fd75, [%rd15+2056];
	ld.global.f64 	%fd76, [%rd16+2056];
	setp.lt.f64 	%p37, %fd75, %fd76;
	selp.b64 	%rd127, %rd15, %rd16, %p37;
	add.s64 	%rd128, %rd16, 2048;
	selp.b64 	%rd129, %rd126, %rd128, %p37;
	ld.global.u64 	%rd152, [%rd127+2048];
	ld.global.f64 	%fd103, [%rd129+8];
$L__BB12_21:
	st.global.u64 	[%rd20+2048], %rd152;
	st.global.f64 	[%rd20+2056], %fd103;
	mul.hi.u32 	%r137, %r19, -1131474031;
	shr.u32 	%r138, %r137, 15;
	mul.lo.s32 	%r139, %r138, 44488;
	sub.s32 	%r140, %r19, %r139;
	mul.lo.s32 	%r141, %r140, 48271;
	mul.lo.s32 	%r142, %r138, 3399;
	setp.lt.u32 	%p38, %r141, %r142;
	xor.b32  	%r143, %r142, 2147483647;
	neg.s32 	%r144, %r142;
	selp.b32 	%r145, %r143, %r144, %p38;
	add.s32 	%r20, %r145, %r141;
	add.s32 	%r146, %r20, -1;
	cvt.rn.f64.u32 	%fd77, %r146;
	div.rn.f64 	%fd78, %fd77, 0d41DFFFFFFF800000;
	fma.rn.f64 	%fd79, %fd5, %fd78, %fd2;
	setp.ltu.f64 	%p39, %fd79, %fd1;
	@%p39 bra 	$L__BB12_23;
	ld.global.u64 	%rd153, [%rd16+4096];
	ld.global.f64 	%fd104, [%rd16+4104];
	bra.uni 	$L__BB12_24;
$L__BB12_23:
	add.s64 	%rd130, %rd15, 4096;
	ld.global.f64 	%fd80, [%rd15+4104];
	ld.global.f64 	%fd81, [%rd16+4104];
	setp.lt.f64 	%p40, %fd80, %fd81;
	selp.b64 	%rd131, %rd15, %rd16, %p40;
	add.s64 	%rd132, %rd16, 4096;
	selp.b64 	%rd133, %rd130, %rd132, %p40;
	ld.global.u64 	%rd153, [%rd131+4096];
	ld.global.f64 	%fd104, [%rd133+8];
$L__BB12_24:
	st.global.u64 	[%rd20+4096], %rd153;
	st.global.f64 	[%rd20+4104], %fd104;
	mul.hi.u32 	%r147, %r20, -1131474031;
	shr.u32 	%r148, %r147, 15;
	mul.lo.s32 	%r149, %r148, 44488;
	sub.s32 	%r150, %r20, %r149;
	mul.lo.s32 	%r151, %r150, 48271;
	mul.lo.s32 	%r152, %r148, 3399;
	setp.lt.u32 	%p41, %r151, %r152;
	xor.b32  	%r153, %r152, 2147483647;
	neg.s32 	%r154, %r152;
	selp.b32 	%r155, %r153, %r154, %p41;
	add.s32 	%r205, %r155, %r151;
	add.s32 	%r156, %r205, -1;
	cvt.rn.f64.u32 	%fd82, %r156;
	div.rn.f64 	%fd83, %fd82, 0d41DFFFFFFF800000;
	fma.rn.f64 	%fd84, %fd5, %fd83, %fd2;
	setp.ltu.f64 	%p42, %fd84, %fd1;
	@%p42 bra 	$L__BB12_26;
	ld.global.u64 	%rd154, [%rd16+6144];
	ld.global.f64 	%fd105, [%rd16+6152];
	bra.uni 	$L__BB12_27;
$L__BB12_26:
	add.s64 	%rd134, %rd15, 6144;
	ld.global.f64 	%fd85, [%rd15+6152];
	ld.global.f64 	%fd86, [%rd16+6152];
	setp.lt.f64 	%p43, %fd85, %fd86;
	selp.b64 	%rd135, %rd15, %rd16, %p43;
	add.s64 	%rd136, %rd16, 6144;
	selp.b64 	%rd137, %rd134, %rd136, %p43;
	ld.global.u64 	%rd154, [%rd135+6144];
	ld.global.f64 	%fd105, [%rd137+8];
$L__BB12_27:
	st.global.u64 	[%rd20+6144], %rd154;
	st.global.f64 	[%rd20+6152], %fd105;
	add.s32 	%r201, %r201, 4;
	add.s32 	%r200, %r200, 512;
	setp.eq.s32 	%p44, %r201, 0;
	@%p44 bra 	$L__BB12_28;
	bra.uni 	$L__BB12_15;
$L__BB12_28:
	setp.eq.s32 	%p45, %r12, 0;
	@%p45 bra 	$L__BB12_68;
	setp.eq.s32 	%p46, %r12, 1;
	@%p46 bra 	$L__BB12_60;
	shl.b32 	%r157, %r211, 7;
	add.s32 	%r42, %r157, %r5;
	mul.wide.s32 	%rd138, %r42, 16;
	add.s64 	%rd48, %rd12, %rd138;
	add.s64 	%rd49, %rd13, %rd138;
	mul.hi.u32 	%r158, %r205, -1131474031;
	shr.u32 	%r159, %r158, 15;
	mul.lo.s32 	%r160, %r159, 44488;
	sub.s32 	%r161, %r205, %r160;
	mul.lo.s32 	%r162, %r161, 48271;
	mul.lo.s32 	%r163, %r159, 3399;
	setp.lt.u32 	%p47, %r162, %r163;
	xor.b32  	%r164, %r163, 2147483647;
	neg.s32 	%r165, %r163;
	selp.b32 	%r166, %r164, %r165, %p47;
	add.s32 	%r43, %r166, %r162;
	add.s32 	%r167, %r43, -1;
	cvt.rn.f64.u32 	%fd87, %r167;
	div.rn.f64 	%fd88, %fd87, 0d41DFFFFFFF800000;
	fma.rn.f64 	%fd89, %fd5, %fd88, %fd2;
	setp.ltu.f64 	%p48, %fd89, %fd1;
	@%p48 bra 	$L__BB12_55;
	ld.global.u64 	%rd159, [%rd49];
	ld.global.f64 	%fd110, [%rd49+8];
	bra.uni 	$L__BB12_56;
$L__BB12_32:
	shl.b64 	%rd88, %rd30, 4;
	add.s64 	%rd89, %rd12, %rd88;
	ld.global.f64 	%fd45, [%rd89+8];
	add.s64 	%rd90, %rd13, %rd88;
	ld.global.f64 	%fd46, [%rd90+8];
	setp.lt.f64 	%p10, %fd45, %fd46;
	selp.b64 	%rd91, %rd89, %rd90, %p10;
	ld.global.u64 	%rd155, [%rd91];
	ld.global.f64 	%fd106, [%rd91+8];
$L__BB12_33:
	mul.wide.s32 	%rd92, %r26, 16;
	add.s64 	%rd93, %rd14, %rd92;
	st.global.u64 	[%rd93], %rd155;
	st.global.f64 	[%rd93+8], %fd106;
$L__BB12_34:
	add.s32 	%r29, %r26, 128;
	setp.ge.s32 	%p11, %r29, %r3;
	@%p11 bra 	$L__BB12_39;
	cvt.s64.s32 	%rd35, %r29;
	mul.hi.u32 	%r75, %r205, -1131474031;
	shr.u32 	%r76, %r75, 15;
	mul.lo.s32 	%r77, %r76, 44488;
	sub.s32 	%r78, %r205, %r77;
	mul.lo.s32 	%r79, %r78, 48271;
	mul.lo.s32 	%r80, %r76, 3399;
	setp.lt.u32 	%p12, %r79, %r80;
	xor.b32  	%r81, %r80, 2147483647;
	neg.s32 	%r82, %r80;
	selp.b32 	%r83, %r81, %r82, %p12;
	add.s32 	%r205, %r83, %r79;
	add.s32 	%r84, %r205, -1;
	cvt.rn.f64.u32 	%fd47, %r84;
	div.rn.f64 	%fd48, %fd47, 0d41DFFFFFFF800000;
	fma.rn.f64 	%fd49, %fd4, %fd48, %fd2;
	setp.ltu.f64 	%p13, %fd49, %fd1;
	@%p13 bra 	$L__BB12_37;
	mul.wide.s32 	%rd94, %r29, 16;
	add.s64 	%rd95, %rd13, %rd94;
	ld.global.u64 	%rd156, [%rd95];
	ld.global.f64 	%fd107, [%rd95+8];
	bra.uni 	$L__BB12_38;
$L__BB12_37:
	shl.b64 	%rd96, %rd35, 4;
	add.s64 	%rd97, %rd12, %rd96;
	ld.global.f64 	%fd50, [%rd97+8];
	add.s64 	%rd98, %rd13, %rd96;
	ld.global.f64 	%fd51, [%rd98+8];
	setp.lt.f64 	%p14, %fd50, %fd51;
	selp.b64 	%rd99, %rd97, %rd98, %p14;
	ld.global.u64 	%rd156, [%rd99];
	ld.global.f64 	%fd107, [%rd99+8];
$L__BB12_38:
	mul.wide.s32 	%rd100, %r29, 16;
	add.s64 	%rd101, %rd14, %rd100;
	st.global.u64 	[%rd101], %rd156;
	st.global.f64 	[%rd101+8], %fd107;
$L__BB12_39:
	add.s32 	%r32, %r26, 256;
	setp.ge.s32 	%p15, %r32, %r3;
	@%p15 bra 	$L__BB12_44;
	cvt.s64.s32 	%rd39, %r32;
	mul.hi.u32 	%r85, %r205, -1131474031;
	shr.u32 	%r86, %r85, 15;
	mul.lo.s32 	%r87, %r86, 44488;
	sub.s32 	%r88, %r205, %r87;
	mul.lo.s32 	%r89, %r88, 48271;
	mul.lo.s32 	%r90, %r86, 3399;
	setp.lt.u32 	%p16, %r89, %r90;
	xor.b32  	%r91, %r90, 2147483647;
	neg.s32 	%r92, %r90;
	selp.b32 	%r93, %r91, %r92, %p16;
	add.s32 	%r205, %r93, %r89;
	add.s32 	%r94, %r205, -1;
	cvt.rn.f64.u32 	%fd52, %r94;
	div.rn.f64 	%fd53, %fd52, 0d41DFFFFFFF800000;
	fma.rn.f64 	%fd54, %fd4, %fd53, %fd2;
	setp.ltu.f64 	%p17, %fd54, %fd1;
	@%p17 bra 	$L__BB12_42;
	mul.wide.s32 	%rd102, %r32, 16;
	add.s64 	%rd103, %rd13, %rd102;
	ld.global.u64 	%rd157, [%rd103];
	ld.global.f64 	%fd108, [%rd103+8];
	bra.uni 	$L__BB12_43;
$L__BB12_42:
	shl.b64 	%rd104, %rd39, 4;
	add.s64 	%rd105, %rd12, %rd104;
	ld.global.f64 	%fd55, [%rd105+8];
	add.s64 	%rd106, %rd13, %rd104;
	ld.global.f64 	%fd56, [%rd106+8];
	setp.lt.f64 	%p18, %fd55, %fd56;
	selp.b64 	%rd107, %rd105, %rd106, %p18;
	ld.global.u64 	%rd157, [%rd107];
	ld.global.f64 	%fd108, [%rd107+8];
$L__BB12_43:
	mul.wide.s32 	%rd108, %r32, 16;
	add.s64 	%rd109, %rd14, %rd108;
	st.global.u64 	[%rd109], %rd157;
	st.global.f64 	[%rd109+8], %fd108;
$L__BB12_44:
	add.s32 	%r35, %r26, 384;
	setp.ge.s32 	%p19, %r35, %r3;
	@%p19 bra 	$L__BB12_49;
	cvt.s64.s32 	%rd43, %r35;
	mul.wide.s32 	%rd110, %r35, 16;
	add.s64 	%rd44, %rd13, %rd110;
	mul.hi.u32 	%r95, %r205, -1131474031;
	shr.u32 	%r96, %r95, 15;
	mul.lo.s32 	%r97, %r96, 44488;
	sub.s32 	%r98, %r205, %r97;
	mul.lo.s32 	%r99, %r98, 48271;
	mul.lo.s32 	%r100, %r96, 3399;
	setp.lt.u32 	%p20, %r99, %r100;
	xor.b32  	%r101, %r100, 2147483647;
	neg.s32 	%r102, %r100;
	selp.b32 	%r103, %r101, %r102, %p20;
	add.s32 	%r205, %r103, %r99;
	add.s32 	%r104, %r205, -1;
	cvt.rn.f64.u32 	%fd57, %r104;
	div.rn.f64 	%fd58, %fd57, 0d41DFFFFFFF800000;
	fma.rn.f64 	%fd59, %fd4, %fd58, %fd2;
	setp.ltu.f64 	%p21, %fd59, %fd1;
	@%p21 bra 	$L__BB12_47;
	ld.global.u64 	%rd158, [%rd44];
	ld.global.f64 	%fd109, [%rd44+8];
	bra.uni 	$L__BB12_48;
$L__BB12_47:
	shl.b64 	%rd111, %rd43, 4;
	add.s64 	%rd112, %rd12, %rd111;
	ld.global.f64 	%fd60, [%rd112+8];
	ld.global.f64 	%fd61, [%rd44+8];
	setp.lt.f64 	%p22, %fd60, %fd61;
	selp.b64 	%rd113, %rd112, %rd44, %p22;
	ld.global.u64 	%rd158, [%rd113];
	ld.global.f64 	%fd109, [%rd113+8];
$L__BB12_48:
	mul.wide.s32 	%rd114, %r35, 16;
	add.s64 	%rd115, %rd14, %rd114;
	st.global.u64 	[%rd115], %rd158;
	st.global.f64 	[%rd115+8], %fd109;
$L__BB12_49:
	ld.param.u32 	%r193, [_ZN3cub18CUB_300001_SM_10006detail9transform16transform_kernelINS2_10policy_hubILb1EN4cuda3std3__45tupleIJN6thrust24THRUST_300001_SM_1000_NS6detail15normal_iteratorINSA_10device_ptrI10DEInstanceEEEESG_EEEE10policy1000ElN21DifferentialEvolution21randomized_comparisonESG_JPSE_SM_EEEvT0_iT1_T2_DpNS2_10kernel_argIT3_EE_param_1];
	add.s32 	%r203, %r203, 4;
	and.b32  	%r213, %r193, 2147483644;
	setp.eq.s32 	%p23, %r203, %r213;
	@%p23 bra 	$L__BB12_50;
	bra.uni 	$L__BB12_9;
$L__BB12_50:
	setp.eq.s32 	%p24, %r11, 0;
	@%p24 bra 	$L__BB12_68;
	shl.b64 	%rd116, %rd3, 4;
	add.s64 	%rd117, %rd116, %rd1;
	add.s64 	%rd62, %rd117, 8;
	shl.b32 	%r105, %r213, 7;
	add.s32 	%r216, %r5, %r105;
	cvta.to.global.u64 	%rd118, %rd72;
	add.s64 	%rd63, %rd118, %rd116;
	cvta.to.global.u64 	%rd119, %rd70;
	add.s64 	%rd64, %rd119, %rd116;
	neg.s32 	%r215, %r11;
$L__BB12_52:
	.pragma "nounroll";
	mul.wide.s32 	%rd65, %r216, 16;
	setp.ge.s32 	%p25, %r216, %r3;
	@%p25 bra 	$L__BB12_67;
	add.s64 	%rd66, %rd63, %rd65;
	mul.hi.u32 	%r106, %r205, -1131474031;
	shr.u32 	%r107, %r106, 15;
	mul.lo.s32 	%r108, %r107, 44488;
	sub.s32 	%r109, %r205, %r108;
	mul.lo.s32 	%r110, %r109, 48271;
	mul.lo.s32 	%r111, %r107, 3399;
	setp.lt.u32 	%p26, %r110, %r111;
	xor.b32  	%r112, %r111, 2147483647;
	neg.s32 	%r113, %r111;
	selp.b32 	%r114, %r112, %r113, %p26;
	add.s32 	%r205, %r114, %r110;
	add.s32 	%r115, %r205, -1;
	cvt.rn.f64.u32 	%fd62, %r115;
	div.rn.f64 	%fd63, %fd62, 0d41DFFFFFFF800000;
	fma.rn.f64 	%fd64, %fd4, %fd63, %fd2;
	setp.ltu.f64 	%p27, %fd64, %fd1;
	@%p27 bra 	$L__BB12_65;
	ld.global.u64 	%rd162, [%rd66];
	ld.global.f64 	%fd113, [%rd66+8];
	bra.uni 	$L__BB12_66;
$L__BB12_55:
	ld.global.f64 	%fd90, [%rd48+8];
	ld.global.f64 	%fd91, [%rd49+8];
	setp.lt.f64 	%p49, %fd90, %fd91;
	selp.b64 	%rd139, %rd48, %rd49, %p49;
	ld.global.u64 	%rd159, [%rd139];
	ld.global.f64 	%fd110, [%rd139+8];
$L__BB12_56:
	add.s64 	%rd53, %rd14, %rd138;
	st.global.u64 	[%rd53], %rd159;
	st.global.f64 	[%rd53+8], %fd110;
	mul.hi.u32 	%r168, %r43, -1131474031;
	shr.u32 	%r169, %r168, 15;
	mul.lo.s32 	%r170, %r169, 44488;
	sub.s32 	%r171, %r43, %r170;
	mul.lo.s32 	%r172, %r171, 48271;
	mul.lo.s32 	%r173, %r169, 3399;
	setp.lt.u32 	%p50, %r172, %r173;
	xor.b32  	%r174, %r173, 2147483647;
	neg.s32 	%r175, %r173;
	selp.b32 	%r176, %r174, %r175, %p50;
	add.s32 	%r205, %r176, %r172;
	add.s32 	%r177, %r205, -1;
	cvt.rn.f64.u32 	%fd92, %r177;
	div.rn.f64 	%fd93, %fd92, 0d41DFFFFFFF800000;
	fma.rn.f64 	%fd94, %fd5, %fd93, %fd2;
	setp.ltu.f64 	%p51, %fd94, %fd1;
	@%p51 bra 	$L__BB12_58;
	ld.global.u64 	%rd160, [%rd49+2048];
	ld.global.f64 	%fd111, [%rd49+2056];
	bra.uni 	$L__BB12_59;
$L__BB12_58:
	add.s64 	%rd141, %rd48, 2048;
	ld.global.f64 	%fd95, [%rd48+2056];
	ld.global.f64 	%fd96, [%rd49+2056];
	setp.lt.f64 	%p52, %fd95, %fd96;
	selp.b64 	%rd142, %rd48, %rd49, %p52;
	add.s64 	%rd143, %rd49, 2048;
	selp.b64 	%rd144, %rd141, %rd143, %p52;
	ld.global.u64 	%rd160, [%rd142+2048];
	ld.global.f64 	%fd111, [%rd144+8];
$L__BB12_59:
	st.global.u64 	[%rd53+2048], %rd160;
	st.global.f64 	[%rd53+2056], %fd111;
	add.s32 	%r211, %r211, 2;
$L__BB12_60:
	ld.param.u32 	%r197, [_ZN3cub18CUB_300001_SM_10006detail9transform16transform_kernelINS2_10policy_hubILb1EN4cuda3std3__45tupleIJN6thrust24THRUST_300001_SM_1000_NS6detail15normal_iteratorINSA_10device_ptrI10DEInstanceEEEESG_EEEE10policy1000ElN21DifferentialEvolution21randomized_comparisonESG_JPSE_SM_EEEvT0_iT1_T2_DpNS2_10kernel_argIT3_EE_param_1];
	and.b32  	%r178, %r197, 1;
	setp.eq.b32 	%p53, %r178, 1;
	not.pred 	%p54, %p53;
	@%p54 bra 	$L__BB12_68;
	shl.b32 	%r179, %r211, 7;
	add.s32 	%r48, %r179, %r5;
	mul.wide.s32 	%rd145, %r48, 16;
	add.s64 	%rd57, %rd12, %rd145;
	add.s64 	%rd58, %rd13, %rd145;
	mul.hi.u32 	%r180, %r205, -1131474031;
	shr.u32 	%r181, %r180, 15;
	mul.lo.s32 	%r182, %r181, 44488;
	sub.s32 	%r183, %r205, %r182;
	mul.lo.s32 	%r184, %r183, 48271;
	mul.lo.s32 	%r185, %r181, 3399;
	setp.lt.u32 	%p55, %r184, %r185;
	xor.b32  	%r186, %r185, 2147483647;
	neg.s32 	%r187, %r185;
	selp.b32 	%r188, %r186, %r187, %p55;
	add.s32 	%r189, %r188, %r184;
	add.s32 	%r190, %r189, -1;
	cvt.rn.f64.u32 	%fd97, %r190;
	div.rn.f64 	%fd98, %fd97, 0d41DFFFFFFF800000;
	fma.rn.f64 	%fd99, %fd5, %fd98, %fd2;
	setp.ltu.f64 	%p56, %fd99, %fd1;
	@%p56 bra 	$L__BB12_63;
	ld.global.u64 	%rd161, [%rd58];
	ld.global.f64 	%fd112, [%rd58+8];
	bra.uni 	$L__BB12_64;
$L__BB12_63:
	ld.global.f64 	%fd100, [%rd57+8];
	ld.global.f64 	%fd101, [%rd58+8];
	setp.lt.f64 	%p57, %fd100, %fd101;
	selp.b64 	%rd146, %rd57, %rd58, %p57;
	ld.global.u64 	%rd161, [%rd146];
	ld.global.f64 	%fd112, [%rd146+8];
$L__BB12_64:
	add.s64 	%rd148, %rd14, %rd145;
	st.global.u64 	[%rd148], %rd161;
	st.global.f64 	[%rd148+8], %fd112;
	bra.uni 	$L__BB12_68;
$L__BB12_65:
	add.s64 	%rd120, %rd64, %rd65;
	ld.global.f64 	%fd65, [%rd120+8];
	ld.global.f64 	%fd66, [%rd66+8];
	setp.lt.f64 	%p28, %fd65, %fd66;
	selp.b64 	%rd121, %rd120, %rd66, %p28;
	ld.global.u64 	%rd162, [%rd121];
	ld.global.f64 	%fd113, [%rd121+8];
$L__BB12_66:
	add.s64 	%rd122, %rd62, %rd65;
	st.global.u64 	[%rd122+-8], %rd162;
	st.global.f64 	[%rd122], %fd113;
$L__BB12_67:
	add.s32 	%r216, %r216, 128;
	add.s32 	%r215, %r215, 1;
	setp.ne.s32 	%p29, %r215, 0;
	@%p29 bra 	$L__BB12_52;
$L__BB12_68:
	ret;

}


// ===== COMPILED SASS (sm_100) =====

	.target	sm_100

	.elftype	@"ET_EXEC"


//--------------------- .note.nv.tkinfo           --------------------------
	.section	.note.nv.tkinfo,"",@"SHT_NOTE"
	.sectionflags	@"SHF_NOTE_NV_TKINFO"
	.tkinfo
        /*0018*/ 	.word	0x00000002
        /*0030*/ 	.string	""
        /*0030*/ 	.string	"ptxas"
        /*0030*/ 	.string	"Cuda compilation tools, release 13.0, V13.0.88"
        /*0030*/ 	.string	"Build cuda_13.0.r13.0/compiler.36424714_0"
        /*0030*/ 	.string	"-arch sm_100 -m 64 "



//--------------------- .note.nv.cuinfo           --------------------------
	.section	.note.nv.cuinfo,"",@"SHT_NOTE"
	.sectionflags	@"SHF_NOTE_NV_CUINFO"
        /*0018*/ 	.short	0x0002
        /*001a*/ 	.short	0x0064
        /*001c*/ 	.short	0x0082
	.zero		2


//--------------------- .nv.info                  --------------------------
	.section	.nv.info,"",@"SHT_CUDA_INFO"
	.align	4


	//----- nvinfo : EIATTR_REGCOUNT
	.align		4
        /*0000*/ 	.byte	0x04, 0x2f
        /*0002*/ 	.short	(.L_44 - .L_43)
	.align		4
.L_43:
        /*0004*/ 	.word	index@(_Z15transformNumberPdidd)
        /*0008*/ 	.word	0x0000000c


	//----- nvinfo : EIATTR_FRAME_SIZE
	.align		4
.L_44:
        /*000c*/ 	.byte	0x04, 0x11
        /*000e*/ 	.short	(.L_46 - .L_45)
	.align		4
.L_45:
        /*0010*/ 	.word	index@(_Z15transformNumberPdidd)
        /*0014*/ 	.word	0x00000000


	//----- nvinfo : EIATTR_REGCOUNT
	.align		4
.L_46:
        /*0018*/ 	.byte	0x04, 0x2f
        /*001a*/ 	.short	(.L_48 - .L_47)
	.align		4
.L_47:
        /*001c*/ 	.word	index@(_ZN3cub18CUB_300001_SM_10006detail11EmptyKernelIvEEvv)
        /*0020*/ 	.word	0x00000004


	//----- nvinfo : EIATTR_FRAME_SIZE
	.align		4
.L_48:
        /*0024*/ 	.byte	0x04, 0x11
        /*0026*/ 	.short	(.L_50 - .L_49)
	.align		4
.L_49:
        /*0028*/ 	.word	index@(_ZN3cub18CUB_300001_SM_10006detail11EmptyKernelIvEEvv)
        /*002c*/ 	.word	0x00000000


	//----- nvinfo : EIATTR_REGCOUNT
	.align		4
.L_50:
        /*0030*/ 	.byte	0x04, 0x2f
        /*0032*/ 	.short	(.L_52 - .L_51)
	.align		4
.L_51:
        /*0034*/ 	.word	index@(_ZN3cub18CUB_300001_SM_10006detail8for_each13static_kernelINS2_12policy_hub_t12policy_500_tEmNS2_12op_wrapper_tImN6thrust24THRUST_300001_SM_1000_NS6detail23allocator_traits_detail24construct1_via_allocatorINS9_18no_throw_allocatorINS9_19temporary_allocatorI10DEInstanceNS8_8cuda_cub3tagEEEEEEENS8_7pointerISE_SG_NS8_11use_defaultESL_EEEEEEvT0_T1_)
        /*0038*/ 	.word	0x00000008


	//----- nvinfo : EIATTR_FRAME_SIZE
	.align		4
.L_52:
        /*003c*/ 	.byte	0x04, 0x11
        /*003e*/ 	.short	(.L_54 - .L_53)
	.align		4
.L_53:
        /*0040*/ 	.word	index@(_ZN3cub18CUB_300001_SM_10006detail8for_each13static_kernelINS2_12policy_hub_t12policy_500_tEmNS2_12op_wrapper_tImN6thrust24THRUST_300001_SM_1000_NS6detail23allocator_traits_detail24construct1_via_allocatorINS9_18no_throw_allocatorINS9_19temporary_allocatorI10DEInstanceNS8_8cuda_cub3tagEEEEEEENS8_7pointerISE_SG_NS8_11use_defaultESL_EEEEEEvT0_T1_)
        /*0044*/ 	.word	0x00000000


	//----- nvinfo : EIATTR_REGCOUNT
	.align		4
.L_54:
        /*0048*/ 	.byte	0x04, 0x2f
        /*004a*/ 	.short	(.L_56 - .L_55)
	.align		4
.L_55:
        /*004c*/ 	.word	index@(_ZN3cub18CUB_300001_SM_10006detail8for_each13static_kernelINS2_12policy_hub_t12policy_500_tElN6thrust24THRUST_300001_SM_1000_NS8cuda_cub20__uninitialized_copy7functorINS7_7pointerI10DEInstanceNS8_3tagENS7_11use_defaultESE_EESF_EEEEvT0_T1_)
        /*0050*/ 	.word	0x00000010


	//----- nvinfo : EIATTR_FRAME_SIZE
	.align		4
.L_56:
        /*0054*/ 	.byte	0x04, 0x11
        /*0056*/ 	.short	(.L_58 - .L_57)
	.align		4
.L_57:
        /*0058*/ 	.word	index@(_ZN3cub18CUB_300001_SM_10006detail8for_each13static_kernelINS2_12policy_hub_t12policy_500_tElN6thrust24THRUST_300001_SM_1000_NS8cuda_cub20__uninitialized_copy7functorINS7_7pointerI10DEInstanceNS8_3tagENS7_11use_defaultESE_EESF_EEEEvT0_T1_)
        /*005c*/ 	.word	0x00000000


	//----- nvinfo : EIATTR_REGCOUNT
	.align		4
.L_58:
        /*0060*/ 	.byte	0x04, 0x2f
        /*0062*/ 	.short	(.L_60 - .L_59)
	.align		4
.L_59:
        /*0064*/ 	.word	index@(_ZN3cub18CUB_300001_SM_10006detail8for_each13static_kernelINS2_12policy_hub_t12policy_500_tElN6thrust24THRUST_300001_SM_1000_NS8cuda_cub20__uninitialized_copy7functorINS7_6detail15normal_iteratorINS7_10device_ptrIK10DEInstanceEEEENS7_7pointerISE_NS8_3tagENS7_11use_defaultESK_EEEEEEvT0_T1_)
        /*0068*/ 	.word	0x00000010


	//----- nvinfo : EIATTR_FRAME_SIZE
	.align		4
.L_60:
        /*006c*/ 	.byte	0x04, 0x11
        /*006e*/ 	.short	(.L_62 - .L_61)
	.align		4
.L_61:
        /*0070*/ 	.word	index@(_ZN3cub18CUB_300001_SM_10006detail8for_each13static_kernelINS2_12policy_hub_t12policy_500_tElN6thrust24THRUST_300001_SM_1000_NS8cuda_cub20__uninitialized_copy7functorINS7_6detail15normal_iteratorINS7_10device_ptrIK10DEInstanceEEEENS7_7pointerISE_NS8_3tagENS7_11use_defaultESK_EEEEEEvT0_T1_)
        /*0074*/ 	.word	0x00000000


	//----- nvinfo : EIATTR_REGCOUNT
	.align		4
.L_62:
        /*0078*/ 	.byte	0x04, 0x2f
        /*007a*/ 	.short	(.L_64 - .L_63)
	.align		4
.L_63:
        /*007c*/ 	.word	index@(_ZN3cub18CUB_300001_SM_10006detail9transform16transform_kernelINS2_10policy_hubILb1EN4cuda3std3__45tupleIJN6thrust24THRUST_300001_SM_1000_NS7pointerI10DEInstanceNSA_8cuda_cub3tagENSA_11use_defaultESF_EEEEEE10policy1000EiNS7_10__identityENSA_10device_ptrISC_EEJPSC_EEEvT0_iT1_T2_DpNS2_10kernel_argIT3_EE)
        /*0080*/ 	.word	0x0000001e


	//----- nvinfo : EIATTR_FRAME_SIZE
	.align		4
.L_64:
        /*0084*/ 	.byte	0x04, 0x11
        /*0086*/ 	.short	(.L_66 - .L_65)
	.align		4
.L_65:
        /*0088*/ 	.word	index@(_ZN3cub18CUB_300001_SM_10006detail9transform16transform_kernelINS2_10policy_hubILb1EN4cuda3std3__45tupleIJN6thrust24THRUST_300001_SM_1000_NS7pointerI10DEInstanceNSA_8cuda_cub3tagENSA_11use_defaultESF_EEEEEE10policy1000EiNS7_10__identityENSA_10device_ptrISC_EEJPSC_EEEvT0_iT1_T2_DpNS2_10kernel_argIT3_EE)
        /*008c*/ 	.word	0x00000000


	//----- nvinfo : EIATTR_REGCOUNT
	.align		4
.L_66:
        /*0090*/ 	.byte	0x04, 0x2f
        /*0092*/ 	.short	(.L_68 - .L_67)
	.align		4
.L_67:
        /*0094*/ 	.word	index@(_ZN3cub18CUB_300001_SM_10006detail9transform16transform_kernelINS2_10policy_hubILb1EN4cuda3std3__45tupleIJPK10DEInstanceEEEE10policy1000EiNS7_10__identityEN6thrust24THRUST_300001_SM_1000_NS10device_ptrIS9_EEJSB_EEEvT0_iT1_T2_DpNS2_10kernel_argIT3_EE)
        /*0098*/ 	.word	0x0000001e


	//----- nvinfo : EIATTR_FRAME_SIZE
	.align		4
.L_68:
        /*009c*/ 	.byte	0x04, 0x11
        /*009e*/ 	.short	(.L_70 - .L_69)
	.align		4
.L_69:
        /*00a0*/ 	.word	index@(_ZN3cub18CUB_300001_SM_10006detail9transform16transform_kernelINS2_10policy_hubILb1EN4cuda3std3__45tupleIJPK10DEInstanceEEEE10policy1000EiNS7_10__identityEN6thrust24THRUST_300001_SM_1000_NS10device_ptrIS9_EEJSB_EEEvT0_iT1_T2_DpNS2_10kernel_argIT3_EE)
        /*00a4*/ 	.word	0x00000000


	//----- nvinfo : EIATTR_REGCOUNT
	.align		4
.L_70:
        /*00a8*/ 	.byte	0x04, 0x2f
        /*00aa*/ 	.short	(.L_72 - .L_71)
	.align		4
.L_71:
        /*00ac*/ 	.word	index@(_ZN3cub18CUB_300001_SM_10006detail9transform16transform_kernelINS2_10policy_hubILb1EN4cuda3std3__45tupleIJPK10DEInstanceEEEE10policy1000ElNS7_10__identityEN6thrust24THRUST_300001_SM_1000_NS10device_ptrIS9_EEJSB_EEEvT0_iT1_T2_DpNS2_10kernel_argIT3_EE)
        /*00b0*/ 	.word	0x00000020


	//----- nvinfo : EIATTR_FRAME_SIZE
	.align		4
.L_72:
        /*00b4*/ 	.byte	0x04, 0x11
        /*00b6*/ 	.short	(.L_74 - .L_73)
	.align		4
.L_73:
        /*00b8*/ 	.word	index@(_ZN3cub18CUB_300001_SM_10006detail9transform16transform_kernelINS2_10policy_hubILb1EN4cuda3std3__45tupleIJPK10DEInstanceEEEE10policy1000ElNS7_10__identityEN6thrust24THRUST_300001_SM_1000_NS10device_ptrIS9_EEJSB_EEEvT0_iT1_T2_DpNS2_10kernel_argIT3_EE)
        /*00bc*/ 	.word	0x00000000


	//----- nvinfo : EIATTR_REGCOUNT
	.align		4
.L_74:
        /*00c0*/ 	.byte	0x04, 0x2f
        /*00c2*/ 	.short	(.L_76 - .L_75)
	.align		4
.L_75:
        /*00c4*/ 	.word	index@(_ZN3cub18CUB_300001_SM_10006detail9transform16transform_kernelINS2_10policy_hubILb1EN4cuda3std3__45tupleIJN6thrust24THRUST_300001_SM_1000_NS7pointerI10DEInstanceNSA_8cuda_cub3tagENSA_11use_defaultESF_EEEEEE10policy1000ElNS7_10__identityENSA_10device_ptrISC_EEJPSC_EEEvT0_iT1_T2_DpNS2_10kernel_argIT3_EE)
        /*00c8*/ 	.word	0x00000020


	//----- nvinfo : EIATTR_FRAME_SIZE
	.align		4
.L_76:
        /*00cc*/ 	.byte	0x04, 0x11
        /*00ce*/ 	.short	(.L_78 - .L_77)
	.align		4
.L_77:
        /*00d0*/ 	.word	index@(_ZN3cub18CUB_300001_SM_10006detail9transform16transform_kernelINS2_10policy_hubILb1EN4cuda3std3__45tupleIJN6thrust24THRUST_300001_SM_1000_NS7pointerI10DEInstanceNSA_8cuda_cub3tagENSA_11use_defaultESF_EEEEEE10policy1000ElNS7_10__identityENSA_10device_ptrISC_EEJPSC_EEEvT0_iT1_T2_DpNS2_10kernel_argIT3_EE)
        /*00d4*/ 	.word	0x00000000


	//----- nvinfo : EIATTR_REGCOUNT
	.align		4
.L_78:
        /*00d8*/ 	.byte	0x04, 0x2f
        /*00da*/ 	.short	(.L_80 - .L_79)
	.align		4
.L_79:
        /*00dc*/ 	.word	index@(_ZN3cub18CUB_300001_SM_10006detail9transform16transform_kernelINS2_10policy_hubILb1EN4cuda3std3__45tupleIJN6thrust24THRUST_300001_SM_1000_NS7pointerI10DEInstanceNSA_8cuda_cub3tagENSA_11use_defaultESF_EEEEEE10policy1000EiNS7_10__identityEPSC_JSL_EEEvT0_iT1_T2_DpNS2_10kernel_argIT3_EE)
        /*00e0*/ 	.word	0x0000001e


	//----- nvinfo : EIATTR_FRAME_SIZE
	.align		4
.L_80:
        /*00e4*/ 	.byte	0x04, 0x11
        /*00e6*/ 	.short	(.L_82 - .L_81)
	.align		4
.L_81:
        /*00e8*/ 	.word	index@(_ZN3cub18CUB_300001_SM_10006detail9transform16transform_kernelINS2_10policy_hubILb1EN4cuda3std3__45tupleIJN6thrust24THRUST_300001_SM_1000_NS7pointerI10DEInstanceNSA_8cuda_cub3tagENSA_11use_defaultESF_EEEEEE10policy1000EiNS7_10__identityEPSC_JSL_EEEvT0_iT1_T2_DpNS2_10kernel_argIT3_EE)
        /*00ec*/ 	.word	0x00000000


	//----- nvinfo : EIATTR_REGCOUNT
	.align		4
.L_82:
        /*00f0*/ 	.byte	0x04, 0x2f
        /*00f2*/ 	.short	(.L_84 - .L_83)
	.align		4
.L_83:
        /*00f4*/ 	.word	index@(_ZN3cub18CUB_300001_SM_10006detail9transform16transform_kernelINS2_10policy_hubILb1EN4cuda3std3__45tupleIJN6thrust24THRUST_300001_SM_1000_NS7pointerI10DEInstanceNSA_8cuda_cub3tagENSA_11use_defaultESF_EEEEEE10policy1000ElNS7_10__identityEPSC_JSL_EEEvT0_iT1_T2_DpNS2_10kernel_argIT3_EE)
        /*00f8*/ 	.word	0x00000020


	//----- nvinfo : EIATTR_FRAME_SIZE
	.align		4
.L_84:
        /*00fc*/ 	.byte	0x04, 0x11
        /*00fe*/ 	.short	(.L_86 - .L_85)
	.align		4
.L_85:
        /*0100*/ 	.word	index@(_ZN3cub18CUB_300001_SM_10006detail9transform16transform_kernelINS2_10policy_hubILb1EN4cuda3std3__45tupleIJN6thrust24THRUST_300001_SM_1000_NS7pointerI10DEInstanceNSA_8cuda_cub3tagENSA_11use_defaultESF_EEEEEE10policy1000ElNS7_10__identityEPSC_JSL_EEEvT0_iT1_T2_DpNS2_10kernel_argIT3_EE)
        /*0104*/ 	.word	0x00000000


	//----- nvinfo : EIATTR_REGCOUNT
	.align		4
.L_86:
        /*0108*/ 	.byte	0x04, 0x2f
        /*010a*/ 	.short	(.L_88 - .L_87)
	.align		4
.L_87:
        /*010c*/ 	.word	index@(_ZN3cub18CUB_300001_SM_10006detail9transform16transform_kernelINS2_10policy_hubILb1EN4cuda3std3__45tupleIJN6thrust24THRUST_300001_SM_1000_NS6detail15normal_iteratorINSA_10device_ptrI10DEInstanceEEEESG_EEEE10policy1000EiN21DifferentialEvolution21randomized_comparisonESG_JPSE_SM_EEEvT0_iT1_T2_DpNS2_10kernel_argIT3_EE)
        /*0110*/ 	.word	0x00000020


	//----- nvinfo : EIATTR_FRAME_SIZE
	.align		4
.L_88:
        /*0114*/ 	.byte	0x04, 0x11
        /*0116*/ 	.short	(.L_90 - .L_89)
	.align		4
.L_89:
        /*0118*/ 	.word	index@($__internal_1_$__cuda_sm20_div_rn_f64_full)
        /*011c*/ 	.word	0x00000008


	//----- nvinfo : EIATTR_FRAME_SIZE
	.align		4
.L_90:
        /*0120*/ 	.byte	0x04, 0x11
        /*0122*/ 	.short	(.L_92 - .L_91)
	.align		4
.L_91:
        /*0124*/ 	.word	index@(_ZN3cub18CUB_300001_SM_10006detail9transform16transform_kernelINS2_10policy_hubILb1EN4cuda3std3__45tupleIJN6thrust24THRUST_300001_SM_1000_NS6detail15normal_iteratorINSA_10device_ptrI10DEInstanceEEEESG_EEEE10policy1000EiN21DifferentialEvolution21randomized_comparisonESG_JPSE_SM_EEEvT0_iT1_T2_DpNS2_10kernel_argIT3_EE)
        /*0128*/ 	.word	0x00000008


	//----- nvinfo : EIATTR_REGCOUNT
	.align		4
.L_92:
        /*012c*/ 	.byte	0x04, 0x2f
        /*012e*/ 	.short	(.L_94 - .L_93)
	.align		4
.L_93:
        /*0130*/ 	.word	index@(_ZN3cub18CUB_300001_SM_10006detail9transform16transform_kernelINS2_10policy_hubILb1EN4cuda3std3__45tupleIJN6thrust24THRUST_300001_SM_1000_NS6detail15normal_iteratorINSA_10device_ptrI10DEInstanceEEEESG_EEEE10policy1000ElN21DifferentialEvolution21randomized_comparisonESG_JPSE_SM_EEEvT0_iT1_T2_DpNS2_10kernel_argIT3_EE)
        /*0134*/ 	.word	0x00000020


	//----- nvinfo : EIATTR_FRAME_SIZE
	.align		4
.L_94:
        /*0138*/ 	.byte	0x04, 0x11
        /*013a*/ 	.short	(.L_96 - .L_95)
	.align		4
.L_95:
        /*013c*/ 	.word	index@($__internal_0_$__cuda_sm20_div_rn_f64_full)
        /*0140*/ 	.word	0x00000000


	//----- nvinfo : EIATTR_FRAME_SIZE
	.align		4
.L_96:
        /*0144*/ 	.byte	0x04, 0x11
        /*0146*/ 	.short	(.L_98 - .L_97)
	.align		4
.L_97:
        /*0148*/ 	.word	index@(_ZN3cub18CUB_300001_SM_10006detail9transform16transform_kernelINS2_10policy_hubILb1EN4cuda3std3__45tupleIJN6thrust24THRUST_300001_SM_1000_NS6detail15normal_iteratorINSA_10device_ptrI10DEInstanceEEEESG_EEEE10policy1000ElN21DifferentialEvolution21randomized_comparisonESG_JPSE_SM_EEEvT0_iT1_T2_DpNS2_10kernel_argIT3_EE)
        /*014c*/ 	.word	0x00000000


	//----- nvinfo : EIATTR_MIN_STACK_SIZE
	.align		4
.L_98:
        /*0150*/ 	.byte	0x04, 0x12
        /*0152*/ 	.short	(.L_100 - .L_99)
	.align		4
.L_99:
        /*0154*/ 	.word	index@(_ZN3cub18CUB_300001_SM_10006detail9transform16transform_kernelINS2_10policy_hubILb1EN4cuda3std3__45tupleIJN6thrust24THRUST_300001_SM_1000_NS6detail15normal_iteratorINSA_10device_ptrI10DEInstanceEEEESG_EEEE10policy1000ElN21DifferentialEvolution21randomized_comparisonESG_JPSE_SM_EEEvT0_iT1_T2_DpNS2_10kernel_argIT3_EE)
        /*0158*/ 	.word	0x00000000


	//----- nvinfo : EIATTR_MIN_STACK_SIZE
	.align		4
.L_100:
        /*015c*/ 	.byte	0x04, 0x12
        /*015e*/ 	.short	(.L_102 - .L_101)
	.align		4
.L_101:
        /*0160*/ 	.word	index@(_ZN3cub18CUB_300001_SM_10006detail9transform16transform_kernelINS2_10policy_hubILb1EN4cuda3std3__45tupleIJN6thrust24THRUST_300001_SM_1000_NS6detail15normal_iteratorINSA_10device_ptrI10DEInstanceEEEESG_EEEE10policy1000EiN21DifferentialEvolution21randomized_comparisonESG_JPSE_SM_EEEvT0_iT1_T2_DpNS2_10kernel_argIT3_EE)
        /*0164*/ 	.word	0x00000008


	//----- nvinfo : EIATTR_MIN_STACK_SIZE
	.align		4
.L_102:
        /*0168*/ 	.byte	0x04, 0x12
        /*016a*/ 	.short	(.L_104 - .L_103)
	.align		4
.L_103:
        /*016c*/ 	.word	index@(_ZN3cub18CUB_300001_SM_10006detail9transform16transform_kernelINS2_10policy_hubILb1EN4cuda3std3__45tupleIJN6thrust24THRUST_300001_SM_1000_NS7pointerI10DEInstanceNSA_8cuda_cub3tagENSA_11use_defaultESF_EEEEEE10policy1000ElNS7_10__identityEPSC_JSL_EEEvT0_iT1_T2_DpNS2_10kernel_argIT3_EE)
        /*0170*/ 	.word	0x00000000


	//----- nvinfo : EIATTR_MIN_STACK_SIZE
	.align		4
.L_104:
        /*0174*/ 	.byte	0x04, 0x12
        /*0176*/ 	.short	(.L_106 - .L_105)
	.align		4
.L_105:
        /*0178*/ 	.word	index@(_ZN3cub18CUB_300001_SM_10006detail9transform16transform_kernelINS2_10policy_hubILb1EN4cuda3std3__45tupleIJN6thrust24THRUST_300001_SM_1000_NS7pointerI10DEInstanceNSA_8cuda_cub3tagENSA_11use_defaultESF_EEEEEE10policy1000EiNS7_10__identityEPSC_JSL_EEEvT0_iT1_T2_DpNS2_10kernel_argIT3_EE)
        /*017c*/ 	.word	0x00000000


	//----- nvinfo : EIATTR_MIN_STACK_SIZE
	.align		4
.L_106:
        /*0180*/ 	.byte	0x04, 0x12
        /*0182*/ 	.short	(.L_108 - .L_107)
	.align		4
.L_107:
        /*0184*/ 	.word	index@(_ZN3cub18CUB_300001_SM_10006detail9transform16transform_kernelINS2_10policy_hubILb1EN4cuda3std3__45tupleIJN6thrust24THRUST_300001_SM_1000_NS7pointerI10DEInstanceNSA_8cuda_cub3tagENSA_11use_defaultESF_EEEEEE10policy1000ElNS7_10__identityENSA_10device_ptrISC_EEJPSC_EEEvT0_iT1_T2_DpNS2_10kernel_argIT3_EE)
        /*0188*/ 	.word	0x00000000


	//----- nvinfo : EIATTR_MIN_STACK_SIZE
	.align		4
.L_108:
        /*018c*/ 	.byte	0x04, 0x12
        /*018e*/ 	.short	(.L_110 - .L_109)
	.align		4
.L_109:
        /*0190*/ 	.word	index@(_ZN3cub18CUB_300001_SM_10006detail9transform16transform_kernelINS2_10policy_hubILb1EN4cuda3std3__45tupleIJPK10DEInstanceEEEE10policy1000ElNS7_10__identityEN6thrust24THRUST_300001_SM_1000_NS10device_ptrIS9_EEJSB_EEEvT0_iT1_T2_DpNS2_10kernel_argIT3_EE)
        /*0194*/ 	.word	0x00000000


	//----- nvinfo : EIATTR_MIN_STACK_SIZE
	.align		4
.L_110:
        /*0198*/ 	.byte	0x04, 0x12
        /*019a*/ 	.short	(.L_112 - .L_111)
	.align		4
.L_111:
        /*019c*/ 	.word	index@(_ZN3cub18CUB_300001_SM_10006detail9transform16transform_kernelINS2_10policy_hubILb1EN4cuda3std3__45tupleIJPK10DEInstanceEEEE10policy1000EiNS7_10__identityEN6thrust24THRUST_300001_SM_1000_NS10device_ptrIS9_EEJSB_EEEvT0_iT1_T2_DpNS2_10kernel_argIT3_EE)
        /*01a0*/ 	.word	0x00000000


	//----- nvinfo : EIATTR_MIN_STACK_SIZE
	.align		4
.L_112:
        /*01a4*/ 	.byte	0x04, 0x12
        /*01a6*/ 	.short	(.L_114 - .L_113)
	.align		4
.L_113:
        /*01a8*/ 	.word	index@(_ZN3cub18CUB_300001_SM_10006detail9transform16transform_kernelINS2_10policy_hubILb1EN4cuda3std3__45tupleIJN6thrust24THRUST_300001_SM_1000_NS7pointerI10DEInstanceNSA_8cuda_cub3tagENSA_11use_defaultESF_EEEEEE10policy1000EiNS7_10__identityENSA_10device_ptrISC_EEJPSC_EEEvT0_iT1_T2_DpNS2_10kernel_argIT3_EE)
        /*01ac*/ 	.word	0x00000000


	//----- nvinfo : EIATTR_MIN_STACK_SIZE
	.align		4
.L_114:
        /*01b0*/ 	.byte	0x04, 0x12
        /*01b2*/ 	.short	(.L_116 - .L_115)
	.align		4
.L_115:
        /*01b4*/ 	.word	index@(_ZN3cub18CUB_300001_SM_10006detail8for_each13static_kernelINS2_12policy_hub_t12policy_500_tElN6thrust24THRUST_300001_SM_1000_NS8cuda_cub20__uninitialized_copy7functorINS7_6detail15normal_iteratorINS7_10device_ptrIK10DEInstanceEEEENS7_7pointerISE_NS8_3tagENS7_11use_defaultESK_EEEEEEvT0_T1_)
        /*01b8*/ 	.word	0x00000000


	//----- nvinfo : EIATTR_MIN_STACK_SIZE
	.align		4
.L_116:
        /*01bc*/ 	.byte	0x04, 0x12
        /*01be*/ 	.short	(.L_118 - .L_117)
	.align		4
.L_117:
        /*01c0*/ 	.word	index@(_ZN3cub18CUB_300001_SM_10006detail8for_each13static_kernelINS2_12policy_hub_t12policy_500_tElN6thrust24THRUST_300001_SM_1000_NS8cuda_cub20__uninitialized_copy7functorINS7_7pointerI10DEInstanceNS8_3tagENS7_11use_defaultESE_EESF_EEEEvT0_T1_)
        /*01c4*/ 	.word	0x00000000


	//----- nvinfo : EIATTR_MIN_STACK_SIZE
	.align		4
.L_118:
        /*01c8*/ 	.byte	0x04, 0x12
        /*01ca*/ 	.short	(.L_120 - .L_119)
	.align		4
.L_119:
        /*01cc*/ 	.word	index@(_ZN3cub18CUB_300001_SM_10006detail8for_each13static_kernelINS2_12policy_hub_t12policy_500_tEmNS2_12op_wrapper_tImN6thrust24THRUST_300001_SM_1000_NS6detail23allocator_traits_detail24construct1_via_allocatorINS9_18no_throw_allocatorINS9_19temporary_allocatorI10DEInstanceNS8_8cuda_cub3tagEEEEEEENS8_7pointerISE_SG_NS8_11use_defaultESL_EEEEEEvT0_T1_)
        /*01d0*/ 	.word	0x00000000


	//----- nvinfo : EIATTR_MIN_STACK_SIZE
	.align		4
.L_120:
        /*01d4*/ 	.byte	0x04, 0x12
        /*01d6*/ 	.short	(.L_122 - .L_121)
	.align		4
.L_121:
        /*01d8*/ 	.word	index@(_ZN3cub18CUB_300001_SM_10006detail11EmptyKernelIvEEvv)
        /*01dc*/ 	.word	0x00000000


	//----- nvinfo : EIATTR_MIN_STACK_SIZE
	.align		4
.L_122:
        /*01e0*/ 	.byte	0x04, 0x12
        /*01e2*/ 	.short	(.L_124 - .L_123)
	.align		4
.L_123:
        /*01e4*/ 	.word	index@(_Z15transformNumberPdidd)
        /*01e8*/ 	.word	0x00000000
.L_124:


//--------------------- .nv.compat                --------------------------
	.section	.nv.compat,"",@"SHT_CUDA_COMPAT_INFO"
	.align	4
        /*0000*/ 	.byte	0x02, 0x09, 0x00, 0x00, 0x02, 0x02, 0x01, 0x00, 0x02, 0x05, 0x05, 0x00, 0x03, 0x07, 0x01, 0x01
        /*0010*/ 	.byte	0x02, 0x03, 0x00, 0x00, 0x02, 0x06, 0x01, 0x00, 0x04, 0x0b, 0x08, 0x00, 0x01, 0x00, 0x00, 0x00
        /*0020*/ 	.byte	0x00, 0x00, 0x00, 0x00


//--------------------- .nv.info._ZN3cub18CUB_300001_SM_10006detail9transform16transform_kernelINS2_10policy_hubILb1EN4cuda3std3__45tupleIJN6thrust24THRUST_300001_SM_1000_NS6detail15normal_iteratorINSA_10device_ptrI10DEInstanceEEEESG_EEEE10policy1000ElN21DifferentialEvolution21randomized_comparisonESG_JPSE_SM_EEEvT0_iT1_T2_DpNS2_10kernel_argIT3_EE --------------------------
	.section	.nv.info._ZN3cub18CUB_300001_SM_10006detail9transform16transform_kernelINS2_10policy_hubILb1EN4cuda3std3__45tupleIJN6thrust24THRUST_300001_SM_1000_NS6detail15normal_iteratorINSA_10device_ptrI10DEInstanceEEEESG_EEEE10policy1000ElN21DifferentialEvolution21randomized_comparisonESG_JPSE_SM_EEEvT0_iT1_T2_DpNS2_10kernel_argIT3_EE,"",@"SHT_CUDA_INFO"
	.sectionflags	@""
	.align	4


	//----- nvinfo : EIATTR_CUDA_API_VERSION
	.align		4
        /*0000*/ 	.byte	0x04, 0x37
        /*0002*/ 	.short	(.L_126 - .L_125)
.L_125:
        /*0004*/ 	.word	0x00000082


	//----- nvinfo : EIATTR_KPARAM_INFO
	.align		4
.L_126:
        /*0008*/ 	.byte	0x04, 0x17
        /*000a*/ 	.short	(.L_128 - .L_127)
.L_127:
        /*000c*/ 	.word	0x00000000
        /*0010*/ 	.short	0x0005
        /*0012*/ 	.short	0x0048
        /*0014*/ 	.byte	0x00, 0xf0, 0x41, 0x00


	//----- nvinfo : EIATTR_KPARAM_INFO
	.align		4
.L_128:
        /*0018*/ 	.byte	0x04, 0x17
        /*001a*/ 	.short	(.L_130 - .L_129)
.L_129:
        /*001c*/ 	.word	0x00000000
        /*0020*/ 	.short	0x0004
        /*0022*/ 	.short	0x0038
        /*0024*/ 	.byte	0x00, 0xf0, 0x41, 0x00


	//----- nvinfo : EIATTR_KPARAM_INFO
	.align		4
.L_130:
        /*0028*/ 	.byte	0x04, 0x17
        /*002a*/ 	.short	(.L_132 - .L_131)
.L_131:
        /*002c*/ 	.word	0x00000000
        /*0030*/ 	.short	0x0003
        /*0032*/ 	.short	0x0030
        /*0034*/ 	.byte	0x00, 0xf0, 0x21, 0x00


	//----- nvinfo : EIATTR_KPARAM_INFO
	.align		4
.L_132:
        /*0038*/ 	.byte	0x04, 0x17
        /*003a*/ 	.short	(.L_134 - .L_133)
.L_133:
        /*003c*/ 	.word	0x00000000
        /*0040*/ 	.short	0x0002
        /*0042*/ 	.short	0x0010
        /*0044*/ 	.byte	0x00, 0xf0, 0x81, 0x00


	//----- nvinfo : EIATTR_KPARAM_INFO
	.align		4
.L_134:
        /*0048*/ 	.byte	0x04, 0x17
        /*004a*/ 	.short	(.L_136 - .L_135)
.L_135:
        /*004c*/ 	.word	0x00000000
        /*0050*/ 	.short	0x0001
        /*0052*/ 	.short	0x0008
        /*0054*/ 	.byte	0x00, 0xf0, 0x11, 0x00


	//----- nvinfo : EIATTR_KPARAM_INFO
	.align		4
.L_136:
        /*0058*/ 	.byte	0x04, 0x17
        /*005a*/ 	.short	(.L_138 - .L_137)
.L_137:
        /*005c*/ 	.word	0x00000000
        /*0060*/ 	.short	0x0000
        /*0062*/ 	.short	0x0000
        /*0064*/ 	.byte	0x00, 0xf0, 0x21, 0x00


	//----- nvinfo : EIATTR_SPARSE_MMA_MASK
	.align		4
.L_138:
        /*0068*/ 	.byte	0x03, 0x50
        /*006a*/ 	.short	0x0000


	//----- nvinfo : EIATTR_MAXREG_COUNT
	.align		4
        /*006c*/ 	.byte	0x03, 0x1b
        /*006e*/ 	.short	0x00ff


	//----- nvinfo : EIATTR_MERCURY_ISA_VERSION
	.align		4
        /*0070*/ 	.byte	0x03, 0x5f
        /*0072*/ 	.short	0x0101


	//----- nvinfo : EIATTR_VRC_CTA_INIT_COUNT
	.align		4
        /*0074*/ 	.byte	0x02, 0x4a
	.zero		1
	.zero		1


	//----- nvinfo : EIATTR_EXIT_INSTR_OFFSETS
	.align		4
        /*0078*/ 	.byte	0x04, 0x1c
        /*007a*/ 	.short	(.L_140 - .L_139)


	//   ....[0]....
.L_139:
        /*007c*/ 	.word	0x00000460


	//   ....[1]....
        /*0080*/ 	.word	0x00001470


	//   ....[2]....
        /*0084*/ 	.word	0x00001950


	//   ....[3]....
        /*0088*/ 	.word	0x00001980


	//   ....[4]....
        /*008c*/ 	.word	0x00002760


	//   ....[5]....
        /*0090*/ 	.word	0x00002e70


	//   ....[6]....
        /*0094*/ 	.word	0x000031c0


	//----- nvinfo : EIATTR_MAX_THREADS
	.align		4
.L_140:
        /*0098*/ 	.byte	0x04, 0x05
        /*009a*/ 	.short	(.L_142 - .L_141)
.L_141:
        /*009c*/ 	.word	0x00000080
        /*00a0*/ 	.word	0x00000001
        /*00a4*/ 	.word	0x00000001


	//----- nvinfo : EIATTR_CRS_STACK_SIZE
	.align		4
.L_142:
        /*00a8*/ 	.byte	0x04, 0x1e
        /*00aa*/ 	.short	(.L_144 - .L_143)
.L_143:
        /*00ac*/ 	.word	0x00000000


	//----- nvinfo : EIATTR_CBANK_PARAM_SIZE
	.align		4
.L_144:
        /*00b0*/ 	.byte	0x03, 0x19
        /*00b2*/ 	.short	0x0058


	//----- nvinfo : EIATTR_PARAM_CBANK
	.align		4
        /*00b4*/ 	.byte	0x04, 0x0a
        /*00b6*/ 	.short	(.L_146 - .L_145)
	.align		4
.L_145:
        /*00b8*/ 	.word	index@(.nv.constant0._ZN3cub18CUB_300001_SM_10006detail9transform16transform_kernelINS2_10policy_hubILb1EN4cuda3std3__45tupleIJN6thrust24THRUST_300001_SM_1000_NS6detail15normal_iteratorINSA_10device_ptrI10DEInstanceEEEESG_EEEE10policy1000ElN21DifferentialEvolution21randomized_comparisonESG_JPSE_SM_EEEvT0_iT1_T2_DpNS2_10kernel_argIT3_EE)
        /*00bc*/ 	.short	0x0380
        /*00be*/ 	.short	0x0058


	//----- nvinfo : EIATTR_SW_WAR
	.align		4
.L_146:
        /*00c0*/ 	.byte	0x04, 0x36
        /*00c2*/ 	.short	(.L_148 - .L_147)
.L_147:
        /*00c4*/ 	.word	0x00000008
.L_148:


//--------------------- .nv.info._ZN3cub18CUB_300001_SM_10006detail9transform16transform_kernelINS2_10policy_hubILb1EN4cuda3std3__45tupleIJN6thrust24THRUST_300001_SM_1000_NS6detail15normal_iteratorINSA_10device_ptrI10DEInstanceEEEESG_EEEE10policy1000EiN21DifferentialEvolution21randomized_comparisonESG_JPSE_SM_EEEvT0_iT1_T2_DpNS2_10kernel_argIT3_EE --------------------------
	.section	.nv.info._ZN3cub18CUB_300001_SM_10006detail9transform16transform_kernelINS2_10policy_hubILb1EN4cuda3std3__45tupleIJN6thrust24THRUST_300001_SM_1000_NS6detail15normal_iteratorINSA_10device_ptrI10DEInstanceEEEESG_EEEE10policy1000EiN21DifferentialEvolution21randomized_comparisonESG_JPSE_SM_EEEvT0_iT1_T2_DpNS2_10kernel_argIT3_EE,"",@"SHT_CUDA_INFO"
	.sectionflags	@""
	.align	4


	//----- nvinfo : EIATTR_CUDA_API_VERSION
	.align		4
        /*0000*/ 	.byte	0x04, 0x37
        /*0002*/ 	.short	(.L_150 - .L_149)
.L_149:
        /*0004*/ 	.word	0x00000082


	//----- nvinfo : EIATTR_KPARAM_INFO
	.align		4
.L_150:
        /*0008*/ 	.byte	0x04, 0x17
        /*000a*/ 	.short	(.L_152 - .L_151)
.L_151:
        /*000c*/ 	.word	0x00000000
        /*0010*/ 	.short	0x0005
        /*0012*/ 	.short	0x0040
        /*0014*/ 	.byte	0x00, 0xf0, 0x41, 0x00


	//----- nvinfo : EIATTR_KPARAM_INFO
	.align		4
.L_152:
        /*0018*/ 	.byte	0x04, 0x17
        /*001a*/ 	.short	(.L_154 - .L_153)
.L_153:
        /*001c*/ 	.word	0x00000000
        /*0020*/ 	.short	0x0004
        /*0022*/ 	.short	0x0030
        /*0024*/ 	.byte	0x00, 0xf0, 0x41, 0x00


	//----- nvinfo : EIATTR_KPARAM_INFO
	.align		4
.L_154:
        /*0028*/ 	.byte	0x04, 0x17
        /*002a*/ 	.short	(.L_156 - .L_155)
.L_155:
        /*002c*/ 	.word	0x00000000
        /*0030*/ 	.short	0x0003
        /*0032*/ 	.short	0x0028
        /*0034*/ 	.byte	0x00, 0xf0, 0x21, 0x00


	//----- nvinfo : EIATTR_KPARAM_INFO
	.align		4
.L_156:
        /*0038*/ 	.byte	0x04, 0x17
        /*003a*/ 	.short	(.L_158 - .L_157)
.L_157:
        /*003c*/ 	.word	0x00000000
        /*0040*/ 	.short	0x0002
        /*0042*/ 	.short	0x0008
        /*0044*/ 	.byte	0x00, 0xf0, 0x81, 0x00


	//----- nvinfo : EIATTR_KPARAM_INFO
	.align		4
.L_158:
        /*0048*/ 	.byte	0x04, 0x17
        /*004a*/ 	.short	(.L_160 - .L_159)
.L_159:
        /*004c*/ 	.word	0x00000000
        /*0050*/ 	.short	0x0001
        /*0052*/ 	.short	0x0004
        /*0054*/ 	.byte	0x00, 0xf0, 0x11, 0x00


	//----- nvinfo : EIATTR_KPARAM_INFO
	.align		4
.L_160:
        /*0058*/ 	.byte	0x04, 0x17
        /*005a*/ 	.short	(.L_162 - .L_161)
.L_161:
        /*005c*/ 	.word	0x00000000
        /*0060*/ 	.short	0x0000
        /*0062*/ 	.short	0x0000
        /*0064*/ 	.byte	0x00, 0xf0, 0x11, 0x00


	//----- nvinfo : EIATTR_SPARSE_MMA_MASK
	.align		4
.L_162:
        /*0068*/ 	.byte	0x03, 0x50
        /*006a*/ 	.short	0x0000


	//----- nvinfo : EIATTR_MAXREG_COUNT
	.align		4
        /*006c*/ 	.byte	0x03, 0x1b
        /*006e*/ 	.short	0x00ff


	//----- nvinfo : EIATTR_ANNOTATIONS
	.align		4
        /*0070*/ 	.byte	0x04, 0x55
        /*0072*/ 	.short	(.L_164 - .L_163)


	//   ....[0]....
.L_163:
        /*0074*/ 	.word	0x00000001
        /*0078*/ 	.byte	0x90, 0x03, 0x00, 0x00, 0x01, 0x00, 0x00, 0x00, 0x30, 0x04, 0x00, 0x00, 0x01, 0x00, 0x00, 0x00
        /*0088*/ 	.byte	0x80, 0x11, 0x00, 0x00, 0x01, 0x00, 0x00, 0x00, 0x20, 0x17, 0x00, 0x00, 0x01, 0x00, 0x00, 0x00
        /*0098*/ 	.byte	0x30, 0x18, 0x00, 0x00, 0x01, 0x00, 0x00, 0x00, 0xa0, 0x18, 0x00, 0x00


	//----- nvinfo : EIATTR_MERCURY_ISA_VERSION
	.align		4
.L_164:
        /*00a4*/ 	.byte	0x03, 0x5f
        /*00a6*/ 	.short	0x0101


	//----- nvinfo : EIATTR_VRC_CTA_INIT_COUNT
	.align		4
        /*00a8*/ 	.byte	0x02, 0x4a
	.zero		1
	.zero		1


	//----- nvinfo : EIATTR_EXIT_INSTR_OFFSETS
	.align		4
        /*00ac*/ 	.byte	0x04, 0x1c
        /*00ae*/ 	.short	(.L_166 - .L_165)


	//   ....[0]....
.L_165:
        /*00b0*/ 	.word	0x00000360


	//   ....[1]....
        /*00b4*/ 	.word	0x00001150


	//   ....[2]....
        /*00b8*/ 	.word	0x00001890


	//   ....[3]....
        /*00bc*/ 	.word	0x00001bf0


	//   ....[4]....
        /*00c0*/ 	.word	0x00001c20


	//   ....[5]....
        /*00c4*/ 	.word	0x00002b80


	//   ....[6]....
        /*00c8*/ 	.word	0x00002fd0


	//----- nvinfo : EIATTR_MAX_THREADS
	.align		4
.L_166:
        /*00cc*/ 	.byte	0x04, 0x05
        /*00ce*/ 	.short	(.L_168 - .L_167)
.L_167:
        /*00d0*/ 	.word	0x00000080
        /*00d4*/ 	.word	0x00000001
        /*00d8*/ 	.word	0x00000001


	//----- nvinfo : EIATTR_CRS_STACK_SIZE
	.align		4
.L_168:
        /*00dc*/ 	.byte	0x04, 0x1e
        /*00de*/ 	.short	(.L_170 - .L_169)
.L_169:
        /*00e0*/ 	.word	0x00000000


	//----- nvinfo : EIATTR_CBANK_PARAM_SIZE
	.align		4
.L_170:
        /*00e4*/ 	.byte	0x03, 0x19
        /*00e6*/ 	.short	0x0050


	//----- nvinfo : EIATTR_PARAM_CBANK
	.align		4
        /*00e8*/ 	.byte	0x04, 0x0a
        /*00ea*/ 	.short	(.L_172 - .L_171)
	.align		4
.L_171:
        /*00ec*/ 	.word	index@(.nv.constant0._ZN3cub18CUB_300001_SM_10006detail9transform16transform_kernelINS2_10policy_hubILb1EN4cuda3std3__45tupleIJN6thrust24THRUST_300001_SM_1000_NS6detail15normal_iteratorINSA_10device_ptrI10DEInstanceEEEESG_EEEE10policy1000EiN21DifferentialEvolution21randomized_comparisonESG_JPSE_SM_EEEvT0_iT1_T2_DpNS2_10kernel_argIT3_EE)
        /*00f0*/ 	.short	0x0380
        /*00f2*/ 	.short	0x0050


	//----- nvinfo : EIATTR_SW_WAR
	.align		4
.L_172:
        /*00f4*/ 	.byte	0x04, 0x36
        /*00f6*/ 	.short	(.L_174 - .L_173)
.L_173:
        /*00f8*/ 	.word	0x00000008
.L_174:


//--------------------- .nv.info._ZN3cub18CUB_300001_SM_10006detail9transform16transform_kernelINS2_10policy_hubILb1EN4cuda3std3__45tupleIJN6thrust24THRUST_300001_SM_1000_NS7pointerI10DEInstanceNSA_8cuda_cub3tagENSA_11use_defaultESF_EEEEEE10policy1000ElNS7_10__identityEPSC_JSL_EEEvT0_iT1_T2_DpNS2_10kernel_argIT3_EE --------------------------
	.section	.nv.info._ZN3cub18CUB_300001_SM_10006detail9transform16transform_kernelINS2_10policy_hubILb1EN4cuda3std3__45tupleIJN6thrust24THRUST_300001_SM_1000_NS7pointerI10DEInstanceNSA_8cuda_cub3tagENSA_11use_defaultESF_EEEEEE10policy1000ElNS7_10__identityEPSC_JSL_EEEvT0_iT1_T2_DpNS2_10kernel_argIT3_EE,"",@"SHT_CUDA_INFO"
	.sectionflags	@""
	.align	4


	//----- nvinfo : EIATTR_CUDA_API_VERSION
	.align		4
        /*0000*/ 	.byte	0x04, 0x37
        /*0002*/ 	.short	(.L_176 - .L_175)
.L_175:
        /*0004*/ 	.word	0x00000082


	//----- nvinfo : EIATTR_KPARAM_INFO
	.align		4
.L_176:
        /*0008*/ 	.byte	0x04, 0x17
        /*000a*/ 	.short	(.L_178 - .L_177)
.L_177:
        /*000c*/ 	.word	0x00000000
        /*0010*/ 	.short	0x0004
        /*0012*/ 	.short	0x0018
        /*0014*/ 	.byte	0x00, 0xf0, 0x41, 0x00


	//----- nvinfo : EIATTR_KPARAM_INFO
	.align		4
.L_178:
        /*0018*/ 	.byte	0x04, 0x17
        /*001a*/ 	.short	(.L_180 - .L_179)
.L_179:
        /*001c*/ 	.word	0x00000000
        /*0020*/ 	.short	0x0003
        /*0022*/ 	.short	0x0010
        /*0024*/ 	.byte	0x00, 0xf5, 0x21, 0x00


	//----- nvinfo : EIATTR_KPARAM_INFO
	.align		4
.L_180:
        /*0028*/ 	.byte	0x04, 0x17
        /*002a*/ 	.short	(.L_182 - .L_181)
.L_181:
        /*002c*/ 	.word	0x00000000
        /*0030*/ 	.short	0x0002
        /*0032*/ 	.short	0x000c
        /*0034*/ 	.byte	0x00, 0xf0, 0x05, 0x00


	//----- nvinfo : EIATTR_KPARAM_INFO
	.align		4
.L_182:
        /*0038*/ 	.byte	0x04, 0x17
        /*003a*/ 	.short	(.L_184 - .L_183)
.L_183:
        /*003c*/ 	.word	0x00000000
        /*0040*/ 	.short	0x0001
        /*0042*/ 	.short	0x0008
        /*0044*/ 	.byte	0x00, 0xf0, 0x11, 0x00


	//----- nvinfo : EIATTR_KPARAM_INFO
	.align		4
.L_184:
        /*0048*/ 	.byte	0x04, 0x17
        /*004a*/ 	.short	(.L_186 - .L_185)
.L_185:
        /*004c*/ 	.word	0x00000000
        /*0050*/ 	.short	0x0000
        /*0052*/ 	.short	0x0000
        /*0054*/ 	.byte	0x00, 0xf0, 0x21, 0x00


	//----- nvinfo : EIATTR_SPARSE_MMA_MASK
	.align		4
.L_186:
        /*0058*/ 	.byte	0x03, 0x50
        /*005a*/ 	.short	0x0000


	//----- nvinfo : EIATTR_MAXREG_COUNT
	.align		4
        /*005c*/ 	.byte	0x03, 0x1b
        /*005e*/ 	.short	0x00ff


	//----- nvinfo : EIATTR_MERCURY_ISA_VERSION
	.align		4
        /*0060*/ 	.byte	0x03, 0x5f
        /*0062*/ 	.short	0x0101


	//----- nvinfo : EIATTR_VRC_CTA_INIT_COUNT
	.align		4
        /*0064*/ 	.byte	0x02, 0x4a
	.zero		1
	.zero		1


	//----- nvinfo : EIATTR_EXIT_INSTR_OFFSETS
	.align		4
        /*0068*/ 	.byte	0x04, 0x1c
        /*006a*/ 	.short	(.L_188 - .L_187)


	//   ....[0]....
.L_187:
        /*006c*/ 	.word	0x00000330


	//   ....[1]....
        /*0070*/ 	.word	0x00000bd0


	//   ....[2]....
        /*0074*/ 	.word	0x00000e40


	//   ....[3]....
        /*0078*/ 	.word	0x00000fa0


	//   ....[4]....
        /*007c*/ 	.word	0x00000fd0


	//   ....[5]....
        /*0080*/ 	.word	0x00001040


	//   ....[6]....
        /*0084*/ 	.word	0x00001070


	//   ....[7]....
        /*0088*/ 	.word	0x000016a0


	//   ....[8]....
        /*008c*/ 	.word	0x00001940


	//   ....[9]....
        /*0090*/ 	.word	0x00001ae0


	//   ....[10]....
        /*0094*/ 	.word	0x00001c30


	//----- nvinfo : EIATTR_MAX_THREADS
	.align		4
.L_188:
        /*0098*/ 	.byte	0x04, 0x05
        /*009a*/ 	.short	(.L_190 - .L_189)
.L_189:
        /*009c*/ 	.word	0x00000080
        /*00a0*/ 	.word	0x00000001
        /*00a4*/ 	.word	0x00000001


	//----- nvinfo : EIATTR_CRS_STACK_SIZE
	.align		4
.L_190:
        /*00a8*/ 	.byte	0x04, 0x1e
        /*00aa*/ 	.short	(.L_192 - .L_191)
.L_191:
        /*00ac*/ 	.word	0x00000000


	//----- nvinfo : EIATTR_CBANK_PARAM_SIZE
	.align		4
.L_192:
        /*00b0*/ 	.byte	0x03, 0x19
        /*00b2*/ 	.short	0x0028


	//----- nvinfo : EIATTR_PARAM_CBANK
	.align		4
        /*00b4*/ 	.byte	0x04, 0x0a
        /*00b6*/ 	.short	(.L_194 - .L_193)
	.align		4
.L_193:
        /*00b8*/ 	.word	index@(.nv.constant0._ZN3cub18CUB_300001_SM_10006detail9transform16transform_kernelINS2_10policy_hubILb1EN4cuda3std3__45tupleIJN6thrust24THRUST_300001_SM_1000_NS7pointerI10DEInstanceNSA_8cuda_cub3tagENSA_11use_defaultESF_EEEEEE10policy1000ElNS7_10__identityEPSC_JSL_EEEvT0_iT1_T2_DpNS2_10kernel_argIT3_EE)
        /*00bc*/ 	.short	0x0380
        /*00be*/ 	.short	0x0028


	//----- nvinfo : EIATTR_SW_WAR
	.align		4
.L_194:
        /*00c0*/ 	.byte	0x04, 0x36
        /*00c2*/ 	.short	(.L_196 - .L_195)
.L_195:
        /*00c4*/ 	.word	0x00000008
.L_196:


//--------------------- .nv.info._ZN3cub18CUB_300001_SM_10006detail9transform16transform_kernelINS2_10policy_hubILb1EN4cuda3std3__45tupleIJN6thrust24THRUST_300001_SM_1000_NS7pointerI10DEInstanceNSA_8cuda_cub3tagENSA_11use_defaultESF_EEEEEE10policy1000EiNS7_10__identityEPSC_JSL_EEEvT0_iT1_T2_DpNS2_10kernel_argIT3_EE --------------------------
	.section	.nv.info._ZN3cub18CUB_300001_SM_10006detail9transform16transform_kernelINS2_10policy_hubILb1EN4cuda3std3__45tupleIJN6thrust24THRUST_300001_SM_1000_NS7pointerI10DEInstanceNSA_8cuda_cub3tagENSA_11use_defaultESF_EEEEEE10policy1000EiNS7_10__identityEPSC_JSL_EEEvT0_iT1_T2_DpNS2_10kernel_argIT3_EE,"",@"SHT_CUDA_INFO"
	.sectionflags	@""
	.align	4


	//----- nvinfo : EIATTR_CUDA_API_VERSION
	.align		4
        /*0000*/ 	.byte	0x04, 0x37
        /*0002*/ 	.short	(.L_198 - .L_197)
.L_197:
        /*0004*/ 	.word	0x00000082


	//----- nvinfo : EIATTR_KPARAM_INFO
	.align		4
.L_198:
        /*0008*/ 	.byte	0x04, 0x17
        /*000a*/ 	.short	(.L_200 - .L_199)
.L_199:
        /*000c*/ 	.word	0x00000000
        /*0010*/ 	.short	0x0004
        /*0012*/ 	.short	0x0018
        /*0014*/ 	.byte	0x00, 0xf0, 0x41, 0x00


	//----- nvinfo : EIATTR_KPARAM_INFO
	.align		4
.L_200:
        /*0018*/ 	.byte	0x04, 0x17
        /*001a*/ 	.short	(.L_202 - .L_201)
.L_201:
        /*001c*/ 	.word	0x00000000
        /*0020*/ 	.short	0x0003
        /*0022*/ 	.short	0x0010
        /*0024*/ 	.byte	0x00, 0xf5, 0x21, 0x00


	//----- nvinfo : EIATTR_KPARAM_INFO
	.align		4
.L_202:
        /*0028*/ 	.byte	0x04, 0x17
        /*002a*/ 	.short	(.L_204 - .L_203)
.L_203:
        /*002c*/ 	.word	0x00000000
        /*0030*/ 	.short	0x0002
        /*0032*/ 	.short	0x0008
        /*0034*/ 	.byte	0x00, 0xf0, 0x05, 0x00


	//----- nvinfo : EIATTR_KPARAM_INFO
	.align		4
.L_204:
        /*0038*/ 	.byte	0x04, 0x17
        /*003a*/ 	.short	(.L_206 - .L_205)
.L_205:
        /*003c*/ 	.word	0x00000000
        /*0040*/ 	.short	0x0001
        /*0042*/ 	.short	0x0004
        /*0044*/ 	.byte	0x00, 0xf0, 0x11, 0x00


	//----- nvinfo : EIATTR_KPARAM_INFO
	.align		4
.L_206:
        /*0048*/ 	.byte	0x04, 0x17
        /*004a*/ 	.short	(.L_208 - .L_207)
.L_207:
        /*004c*/ 	.word	0x00000000
        /*0050*/ 	.short	0x0000
        /*0052*/ 	.short	0x0000
        /*0054*/ 	.byte	0x00, 0xf0, 0x11, 0x00


	//----- nvinfo : EIATTR_SPARSE_MMA_MASK
	.align		4
.L_208:
        /*0058*/ 	.byte	0x03, 0x50
        /*005a*/ 	.short	0x0000


	//----- nvinfo : EIATTR_MAXREG_COUNT
	.align		4
        /*005c*/ 	.byte	0x03, 0x1b
        /*005e*/ 	.short	0x00ff


	//----- nvinfo : EIATTR_MERCURY_ISA_VERSION
	.align		4
        /*0060*/ 	.byte	0x03, 0x5f
        /*0062*/ 	.short	0x0101


	//----- nvinfo : EIATTR_VRC_CTA_INIT_COUNT
	.align		4
        /*0064*/ 	.byte	0x02, 0x4a
	.zero		1
	.zero		1


	//----- nvinfo : EIATTR_EXIT_INSTR_OFFSETS
	.align		4
        /*0068*/ 	.byte	0x04, 0x1c
        /*006a*/ 	.short	(.L_210 - .L_209)


	//   ....[0]....
.L_209:
        /*006c*/ 	.word	0x00000260


	//   ....[1]....
        /*0070*/ 	.word	0x000008a0


	//   ....[2]....
        /*0074*/ 	.word	0x00000b60


	//   ....[3]....
        /*0078*/ 	.word	0x00000d10


	//   ....[4]....
        /*007c*/ 	.word	0x00000ea0


	//   ....[5]....
        /*0080*/ 	.word	0x00000ed0


	//   ....[6]....
        /*0084*/ 	.word	0x00001320


	//   ....[7]....
        /*0088*/ 	.word	0x000015d0


	//   ....[8]....
        /*008c*/ 	.word	0x00001750


	//   ....[9]....
        /*0090*/ 	.word	0x00001780


	//   ....[10]....
        /*0094*/ 	.word	0x00001800


	//----- nvinfo : EIATTR_MAX_THREADS
	.align		4
.L_210:
        /*0098*/ 	.byte	0x04, 0x05
        /*009a*/ 	.short	(.L_212 - .L_211)
.L_211:
        /*009c*/ 	.word	0x00000080
        /*00a0*/ 	.word	0x00000001
        /*00a4*/ 	.word	0x00000001


	//----- nvinfo : EIATTR_CRS_STACK_SIZE
	.align		4
.L_212:
        /*00a8*/ 	.byte	0x04, 0x1e
        /*00aa*/ 	.short	(.L_214 - .L_213)
.L_213:
        /*00ac*/ 	.word	0x00000000


	//----- nvinfo : EIATTR_CBANK_PARAM_SIZE
	.align		4
.L_214:
        /*00b0*/ 	.byte	0x03, 0x19
        /*00b2*/ 	.short	0x0028


	//----- nvinfo : EIATTR_PARAM_CBANK
	.align		4
        /*00b4*/ 	.byte	0x04, 0x0a
        /*00b6*/ 	.short	(.L_216 - .L_215)
	.align		4
.L_215:
        /*00b8*/ 	.word	index@(.nv.constant0._ZN3cub18CUB_300001_SM_10006detail9transform16transform_kernelINS2_10policy_hubILb1EN4cuda3std3__45tupleIJN6thrust24THRUST_300001_SM_1000_NS7pointerI10DEInstanceNSA_8cuda_cub3tagENSA_11use_defaultESF_EEEEEE10policy1000EiNS7_10__identityEPSC_JSL_EEEvT0_iT1_T2_DpNS2_10kernel_argIT3_EE)
        /*00bc*/ 	.short	0x0380
        /*00be*/ 	.short	0x0028


	//----- nvinfo : EIATTR_SW_WAR
	.align		4
.L_216:
        /*00c0*/ 	.byte	0x04, 0x36
        /*00c2*/ 	.short	(.L_218 - .L_217)
.L_217:
        /*00c4*/ 	.word	0x00000008
.L_218:


//--------------------- .nv.info._ZN3cub18CUB_300001_SM_10006detail9transform16transform_kernelINS2_10policy_hubILb1EN4cuda3std3__45tupleIJN6thrust24THRUST_300001_SM_1000_NS7pointerI10DEInstanceNSA_8cuda_cub3tagENSA_11use_defaultESF_EEEEEE10policy1000ElNS7_10__identityENSA_10device_ptrISC_EEJPSC_EEEvT0_iT1_T2_DpNS2_10kernel_argIT3_EE --------------------------
	.section	.nv.info._ZN3cub18CUB_300001_SM_10006detail9transform16transform_kernelINS2_10policy_hubILb1EN4cuda3std3__45tupleIJN6thrust24THRUST_300001_SM_1000_NS7pointerI10DEInstanceNSA_8cuda_cub3tagENSA_11use_defaultESF_EEEEEE10policy1000ElNS7_10__identityENSA_10device_ptrISC_EEJPSC_EEEvT0_iT1_T2_DpNS2_10kernel_argIT3_EE,"",@"SHT_CUDA_INFO"
	.sectionflags	@""
	.align	4


	//----- nvinfo : EIATTR_CUDA_API_VERSION
	.align		4
        /*0000*/ 	.byte	0x04, 0x37
        /*0002*/ 	.short	(.L_220 - .L_219)
.L_219:
        /*0004*/ 	.word	0x00000082


	//----- nvinfo : EIATTR_KPARAM_INFO
	.align		4
.L_220:
        /*0008*/ 	.byte	0x04, 0x17
        /*000a*/ 	.short	(.L_222 - .L_221)
.L_221:
        /*000c*/ 	.word	0x00000000
        /*0010*/ 	.short	0x0004
        /*0012*/ 	.short	0x0018
        /*0014*/ 	.byte	0x00, 0xf0, 0x41, 0x00


	//----- nvinfo : EIATTR_KPARAM_INFO
	.align		4
.L_222:
        /*0018*/ 	.byte	0x04, 0x17
        /*001a*/ 	.short	(.L_224 - .L_223)
.L_223:
        /*001c*/ 	.word	0x00000000
        /*0020*/ 	.short	0x0003
        /*0022*/ 	.short	0x0010
        /*0024*/ 	.byte	0x00, 0xf0, 0x21, 0x00


	//----- nvinfo : EIATTR_KPARAM_INFO
	.align		4
.L_224:
        /*0028*/ 	.byte	0x04, 0x17
        /*002a*/ 	.short	(.L_226 - .L_225)
.L_225:
        /*002c*/ 	.word	0x00000000
        /*0030*/ 	.short	0x0002
        /*0032*/ 	.short	0x000c
        /*0034*/ 	.byte	0x00, 0xf0, 0x05, 0x00


	//----- nvinfo : EIATTR_KPARAM_INFO
	.align		4
.L_226:
        /*0038*/ 	.byte	0x04, 0x17
        /*003a*/ 	.short	(.L_228 - .L_227)
.L_227:
        /*003c*/ 	.word	0x00000000
        /*0040*/ 	.short	0x0001
        /*0042*/ 	.short	0x0008
        /*0044*/ 	.byte	0x00, 0xf0, 0x11, 0x00


	//----- nvinfo : EIATTR_KPARAM_INFO
	.align		4
.L_228:
        /*0048*/ 	.byte	0x04, 0x17
        /*004a*/ 	.short	(.L_230 - .L_229)
.L_229:
        /*004c*/ 	.word	0x00000000
        /*0050*/ 	.short	0x0000
        /*0052*/ 	.short	0x0000
        /*0054*/ 	.byte	0x00, 0xf0, 0x21, 0x00


	//----- nvinfo : EIATTR_SPARSE_MMA_MASK
	.align		4
.L_230:
        /*0058*/ 	.byte	0x03, 0x50
        /*005a*/ 	.short	0x0000


	//----- nvinfo : EIATTR_MAXREG_COUNT
	.align		4
        /*005c*/ 	.byte	0x03, 0x1b
        /*005e*/ 	.short	0x00ff


	//----- nvinfo : EIATTR_MERCURY_ISA_VERSION
	.align		4
        /*0060*/ 	.byte	0x03, 0x5f
        /*0062*/ 	.short	0x0101


	//----- nvinfo : EIATTR_VRC_CTA_INIT_COUNT
	.align		4
        /*0064*/ 	.byte	0x02, 0x4a
	.zero		1
	.zero		1


	//----- nvinfo : EIATTR_EXIT_INSTR_OFFSETS
	.align		4
        /*0068*/ 	.byte	0x04, 0x1c
        /*006a*/ 	.short	(.L_232 - .L_231)


	//   ....[0]....
.L_231:
        /*006c*/ 	.word	0x00000330


	//   ....[1]....
        /*0070*/ 	.word	0x00000bd0


	//   ....[2]....
        /*0074*/ 	.word	0x00000e40


	//   ....[3]....
        /*0078*/ 	.word	0x00000fa0


	//   ....[4]....
        /*007c*/ 	.word	0x00000fd0


	//   ....[5]....
        /*0080*/ 	.word	0x00001040


	//   ....[6]....
        /*0084*/ 	.word	0x00001070


	//   ....[7]....
        /*0088*/ 	.word	0x00001680


	//   ....[8]....
        /*008c*/ 	.word	0x00001920


	//   ....[9]....
        /*0090*/ 	.word	0x00001ac0


	//   ....[10]....
        /*0094*/ 	.word	0x00001c10


	//----- nvinfo : EIATTR_MAX_THREADS
	.align		4
.L_232:
        /*0098*/ 	.byte	0x04, 0x05
        /*009a*/ 	.short	(.L_234 - .L_233)
.L_233:
        /*009c*/ 	.word	0x00000080
        /*00a0*/ 	.word	0x00000001
        /*00a4*/ 	.word	0x00000001


	//----- nvinfo : EIATTR_CRS_STACK_SIZE
	.align		4
.L_234:
        /*00a8*/ 	.byte	0x04, 0x1e
        /*00aa*/ 	.short	(.L_236 - .L_235)
.L_235:
        /*00ac*/ 	.word	0x00000000


	//----- nvinfo : EIATTR_CBANK_PARAM_SIZE
	.align		4
.L_236:
        /*00b0*/ 	.byte	0x03, 0x19
        /*00b2*/ 	.short	0x0028


	//----- nvinfo : EIATTR_PARAM_CBANK
	.align		4
        /*00b4*/ 	.byte	0x04, 0x0a
        /*00b6*/ 	.short	(.L_238 - .L_237)
	.align		4
.L_237:
        /*00b8*/ 	.word	index@(.nv.constant0._ZN3cub18CUB_300001_SM_10006detail9transform16transform_kernelINS2_10policy_hubILb1EN4cuda3std3__45tupleIJN6thrust24THRUST_300001_SM_1000_NS7pointerI10DEInstanceNSA_8cuda_cub3tagENSA_11use_defaultESF_EEEEEE10policy1000ElNS7_10__identityENSA_10device_ptrISC_EEJPSC_EEEvT0_iT1_T2_DpNS2_10kernel_argIT3_EE)
        /*00bc*/ 	.short	0x0380
        /*00be*/ 	.short	0x0028


	//----- nvinfo : EIATTR_SW_WAR
	.align		4
.L_238:
        /*00c0*/ 	.byte	0x04, 0x36
        /*00c2*/ 	.short	(.L_240 - .L_239)
.L_239:
        /*00c4*/ 	.word	0x00000008
.L_240:


//--------------------- .nv.info._ZN3cub18CUB_300001_SM_10006detail9transform16transform_kernelINS2_10policy_hubILb1EN4cuda3std3__45tupleIJPK10DEInstanceEEEE10policy1000ElNS7_10__identityEN6thrust24THRUST_300001_SM_1000_NS10device_ptrIS9_EEJSB_EEEvT0_iT1_T2_DpNS2_10kernel_argIT3_EE --------------------------
	.section	.nv.info._ZN3cub18CUB_300001_SM_10006detail9transform16transform_kernelINS2_10policy_hubILb1EN4cuda3std3__45tupleIJPK10DEInstanceEEEE10policy1000ElNS7_10__identityEN6thrust24THRUST_300001_SM_1000_NS10device_ptrIS9_EEJSB_EEEvT0_iT1_T2_DpNS2_10kernel_argIT3_EE,"",@"SHT_CUDA_INFO"
	.sectionflags	@""
	.align	4


	//----- nvinfo : EIATTR_CUDA_API_VERSION
	.align		4
        /*0000*/ 	.byte	0x04, 0x37
        /*0002*/ 	.short	(.L_242 - .L_241)
.L_241:
        /*0004*/ 	.word	0x00000082


	//----- nvinfo : EIATTR_KPARAM_INFO
	.align		4
.L_242:
        /*0008*/ 	.byte	0x04, 0x17
        /*000a*/ 	.short	(.L_244 - .L_243)
.L_243:
        /*000c*/ 	.word	0x00000000
        /*0010*/ 	.short	0x0004
        /*0012*/ 	.short	0x0018
        /*0014*/ 	.byte	0x00, 0xf0, 0x41, 0x00


	//----- nvinfo : EIATTR_KPARAM_INFO
	.align		4
.L_244:
        /*0018*/ 	.byte	0x04, 0x17
        /*001a*/ 	.short	(.L_246 - .L_245)
.L_245:
        /*001c*/ 	.word	0x00000000
        /*0020*/ 	.short	0x0003
        /*0022*/ 	.short	0x0010
        /*0024*/ 	.byte	0x00, 0xf0, 0x21, 0x00


	//----- nvinfo : EIATTR_KPARAM_INFO
	.align		4
.L_246:
        /*0028*/ 	.byte	0x04, 0x17
        /*002a*/ 	.short	(.L_248 - .L_247)
.L_247:
        /*002c*/ 	.word	0x00000000
        /*0030*/ 	.short	0x0002
        /*0032*/ 	.short	0x000c
        /*0034*/ 	.byte	0x00, 0xf0, 0x05, 0x00


	//----- nvinfo : EIATTR_KPARAM_INFO
	.align		4
.L_248:
        /*0038*/ 	.byte	0x04, 0x17
        /*003a*/ 	.short	(.L_250 - .L_249)
.L_249:
        /*003c*/ 	.word	0x00000000
        /*0040*/ 	.short	0x0001
        /*0042*/ 	.short	0x0008
        /*0044*/ 	.byte	0x00, 0xf0, 0x11, 0x00


	//----- nvinfo : EIATTR_KPARAM_INFO
	.align		4
.L_250:
        /*0048*/ 	.byte	0x04, 0x17
        /*004a*/ 	.short	(.L_252 - .L_251)
.L_251:
        /*004c*/ 	.word	0x00000000
        /*0050*/ 	.short	0x0000
        /*0052*/ 	.short	0x0000
        /*0054*/ 	.byte	0x00, 0xf0, 0x21, 0x00


	//----- nvinfo : EIATTR_SPARSE_MMA_MASK
	.align		4
.L_252:
        /*0058*/ 	.byte	0x03, 0x50
        /*005a*/ 	.short	0x0000


	//----- nvinfo : EIATTR_MAXREG_COUNT
	.align		4
        /*005c*/ 	.byte	0x03, 0x1b
        /*005e*/ 	.short	0x00ff


	//----- nvinfo : EIATTR_MERCURY_ISA_VERSION
	.align		4
        /*0060*/ 	.byte	0x03, 0x5f
        /*0062*/ 	.short	0x0101


	//----- nvinfo : EIATTR_VRC_CTA_INIT_COUNT
	.align		4
        /*0064*/ 	.byte	0x02, 0x4a
	.zero		1
	.zero		1


	//----- nvinfo : EIATTR_EXIT_INSTR_OFFSETS
	.align		4
        /*0068*/ 	.byte	0x04, 0x1c
        /*006a*/ 	.short	(.L_254 - .L_253)


	//   ....[0]....
.L_253:
        /*006c*/ 	.word	0x00000330


	//   ....[1]....
        /*0070*/ 	.word	0x00000bd0


	//   ....[2]....
        /*0074*/ 	.word	0x00000e40


	//   ....[3]....
        /*0078*/ 	.word	0x00000fa0


	//   ....[4]....
        /*007c*/ 	.word	0x00000fd0


	//   ....[5]....
        /*0080*/ 	.word	0x00001040


	//   ....[6]....
        /*0084*/ 	.word	0x00001070


	//   ....[7]....
        /*0088*/ 	.word	0x00001680


	//   ....[8]....
        /*008c*/ 	.word	0x00001920


	//   ....[9]....
        /*0090*/ 	.word	0x00001ac0


	//   ....[10]....
        /*0094*/ 	.word	0x00001c10


	//----- nvinfo : EIATTR_MAX_THREADS
	.align		4
.L_254:
        /*0098*/ 	.byte	0x04, 0x05
        /*009a*/ 	.short	(.L_256 - .L_255)
.L_255:
        /*009c*/ 	.word	0x00000080
        /*00a0*/ 	.word	0x00000001
        /*00a4*/ 	.word	0x00000001


	//----- nvinfo : EIATTR_CRS_STACK_SIZE
	.align		4
.L_256:
        /*00a8*/ 	.byte	0x04, 0x1e
        /*00aa*/ 	.short	(.L_258 - .L_257)
.L_257:
        /*00ac*/ 	.word	0x00000000


	//----- nvinfo : EIATTR_CBANK_PARAM_SIZE
	.align		4
.L_258:
        /*00b0*/ 	.byte	0x03, 0x19
        /*00b2*/ 	.short	0x0028


	//----- nvinfo : EIATTR_PARAM_CBANK
	.align		4
        /*00b4*/ 	.byte	0x04, 0x0a
        /*00b6*/ 	.short	(.L_260 - .L_259)
	.align		4
.L_259:
        /*00b8*/ 	.word	index@(.nv.constant0._ZN3cub18CUB_300001_SM_10006detail9transform16transform_kernelINS2_10policy_hubILb1EN4cuda3std3__45tupleIJPK10DEInstanceEEEE10policy1000ElNS7_10__identityEN6thrust24THRUST_300001_SM_1000_NS10device_ptrIS9_EEJSB_EEEvT0_iT1_T2_DpNS2_10kernel_argIT3_EE)
        /*00bc*/ 	.short	0x0380
        /*00be*/ 	.short	0x0028


	//----- nvinfo : EIATTR_SW_WAR
	.align		4
.L_260:
        /*00c0*/ 	.byte	0x04, 0x36
        /*00c2*/ 	.short	(.L_262 - .L_261)
.L_261:
        /*00c4*/ 	.word	0x00000008
.L_262:


//--------------------- .nv.info._ZN3cub18CUB_300001_SM_10006detail9transform16transform_kernelINS2_10policy_hubILb1EN4cuda3std3__45tupleIJPK10DEInstanceEEEE10policy1000EiNS7_10__identityEN6thrust24THRUST_300001_SM_1000_NS10device_ptrIS9_EEJSB_EEEvT0_iT1_T2_DpNS2_10kernel_argIT3_EE --------------------------
	.section	.nv.info._ZN3cub18CUB_300001_SM_10006detail9transform16transform_kernelINS2_10policy_hubILb1EN4cuda3std3__45tupleIJPK10DEInstanceEEEE10policy1000EiNS7_10__identityEN6thrust24THRUST_300001_SM_1000_NS10device_ptrIS9_EEJSB_EEEvT0_iT1_T2_DpNS2_10kernel_argIT3_EE,"",@"SHT_CUDA_INFO"
	.sectionflags	@""
	.align	4


	//----- nvinfo : EIATTR_CUDA_API_VERSION
	.align		4
        /*0000*/ 	.byte	0x04, 0x37
        /*0002*/ 	.short	(.L_264 - .L_263)
.L_263:
        /*0004*/ 	.word	0x00000082


	//----- nvinfo : EIATTR_KPARAM_INFO
	.align		4
.L_264:
        /*0008*/ 	.byte	0x04, 0x17
        /*000a*/ 	.short	(.L_266 - .L_265)
.L_265:
        /*000c*/ 	.word	0x00000000
        /*0010*/ 	.short	0x0004
        /*0012*/ 	.short	0x0018
        /*0014*/ 	.byte	0x00, 0xf0, 0x41, 0x00


	//----- nvinfo : EIATTR_KPARAM_INFO
	.align		4
.L_266:
        /*0018*/ 	.byte	0x04, 0x17
        /*001a*/ 	.short	(.L_268 - .L_267)
.L_267:
        /*001c*/ 	.word	0x00000000
        /*0020*/ 	.short	0x0003
        /*0022*/ 	.short	0x0010
        /*0024*/ 	.byte	0x00, 0xf0, 0x21, 0x00


	//----- nvinfo : EIATTR_KPARAM_INFO
	.align		4
.L_268:
        /*0028*/ 	.byte	0x04, 0x17
        /*002a*/ 	.short	(.L_270 - .L_269)
.L_269:
        /*002c*/ 	.word	0x00000000
        /*0030*/ 	.short	0x0002
        /*0032*/ 	.short	0x0008
        /*0034*/ 	.byte	0x00, 0xf0, 0x05, 0x00


	//----- nvinfo : EIATTR_KPARAM_INFO
	.align		4
.L_270:
        /*0038*/ 	.byte	0x04, 0x17
        /*003a*/ 	.short	(.L_272 - .L_271)
.L_271:
        /*003c*/ 	.word	0x00000000
        /*0040*/ 	.short	0x0001
        /*0042*/ 	.short	0x0004
        /*0044*/ 	.byte	0x00, 0xf0, 0x11, 0x00


	//----- nvinfo : EIATTR_KPARAM_INFO
	.align		4
.L_272:
        /*0048*/ 	.byte	0x04, 0x17
        /*004a*/ 	.short	(.L_274 - .L_273)
.L_273:
        /*004c*/ 	.word	0x00000000
        /*0050*/ 	.short	0x0000
        /*0052*/ 	.short	0x0000
        /*0054*/ 	.byte	0x00, 0xf0, 0x11, 0x00


	//----- nvinfo : EIATTR_SPARSE_MMA_MASK
	.align		4
.L_274:
        /*0058*/ 	.byte	0x03, 0x50
        /*005a*/ 	.short	0x0000


	//----- nvinfo : EIATTR_MAXREG_COUNT
	.align		4
        /*005c*/ 	.byte	0x03, 0x1b
        /*005e*/ 	.short	0x00ff


	//----- nvinfo : EIATTR_MERCURY_ISA_VERSION
	.align		4
        /*0060*/ 	.byte	0x03, 0x5f
        /*0062*/ 	.short	0x0101


	//----- nvinfo : EIATTR_VRC_CTA_INIT_COUNT
	.align		4
        /*0064*/ 	.byte	0x02, 0x4a
	.zero		1
	.zero		1


	//----- nvinfo : EIATTR_EXIT_INSTR_OFFSETS
	.align		4
        /*0068*/ 	.byte	0x04, 0x1c
        /*006a*/ 	.short	(.L_276 - .L_275)


	//   ....[0]....
.L_275:
        /*006c*/ 	.word	0x00000260


	//   ....[1]....
        /*0070*/ 	.word	0x000008a0


	//   ....[2]....
        /*0074*/ 	.word	0x00000b60


	//   ....[3]....
        /*0078*/ 	.word	0x00000d10


	//   ....[4]....
        /*007c*/ 	.word	0x00000ea0


	//   ....[5]....
        /*0080*/ 	.word	0x00000ed0


	//   ....[6]....
        /*0084*/ 	.word	0x00001320


	//   ....[7]....
        /*0088*/ 	.word	0x000015d0


	//   ....[8]....
        /*008c*/ 	.word	0x00001750


	//   ....[9]....
        /*0090*/ 	.word	0x00001780


	//   ....[10]....
        /*0094*/ 	.word	0x00001800


	//----- nvinfo : EIATTR_MAX_THREADS
	.align		4
.L_276:
        /*0098*/ 	.byte	0x04, 0x05
        /*009a*/ 	.short	(.L_278 - .L_277)
.L_277:
        /*009c*/ 	.word	0x00000080
        /*00a0*/ 	.word	0x00000001
        /*00a4*/ 	.word	0x00000001


	//----- nvinfo : EIATTR_CRS_STACK_SIZE
	.align		4
.L_278:
        /*00a8*/ 	.byte	0x04, 0x1e
        /*00aa*/ 	.short	(.L_280 - .L_279)
.L_279:
        /*00ac*/ 	.word	0x00000000


	//----- nvinfo : EIATTR_CBANK_PARAM_SIZE
	.align		4
.L_280:
        /*00b0*/ 	.byte	0x03, 0x19
        /*00b2*/ 	.short	0x0028


	//----- nvinfo : EIATTR_PARAM_CBANK
	.align		4
        /*00b4*/ 	.byte	0x04, 0x0a
        /*00b6*/ 	.short	(.L_282 - .L_281)
	.align		4
.L_281:
        /*00b8*/ 	.word	index@(.nv.constant0._ZN3cub18CUB_300001_SM_10006detail9transform16transform_kernelINS2_10policy_hubILb1EN4cuda3std3__45tupleIJPK10DEInstanceEEEE10policy1000EiNS7_10__identityEN6thrust24THRUST_300001_SM_1000_NS10device_ptrIS9_EEJSB_EEEvT0_iT1_T2_DpNS2_10kernel_argIT3_EE)
        /*00bc*/ 	.short	0x0380
        /*00be*/ 	.short	0x0028


	//----- nvinfo : EIATTR_SW_WAR
	.align		4
.L_282:
        /*00c0*/ 	.byte	0x04, 0x36
        /*00c2*/ 	.short	(.L_284 - .L_283)
.L_283:
        /*00c4*/ 	.word	0x00000008
.L_284:


//--------------------- .nv.info._ZN3cub18CUB_300001_SM_10006detail9transform16transform_kernelINS2_10policy_hubILb1EN4cuda3std3__45tupleIJN6thrust24THRUST_300001_SM_1000_NS7pointerI10DEInstanceNSA_8cuda_cub3tagENSA_11use_defaultESF_EEEEEE10policy1000EiNS7_10__identityENSA_10device_ptrISC_EEJPSC_EEEvT0_iT1_T2_DpNS2_10kernel_argIT3_EE --------------------------
	.section	.nv.info._ZN3cub18CUB_300001_SM_10006detail9transform16transform_kernelINS2_10policy_hubILb1EN4cuda3std3__45tupleIJN6thrust24THRUST_300001_SM_1000_NS7pointerI10DEInstanceNSA_8cuda_cub3tagENSA_11use_defaultESF_EEEEEE10policy1000EiNS7_10__identityENSA_10device_ptrISC_EEJPSC_EEEvT0_iT1_T2_DpNS2_10kernel_argIT3_EE,"",@"SHT_CUDA_INFO"
	.sectionflags	@""
	.align	4


	//----- nvinfo : EIATTR_CUDA_API_VERSION
	.align		4
        /*0000*/ 	.byte	0x04, 0x37
        /*0002*/ 	.short	(.L_286 - .L_285)
.L_285:
        /*0004*/ 	.word	0x00000082


	//----- nvinfo : EIATTR_KPARAM_INFO
	.align		4
.L_286:
        /*0008*/ 	.byte	0x04, 0x17
        /*000a*/ 	.short	(.L_288 - .L_287)
.L_287:
        /*000c*/ 	.word	0x00000000
        /*0010*/ 	.short	0x0004
        /*0012*/ 	.short	0x0018
        /*0014*/ 	.byte	0x00, 0xf0, 0x41, 0x00


	//----- nvinfo : EIATTR_KPARAM_INFO
	.align		4
.L_288:
        /*0018*/ 	.byte	0x04, 0x17
        /*001a*/ 	.short	(.L_290 - .L_289)
.L_289:
        /*001c*/ 	.word	0x00000000
        /*0020*/ 	.short	0x0003
        /*0022*/ 	.short	0x0010
        /*0024*/ 	.byte	0x00, 0xf0, 0x21, 0x00


	//----- nvinfo : EIATTR_KPARAM_INFO
	.align		4
.L_290:
        /*0028*/ 	.byte	0x04, 0x17
        /*002a*/ 	.short	(.L_292 - .L_291)
.L_291:
        /*002c*/ 	.word	0x00000000
        /*0030*/ 	.short	0x0002
        /*0032*/ 	.short	0x0008
        /*0034*/ 	.byte	0x00, 0xf0, 0x05, 0x00


	//----- nvinfo : EIATTR_KPARAM_INFO
	.align		4
.L_292:
        /*0038*/ 	.byte	0x04, 0x17
        /*003a*/ 	.short	(.L_294 - .L_293)
.L_293:
        /*003c*/ 	.word	0x00000000
        /*0040*/ 	.short	0x0001
        /*0042*/ 	.short	0x0004
        /*0044*/ 	.byte	0x00, 0xf0, 0x11, 0x00


	//----- nvinfo : EIATTR_KPARAM_INFO
	.align		4
.L_294:
        /*0048*/ 	.byte	0x04, 0x17
        /*004a*/ 	.short	(.L_296 - .L_295)
.L_295:
        /*004c*/ 	.word	0x00000000
        /*0050*/ 	.short	0x0000
        /*0052*/ 	.short	0x0000
        /*0054*/ 	.byte	0x00, 0xf0, 0x11, 0x00


	//----- nvinfo : EIATTR_SPARSE_MMA_MASK
	.align		4
.L_296:
        /*0058*/ 	.byte	0x03, 0x50
        /*005a*/ 	.short	0x0000


	//----- nvinfo : EIATTR_MAXREG_COUNT
	.align		4
        /*005c*/ 	.byte	0x03, 0x1b
        /*005e*/ 	.short	0x00ff


	//----- nvinfo : EIATTR_MERCURY_ISA_VERSION
	.align		4
        /*0060*/ 	.byte	0x03, 0x5f
        /*0062*/ 	.short	0x0101


	//----- nvinfo : EIATTR_VRC_CTA_INIT_COUNT
	.align		4
        /*0064*/ 	.byte	0x02, 0x4a
	.zero		1
	.zero		1


	//----- nvinfo : EIATTR_EXIT_INSTR_OFFSETS
	.align		4
        /*0068*/ 	.byte	0x04, 0x1c
        /*006a*/ 	.short	(.L_298 - .L_297)


	//   ....[0]....
.L_297:
        /*006c*/ 	.word	0x00000260


	//   ....[1]....
        /*0070*/ 	.word	0x000008a0


	//   ....[2]....
        /*0074*/ 	.word	0x00000b60


	//   ....[3]....
        /*0078*/ 	.word	0x00000d10


	//   ....[4]....
        /*007c*/ 	.word	0x00000ea0


	//   ....[5]....
        /*0080*/ 	.word	0x00000ed0


	//   ....[6]....
        /*0084*/ 	.word	0x00001320


	//   ....[7]....
        /*0088*/ 	.word	0x000015d0


	//   ....[8]....
        /*008c*/ 	.word	0x00001750


	//   ....[9]....
        /*0090*/ 	.word	0x00001780


	//   ....[10]....
        /*0094*/ 	.word	0x00001800


	//----- nvinfo : EIATTR_MAX_THREADS
	.align		4
.L_298:
        /*0098*/ 	.byte	0x04, 0x05
        /*009a*/ 	.short	(.L_300 - .L_299)
.L_299:
        /*009c*/ 	.word	0x00000080
        /*00a0*/ 	.word	0x00000001
        /*00a4*/ 	.word	0x00000001


	//----- nvinfo : EIATTR_CRS_STACK_SIZE
	.align		4
.L_300:
        /*00a8*/ 	.byte	0x04, 0x1e
        /*00aa*/ 	.short	(.L_302 - .L_301)
.L_301:
        /*00ac*/ 	.word	0x00000000


	//----- nvinfo : EIATTR_CBANK_PARAM_SIZE
	.align		4
.L_302:
        /*00b0*/ 	.byte	0x03, 0x19
        /*00b2*/ 	.short	0x0028


	//----- nvinfo : EIATTR_PARAM_CBANK
	.align		4
        /*00b4*/ 	.byte	0x04, 0x0a
        /*00b6*/ 	.short	(.L_304 - .L_303)
	.align		4
.L_303:
        /*00b8*/ 	.word	index@(.nv.constant0._ZN3cub18CUB_300001_SM_10006detail9transform16transform_kernelINS2_10policy_hubILb1EN4cuda3std3__45tupleIJN6thrust24THRUST_300001_SM_1000_NS7pointerI10DEInstanceNSA_8cuda_cub3tagENSA_11use_defaultESF_EEEEEE10policy1000EiNS7_10__identityENSA_10device_ptrISC_EEJPSC_EEEvT0_iT1_T2_DpNS2_10kernel_argIT3_EE)
        /*00bc*/ 	.short	0x0380
        /*00be*/ 	.short	0x0028


	//----- nvinfo : EIATTR_SW_WAR
	.align		4
.L_304:
        /*00c0*/ 	.byte	0x04, 0x36
        /*00c2*/ 	.short	(.L_306 - .L_305)
.L_305:
        /*00c4*/ 	.word	0x00000008
.L_306:


//--------------------- .nv.info._ZN3cub18CUB_300001_SM_10006detail8for_each13static_kernelINS2_12policy_hub_t12policy_500_tElN6thrust24THRUST_300001_SM_1000_NS8cuda_cub20__uninitialized_copy7functorINS7_6detail15normal_iteratorINS7_10device_ptrIK10DEInstanceEEEENS7_7pointerISE_NS8_3tagENS7_11use_defaultESK_EEEEEEvT0_T1_ --------------------------
	.section	.nv.info._ZN3cub18CUB_300001_SM_10006detail8for_each13static_kernelINS2_12policy_hub_t12policy_500_tElN6thrust24THRUST_300001_SM_1000_NS8cuda_cub20__uninitialized_copy7functorINS7_6detail15normal_iteratorINS7_10device_ptrIK10DEInstanceEEEENS7_7pointerISE_NS8_3tagENS7_11use_defaultESK_EEEEEEvT0_T1_,"",@"SHT_CUDA_INFO"
	.sectionflags	@""
	.align	4


	//----- nvinfo : EIATTR_CUDA_API_VERSION
	.align		4
        /*0000*/ 	.byte	0x04, 0x37
        /*0002*/ 	.short	(.L_308 - .L_307)
.L_307:
        /*0004*/ 	.word	0x00000082


	//----- nvinfo : EIATTR_KPARAM_INFO
	.align		4
.L_308:
        /*0008*/ 	.byte	0x04, 0x17
        /*000a*/ 	.short	(.L_310 - .L_309)
.L_309:
        /*000c*/ 	.word	0x00000000
        /*0010*/ 	.short	0x0001
        /*0012*/ 	.short	0x0008
        /*0014*/ 	.byte	0x00, 0xf0, 0x41, 0x00


	//----- nvinfo : EIATTR_KPARAM_INFO
	.align		4
.L_310:
        /*0018*/ 	.byte	0x04, 0x17
        /*001a*/ 	.short	(.L_312 - .L_311)
.L_311:
        /*001c*/ 	.word	0x00000000
        /*0020*/ 	.short	0x0000
        /*0022*/ 	.short	0x0000
        /*0024*/ 	.byte	0x00, 0xf0, 0x21, 0x00


	//----- nvinfo : EIATTR_SPARSE_MMA_MASK
	.align		4
.L_312:
        /*0028*/ 	.byte	0x03, 0x50
        /*002a*/ 	.short	0x0000


	//----- nvinfo : EIATTR_MAXREG_COUNT
	.align		4
        /*002c*/ 	.byte	0x03, 0x1b
        /*002e*/ 	.short	0x00ff


	//----- nvinfo : EIATTR_MERCURY_ISA_VERSION
	.align		4
        /*0030*/ 	.byte	0x03, 0x5f
        /*0032*/ 	.short	0x0101


	//----- nvinfo : EIATTR_VRC_CTA_INIT_COUNT
	.align		4
        /*0034*/ 	.byte	0x02, 0x4a
	.zero		1
	.zero		1


	//----- nvinfo : EIATTR_EXIT_INSTR_OFFSETS
	.align		4
        /*0038*/ 	.byte	0x04, 0x1c
        /*003a*/ 	.short	(.L_314 - .L_313)


	//   ....[0]....
.L_313:
        /*003c*/ 	.word	0x000001d0


	//   ....[1]....
        /*0040*/ 	.word	0x00000380


	//   ....[2]....
        /*0044*/ 	.word	0x00000470


	//----- nvinfo : EIATTR_MAX_THREADS
	.align		4
.L_314:
        /*0048*/ 	.byte	0x04, 0x05
        /*004a*/ 	.short	(.L_316 - .L_315)
.L_315:
        /*004c*/ 	.word	0x00000100
        /*0050*/ 	.word	0x00000001
        /*0054*/ 	.word	0x00000001


	//----- nvinfo : EIATTR_CRS_STACK_SIZE
	.align		4
.L_316:
        /*0058*/ 	.byte	0x04, 0x1e
        /*005a*/ 	.short	(.L_318 - .L_317)
.L_317:
        /*005c*/ 	.word	0x00000000


	//----- nvinfo : EIATTR_CBANK_PARAM_SIZE
	.align		4
.L_318:
        /*0060*/ 	.byte	0x03, 0x19
        /*0062*/ 	.short	0x0018


	//----- nvinfo : EIATTR_PARAM_CBANK
	.align		4
        /*0064*/ 	.byte	0x04, 0x0a
        /*0066*/ 	.short	(.L_320 - .L_319)
	.align		4
.L_319:
        /*0068*/ 	.word	index@(.nv.constant0._ZN3cub18CUB_300001_SM_10006detail8for_each13static_kernelINS2_12policy_hub_t12policy_500_tElN6thrust24THRUST_300001_SM_1000_NS8cuda_cub20__uninitialized_copy7functorINS7_6detail15normal_iteratorINS7_10device_ptrIK10DEInstanceEEEENS7_7pointerISE_NS8_3tagENS7_11use_defaultESK_EEEEEEvT0_T1_)
        /*006c*/ 	.short	0x0380
        /*006e*/ 	.short	0x0018


	//----- nvinfo : EIATTR_SW_WAR
	.align		4
.L_320:
        /*0070*/ 	.byte	0x04, 0x36
        /*0072*/ 	.short	(.L_322 - .L_321)
.L_321:
        /*0074*/ 	.word	0x00000008
.L_322:


//--------------------- .nv.info._ZN3cub18CUB_300001_SM_10006detail8for_each13static_kernelINS2_12policy_hub_t12policy_500_tElN6thrust24THRUST_300001_SM_1000_NS8cuda_cub20__uninitialized_copy7functorINS7_7pointerI10DEInstanceNS8_3tagENS7_11use_defaultESE_EESF_EEEEvT0_T1_ --------------------------
	.section	.nv.info._ZN3cub18CUB_300001_SM_10006detail8for_each13static_kernelINS2_12policy_hub_t12policy_500_tElN6thrust24THRUST_300001_SM_1000_NS8cuda_cub20__uninitialized_copy7functorINS7_7pointerI10DEInstanceNS8_3tagENS7_11use_defaultESE_EESF_EEEEvT0_T1_,"",@"SHT_CUDA_INFO"
	.sectionflags	@""
	.align	4


	//----- nvinfo : EIATTR_CUDA_API_VERSION
	.align		4
        /*0000*/ 	.byte	0x04, 0x37
        /*0002*/ 	.short	(.L_324 - .L_323)
.L_323:
        /*0004*/ 	.word	0x00000082


	//----- nvinfo : EIATTR_KPARAM_INFO
	.align		4
.L_324:
        /*0008*/ 	.byte	0x04, 0x17
        /*000a*/ 	.short	(.L_326 - .L_325)
.L_325:
        /*000c*/ 	.word	0x00000000
        /*0010*/ 	.short	0x0001
        /*0012*/ 	.short	0x0008
        /*0014*/ 	.byte	0x00, 0xf0, 0x41, 0x00


	//----- nvinfo : EIATTR_KPARAM_INFO
	.align		4
.L_326:
        /*0018*/ 	.byte	0x04, 0x17
        /*001a*/ 	.short	(.L_328 - .L_327)
.L_327:
        /*001c*/ 	.word	0x00000000
        /*0020*/ 	.short	0x0000
        /*0022*/ 	.short	0x0000
        /*0024*/ 	.byte	0x00, 0xf0, 0x21, 0x00


	//----- nvinfo : EIATTR_SPARSE_MMA_MASK
	.align		4
.L_328:
        /*0028*/ 	.byte	0x03, 0x50
        /*002a*/ 	.short	0x0000


	//----- nvinfo : EIATTR_MAXREG_COUNT
	.align		4
        /*002c*/ 	.byte	0x03, 0x1b
        /*002e*/ 	.short	0x00ff


	//----- nvinfo : EIATTR_MERCURY_ISA_VERSION
	.align		4
        /*0030*/ 	.byte	0x03, 0x5f
        /*0032*/ 	.short	0x0101


	//----- nvinfo : EIATTR_VRC_CTA_INIT_COUNT
	.align		4
        /*0034*/ 	.byte	0x02, 0x4a
	.zero		1
	.zero		1


	//----- nvinfo : EIATTR_EXIT_INSTR_OFFSETS
	.align		4
        /*0038*/ 	.byte	0x04, 0x1c
        /*003a*/ 	.short	(.L_330 - .L_329)


	//   ....[0]....
.L_329:
        /*003c*/ 	.word	0x000001d0


	//   ....[1]....
        /*0040*/ 	.word	0x00000380


	//   ....[2]....
        /*0044*/ 	.word	0x00000470


	//----- nvinfo : EIATTR_MAX_THREADS
	.align		4
.L_330:
        /*0048*/ 	.byte	0x04, 0x05
        /*004a*/ 	.short	(.L_332 - .L_331)
.L_331:
        /*004c*/ 	.word	0x00000100
        /*0050*/ 	.word	0x00000001
        /*0054*/ 	.word	0x00000001


	//----- nvinfo : EIATTR_CRS_STACK_SIZE
	.align		4
.L_332:
        /*0058*/ 	.byte	0x04, 0x1e
        /*005a*/ 	.short	(.L_334 - .L_333)
.L_333:
        /*005c*/ 	.word	0x00000000


	//----- nvinfo : EIATTR_CBANK_PARAM_SIZE
	.align		4
.L_334:
        /*0060*/ 	.byte	0x03, 0x19
        /*0062*/ 	.short	0x0018


	//----- nvinfo : EIATTR_PARAM_CBANK
	.align		4
        /*0064*/ 	.byte	0x04, 0x0a
        /*0066*/ 	.short	(.L_336 - .L_335)
	.align		4
.L_335:
        /*0068*/ 	.word	index@(.nv.constant0._ZN3cub18CUB_300001_SM_10006detail8for_each13static_kernelINS2_12policy_hub_t12policy_500_tElN6thrust24THRUST_300001_SM_1000_NS8cuda_cub20__uninitialized_copy7functorINS7_7pointerI10DEInstanceNS8_3tagENS7_11use_defaultESE_EESF_EEEEvT0_T1_)
        /*006c*/ 	.short	0x0380
        /*006e*/ 	.short	0x0018


	//----- nvinfo : EIATTR_SW_WAR
	.align		4
.L_336:
        /*0070*/ 	.byte	0x04, 0x36
        /*0072*/ 	.short	(.L_338 - .L_337)
.L_337:
        /*0074*/ 	.word	0x00000008
.L_338:


//--------------------- .nv.info._ZN3cub18CUB_300001_SM_10006detail8for_each13static_kernelINS2_12policy_hub_t12policy_500_tEmNS2_12op_wrapper_tImN6thrust24THRUST_300001_SM_1000_NS6detail23allocator_traits_detail24construct1_via_allocatorINS9_18no_throw_allocatorINS9_19temporary_allocatorI10DEInstanceNS8_8cuda_cub3tagEEEEEEENS8_7pointerISE_SG_NS8_11use_defaultESL_EEEEEEvT0_T1_ --------------------------
	.section	.nv.info._ZN3cub18CUB_300001_SM_10006detail8for_each13static_kernelINS2_12policy_hub_t12policy_500_tEmNS2_12op_wrapper_tImN6thrust24THRUST_300001_SM_1000_NS6detail23allocator_traits_detail24construct1_via_allocatorINS9_18no_throw_allocatorINS9_19temporary_allocatorI10DEInstanceNS8_8cuda_cub3tagEEEEEEENS8_7pointerISE_SG_NS8_11use_defaultESL_EEEEEEvT0_T1_,"",@"SHT_CUDA_INFO"
	.sectionflags	@""
	.align	4


	//----- nvinfo : EIATTR_CUDA_API_VERSION
	.align		4
        /*0000*/ 	.byte	0x04, 0x37
        /*0002*/ 	.short	(.L_340 - .L_339)
.L_339:
        /*0004*/ 	.word	0x00000082


	//----- nvinfo : EIATTR_KPARAM_INFO
	.align		4
.L_340:
        /*0008*/ 	.byte	0x04, 0x17
        /*000a*/ 	.short	(.L_342 - .L_341)
.L_341:
        /*000c*/ 	.word	0x00000000
        /*0010*/ 	.short	0x0001
        /*0012*/ 	.short	0x0008
        /*0014*/ 	.byte	0x00, 0xf0, 0x41, 0x00


	//----- nvinfo : EIATTR_KPARAM_INFO
	.align		4
.L_342:
        /*0018*/ 	.byte	0x04, 0x17
        /*001a*/ 	.short	(.L_344 - .L_343)
.L_343:
        /*001c*/ 	.word	0x00000000
        /*0020*/ 	.short	0x0000
        /*0022*/ 	.short	0x0000
        /*0024*/ 	.byte	0x00, 0xf0, 0x21, 0x00


	//----- nvinfo : EIATTR_SPARSE_MMA_MASK
	.align		4
.L_344:
        /*0028*/ 	.byte	0x03, 0x50
        /*002a*/ 	.short	0x0000


	//----- nvinfo : EIATTR_MAXREG_COUNT
	.align		4
        /*002c*/ 	.byte	0x03, 0x1b
        /*002e*/ 	.short	0x00ff


	//----- nvinfo : EIATTR_MERCURY_ISA_VERSION
	.align		4
        /*0030*/ 	.byte	0x03, 0x5f
        /*0032*/ 	.short	0x0101


	//----- nvinfo : EIATTR_VRC_CTA_INIT_COUNT
	.align		4
        /*0034*/ 	.byte	0x02, 0x4a
	.zero		1
	.zero		1


	//----- nvinfo : EIATTR_EXIT_INSTR_OFFSETS
	.align		4
        /*0038*/ 	.byte	0x04, 0x1c
        /*003a*/ 	.short	(.L_346 - .L_345)


	//   ....[0]....
.L_345:
        /*003c*/ 	.word	0x00000160


	//   ....[1]....
        /*0040*/ 	.word	0x00000280


	//   ....[2]....
        /*0044*/ 	.word	0x000002d0


	//----- nvinfo : EIATTR_MAX_THREADS
	.align		4
.L_346:
        /*0048*/ 	.byte	0x04, 0x05
        /*004a*/ 	.short	(.L_348 - .L_347)
.L_347:
        /*004c*/ 	.word	0x00000100
        /*0050*/ 	.word	0x00000001
        /*0054*/ 	.word	0x00000001


	//----- nvinfo : EIATTR_CBANK_PARAM_SIZE
	.align		4
.L_348:
        /*0058*/ 	.byte	0x03, 0x19
        /*005a*/ 	.short	0x0018


	//----- nvinfo : EIATTR_PARAM_CBANK
	.align		4
        /*005c*/ 	.byte	0x04, 0x0a
        /*005e*/ 	.short	(.L_350 - .L_349)
	.align		4
.L_349:
        /*0060*/ 	.word	index@(.nv.constant0._ZN3cub18CUB_300001_SM_10006detail8for_each13static_kernelINS2_12policy_hub_t12policy_500_tEmNS2_12op_wrapper_tImN6thrust24THRUST_300001_SM_1000_NS6detail23allocator_traits_detail24construct1_via_allocatorINS9_18no_throw_allocatorINS9_19temporary_allocatorI10DEInstanceNS8_8cuda_cub3tagEEEEEEENS8_7pointerISE_SG_NS8_11use_defaultESL_EEEEEEvT0_T1_)
        /*0064*/ 	.short	0x0380
        /*0066*/ 	.short	0x0018


	//----- nvinfo : EIATTR_SW_WAR
	.align		4
.L_350:
        /*0068*/ 	.byte	0x04, 0x36
        /*006a*/ 	.short	(.L_352 - .L_351)
.L_351:
        /*006c*/ 	.word	0x00000008
.L_352:


//--------------------- .nv.info._ZN3cub18CUB_300001_SM_10006detail11EmptyKernelIvEEvv --------------------------
	.section	.nv.info._ZN3cub18CUB_300001_SM_10006detail11EmptyKernelIvEEvv,"",@"SHT_CUDA_INFO"
	.sectionflags	@""
	.align	4


	//----- nvinfo : EIATTR_CUDA_API_VERSION
	.align		4
        /*0000*/ 	.byte	0x04, 0x37
        /*0002*/ 	.short	(.L_354 - .L_353)
.L_353:
        /*0004*/ 	.word	0x00000082


	//----- nvinfo : EIATTR_SPARSE_MMA_MASK
	.align		4
.L_354:
        /*0008*/ 	.byte	0x03, 0x50
        /*000a*/ 	.short	0x0000


	//----- nvinfo : EIATTR_MAXREG_COUNT
	.align		4
        /*000c*/ 	.byte	0x03, 0x1b
        /*000e*/ 	.short	0x00ff


	//----- nvinfo : EIATTR_MERCURY_ISA_VERSION
	.align		4
        /*0010*/ 	.byte	0x03, 0x5f
        /*0012*/ 	.short	0x0101


	//----- nvinfo : EIATTR_VRC_CTA_INIT_COUNT
	.align		4
        /*0014*/ 	.byte	0x02, 0x4a
	.zero		1
	.zero		1


	//----- nvinfo : EIATTR_EXIT_INSTR_OFFSETS
	.align		4
        /*0018*/ 	.byte	0x04, 0x1c
        /*001a*/ 	.short	(.L_356 - .L_355)


	//   ....[0]....
.L_355:
        /*001c*/ 	.word	0x00000010


	//----- nvinfo : EIATTR_SW_WAR
	.align		4
.L_356:
        /*0020*/ 	.byte	0x04, 0x36
        /*0022*/ 	.short	(.L_358 - .L_357)
.L_357:
        /*0024*/ 	.word	0x00000008
.L_358:


//--------------------- .nv.info._Z15transformNumberPdidd --------------------------
	.section	.nv.info._Z15transformNumberPdidd,"",@"SHT_CUDA_INFO"
	.sectionflags	@""
	.align	4


	//----- nvinfo : EIATTR_CUDA_API_VERSION
	.align		4
        /*0000*/ 	.byte	0x04, 0x37
        /*0002*/ 	.short	(.L_360 - .L_359)
.L_359:
        /*0004*/ 	.word	0x00000082


	//----- nvinfo : EIATTR_KPARAM_INFO
	.align		4
.L_360:
        /*0008*/ 	.byte	0x04, 0x17
        /*000a*/ 	.short	(.L_362 - .L_361)
.L_361:
        /*000c*/ 	.word	0x00000000
        /*0010*/ 	.short	0x0003
        /*0012*/ 	.short	0x0018
        /*0014*/ 	.byte	0x00, 0xf0, 0x21, 0x00


	//----- nvinfo : EIATTR_KPARAM_INFO
	.align		4
.L_362:
        /*0018*/ 	.byte	0x04, 0x17
        /*001a*/ 	.short	(.L_364 - .L_363)
.L_363:
        /*001c*/ 	.word	0x00000000
        /*0020*/ 	.short	0x0002
        /*0022*/ 	.short	0x0010
        /*0024*/ 	.byte	0x00, 0xf0, 0x21, 0x00


	//----- nvinfo : EIATTR_KPARAM_INFO
	.align		4
.L_364:
        /*0028*/ 	.byte	0x04, 0x17
        /*002a*/ 	.short	(.L_366 - .L_365)
.L_365:
        /*002c*/ 	.word	0x00000000
        /*0030*/ 	.short	0x0001
        /*0032*/ 	.short	0x0008
        /*0034*/ 	.byte	0x00, 0xf0, 0x11, 0x00


	//----- nvinfo : EIATTR_KPARAM_INFO
	.align		4
.L_366:
        /*0038*/ 	.byte	0x04, 0x17
        /*003a*/ 	.short	(.L_368 - .L_367)
.L_367:
        /*003c*/ 	.word	0x00000000
        /*0040*/ 	.short	0x0000
        /*0042*/ 	.short	0x0000
        /*0044*/ 	.byte	0x00, 0xf5, 0x21, 0x00


	//----- nvinfo : EIATTR_SPARSE_MMA_MASK
	.align		4
.L_368:
        /*0048*/ 	.byte	0x03, 0x50
        /*004a*/ 	.short	0x0000


	//----- nvinfo : EIATTR_MAXREG_COUNT
	.align		4
        /*004c*/ 	.byte	0x03, 0x1b
        /*004e*/ 	.short	0x00ff


	//----- nvinfo : EIATTR_MERCURY_ISA_VERSION
	.align		4
        /*0050*/ 	.byte	0x03, 0x5f
        /*0052*/ 	.short	0x0101


	//----- nvinfo : EIATTR_VRC_CTA_INIT_COUNT
	.align		4
        /*0054*/ 	.byte	0x02, 0x4a
	.zero		1
	.zero		1


	//----- nvinfo : EIATTR_EXIT_INSTR_OFFSETS
	.align		4
        /*0058*/ 	.byte	0x04, 0x1c
        /*005a*/ 	.short	(.L_370 - .L_369)


	//   ....[0]....
.L_369:
        /*005c*/ 	.word	0x00000090


	//   ....[1]....
        /*0060*/ 	.word	0x00000140


	//----- nvinfo : EIATTR_CBANK_PARAM_SIZE
	.align		4
.L_370:
        /*0064*/ 	.byte	0x03, 0x19
        /*0066*/ 	.short	0x0020


	//----- nvinfo : EIATTR_PARAM_CBANK
	.align		4
        /*0068*/ 	.byte	0x04, 0x0a
        /*006a*/ 	.short	(.L_372 - .L_371)
	.align		4
.L_371:
        /*006c*/ 	.word	index@(.nv.constant0._Z15transformNumberPdidd)
        /*0070*/ 	.short	0x0380
        /*0072*/ 	.short	0x0020


	//----- nvinfo : EIATTR_SW_WAR
	.align		4
.L_372:
        /*0074*/ 	.byte	0x04, 0x36
        /*0076*/ 	.short	(.L_374 - .L_373)
.L_373:
        /*0078*/ 	.word	0x00000008
.L_374:


//--------------------- .nv.callgraph             --------------------------
	.section	.nv.callgraph,"",@"SHT_CUDA_CALLGRAPH"
	.align	4
	.sectionentsize	8
	.align		4
        /*0000*/ 	.word	0x00000000
	.align		4
        /*0004*/ 	.word	0xffffffff
	.align		4
        /*0008*/ 	.word	0x00000000
	.align		4
        /*000c*/ 	.word	0xfffffffe
	.align		4
        /*0010*/ 	.word	0x00000000
	.align		4
        /*0014*/ 	.word	0xfffffffd
	.align		4
        /*0018*/ 	.word	0x00000000
	.align		4
        /*001c*/ 	.word	0xfffffffc


//--------------------- .nv.constant4             --------------------------
	.section	.nv.constant4,"a",@progbits
	.align	8
	.align		8
.nv.constant4:
        /*0000*/ 	.dword	_ZN34_INTERNAL_5dd9336f_4_k_cu_b407ae584cuda3std3__45__cpo5beginE
	.align		8
        /*0008*/ 	.dword	_ZN34_INTERNAL_5dd9336f_4_k_cu_b407ae584cuda3std3__45__cpo3endE
	.align		8
        /*0010*/ 	.dword	_ZN34_INTERNAL_5dd9336f_4_k_cu_b407ae584cuda3std3__45__cpo6cbeginE
	.align		8
        /*0018*/ 	.dword	_ZN34_INTERNAL_5dd9336f_4_k_cu_b407ae584cuda3std3__45__cpo4cendE
	.align		8
        /*0020*/ 	.dword	_ZN34_INTERNAL_5dd9336f_4_k_cu_b407ae584cuda3std3__45__cpo6rbeginE
	.align		8
        /*0028*/ 	.dword	_ZN34_INTERNAL_5dd9336f_4_k_cu_b407ae584cuda3std3__45__cpo4rendE
	.align		8
        /*0030*/ 	.dword	_ZN34_INTERNAL_5dd9336f_4_k_cu_b407ae584cuda3std3__45__cpo7crbeginE
	.align		8
        /*0038*/ 	.dword	_ZN34_INTERNAL_5dd9336f_4_k_cu_b407ae584cuda3std3__45__cpo5crendE
	.align		8
        /*0040*/ 	.dword	_ZN34_INTERNAL_5dd9336f_4_k_cu_b407ae584cuda3std3__436_GLOBAL__N__5dd9336f_4_k_cu_b407ae586ignoreE
	.align		8
        /*0048*/ 	.dword	_ZN34_INTERNAL_5dd9336f_4_k_cu_b407ae584cuda3std3__419piecewise_constructE
	.align		8
        /*0050*/ 	.dword	_ZN34_INTERNAL_5dd9336f_4_k_cu_b407ae584cuda3std3__48in_placeE
	.align		8
        /*0058*/ 	.dword	_ZN34_INTERNAL_5dd9336f_4_k_cu_b407ae584cuda3std3__420unreachable_sentinelE
	.align		8
        /*0060*/ 	.dword	_ZN34_INTERNAL_5dd9336f_4_k_cu_b407ae584cuda3std3__47nulloptE
	.align		8
        /*0068*/ 	.dword	_ZN34_INTERNAL_5dd9336f_4_k_cu_b407ae584cuda3std3__48unexpectE
	.align		8
        /*0070*/ 	.dword	_ZN34_INTERNAL_5dd9336f_4_k_cu_b407ae584cuda3std6ranges3__45__cpo4swapE
	.align		8
        /*0078*/ 	.dword	_ZN34_INTERNAL_5dd9336f_4_k_cu_b407ae584cuda3std6ranges3__45__cpo9iter_moveE
	.align		8
        /*0080*/ 	.dword	_ZN34_INTERNAL_5dd9336f_4_k_cu_b407ae584cuda3std6ranges3__45__cpo5beginE
	.align		8
        /*0088*/ 	.dword	_ZN34_INTERNAL_5dd9336f_4_k_cu_b407ae584cuda3std6ranges3__45__cpo3endE
	.align		8
        /*0090*/ 	.dword	_ZN34_INTERNAL_5dd9336f_4_k_cu_b407ae584cuda3std6ranges3__45__cpo6cbeginE
	.align		8
        /*0098*/ 	.dword	_ZN34_INTERNAL_5dd9336f_4_k_cu_b407ae584cuda3std6ranges3__45__cpo4cendE
	.align		8
        /*00a0*/ 	.dword	_ZN34_INTERNAL_5dd9336f_4_k_cu_b407ae584cuda3std6ranges3__45__cpo7advanceE
	.align		8
        /*00a8*/ 	.dword	_ZN34_INTERNAL_5dd9336f_4_k_cu_b407ae584cuda3std6ranges3__45__cpo9iter_swapE
	.align		8
        /*00b0*/ 	.dword	_ZN34_INTERNAL_5dd9336f_4_k_cu_b407ae584cuda3std6ranges3__45__cpo4nextE
	.align		8
        /*00b8*/ 	.dword	_ZN34_INTERNAL_5dd9336f_4_k_cu_b407ae584cuda3std6ranges3__45__cpo4prevE
	.align		8
        /*00c0*/ 	.dword	_ZN34_INTERNAL_5dd9336f_4_k_cu_b407ae584cuda3std6ranges3__45__cpo4dataE
	.align		8
        /*00c8*/ 	.dword	_ZN34_INTERNAL_5dd9336f_4_k_cu_b407ae584cuda3std6ranges3__45__cpo5cdataE
	.align		8
        /*00d0*/ 	.dword	_ZN34_INTERNAL_5dd9336f_4_k_cu_b407ae584cuda3std6ranges3__45__cpo4sizeE
	.align		8
        /*00d8*/ 	.dword	_ZN34_INTERNAL_5dd9336f_4_k_cu_b407ae584cuda3std6ranges3__45__cpo5ssizeE
	.align		8
        /*00e0*/ 	.dword	_ZN34_INTERNAL_5dd9336f_4_k_cu_b407ae584cuda3std6ranges3__45__cpo8distanceE
	.align		8
        /*00e8*/ 	.dword	_ZN34_INTERNAL_5dd9336f_4_k_cu_b407ae586thrust24THRUST_300001_SM_1000_NS8cuda_cub3parE
	.align		8
        /*00f0*/ 	.dword	_ZN34_INTERNAL_5dd9336f_4_k_cu_b407ae586thrust24THRUST_300001_SM_1000_NS8cuda_cub10par_nosyncE
	.align		8
        /*00f8*/ 	.dword	_ZN34_INTERNAL_5dd9336f_4_k_cu_b407ae586thrust24THRUST_300001_SM_1000_NS6system6detail10sequential3seqE
	.align		8
        /*0100*/ 	.dword	_ZN34_INTERNAL_5dd9336f_4_k_cu_b407ae586thrust24THRUST_300001_SM_1000_NS12placeholders2_1E
	.align		8
        /*0108*/ 	.dword	_ZN34_INTERNAL_5dd9336f_4_k_cu_b407ae586thrust24THRUST_300001_SM_1000_NS12placeholders2_2E
	.align		8
        /*0110*/ 	.dword	_ZN34_INTERNAL_5dd9336f_4_k_cu_b407ae586thrust24THRUST_300001_SM_1000_NS12placeholders2_3E
	.align		8
        /*0118*/ 	.dword	_ZN34_INTERNAL_5dd9336f_4_k_cu_b407ae586thrust24THRUST_300001_SM_1000_NS12placeholders2_4E
	.align		8
        /*0120*/ 	.dword	_ZN34_INTERNAL_5dd9336f_4_k_cu_b407ae586thrust24THRUST_300001_SM_1000_NS12placeholders2_5E
	.align		8
        /*0128*/ 	.dword	_ZN34_INTERNAL_5dd9336f_4_k_cu_b407ae586thrust24THRUST_300001_SM_1000_NS12placeholders2_6E
	.align		8
        /*0130*/ 	.dword	_ZN34_INTERNAL_5dd9336f_4_k_cu_b407ae586thrust24THRUST_300001_SM_1000_NS12placeholders2_7E
	.align		8
        /*0138*/ 	.dword	_ZN34_INTERNAL_5dd9336f_4_k_cu_b407ae586thrust24THRUST_300001_SM_1000_NS12placeholders2_8E
	.align		8
        /*0140*/ 	.dword	_ZN34_INTERNAL_5dd9336f_4_k_cu_b407ae586thrust24THRUST_300001_SM_1000_NS12placeholders2_9E
	.align		8
        /*0148*/ 	.dword	_ZN34_INTERNAL_5dd9336f_4_k_cu_b407ae586thrust24THRUST_300001_SM_1000_NS12placeholders3_10E
	.align		8
        /*0150*/ 	.dword	_ZN34_INTERNAL_5dd9336f_4_k_cu_b407ae586thrust24THRUST_300001_SM_1000_NS3seqE


//--------------------- .text._ZN3cub18CUB_300001_SM_10006detail9transform16transform_kernelINS2_10policy_hubILb1EN4cuda3std3__45tupleIJN6thrust24THRUST_300001_SM_1000_NS6detail15normal_iteratorINSA_10device_ptrI10DEInstanceEEEESG_EEEE10policy1000ElN21DifferentialEvolution21randomized_comparisonESG_JPSE_SM_EEEvT0_iT1_T2_DpNS2_10kernel_argIT3_EE --------------------------
	.section	.text._ZN3cub18CUB_300001_SM_10006detail9transform16transform_kernelINS2_10policy_hubILb1EN4cuda3std3__45tupleIJN6thrust24THRUST_300001_SM_1000_NS6detail15normal_iteratorINSA_10device_ptrI10DEInstanceEEEESG_EEEE10policy1000ElN21DifferentialEvolution21randomized_comparisonESG_JPSE_SM_EEEvT0_iT1_T2_DpNS2_10kernel_argIT3_EE,"ax",@progbits
	.align	128
        .global         _ZN3cub18CUB_300001_SM_10006detail9transform16transform_kernelINS2_10policy_hubILb1EN4cuda3std3__45tupleIJN6thrust24THRUST_300001_SM_1000_NS6detail15normal_iteratorINSA_10device_ptrI10DEInstanceEEEESG_EEEE10policy1000ElN21DifferentialEvolution21randomized_comparisonESG_JPSE_SM_EEEvT0_iT1_T2_DpNS2_10kernel_argIT3_EE
        .type           _ZN3cub18CUB_300001_SM_10006detail9transform16transform_kernelINS2_10policy_hubILb1EN4cuda3std3__45tupleIJN6thrust24THRUST_300001_SM_1000_NS6detail15normal_iteratorINSA_10device_ptrI10DEInstanceEEEESG_EEEE10policy1000ElN21DifferentialEvolution21randomized_comparisonESG_JPSE_SM_EEEvT0_iT1_T2_DpNS2_10kernel_argIT3_EE,@function
        .size           _ZN3cub18CUB_300001_SM_10006detail9transform16transform_kernelINS2_10policy_hubILb1EN4cuda3std3__45tupleIJN6thrust24THRUST_300001_SM_1000_NS6detail15normal_iteratorINSA_10device_ptrI10DEInstanceEEEESG_EEEE10policy1000ElN21DifferentialEvolution21randomized_comparisonESG_JPSE_SM_EEEvT0_iT1_T2_DpNS2_10kernel_argIT3_EE,(.L_x_234 - _ZN3cub18CUB_300001_SM_10006detail9transform16transform_kernelINS2_10policy_hubILb1EN4cuda3std3__45tupleIJN6thrust24THRUST_300001_SM_1000_NS6detail15normal_iteratorINSA_10device_ptrI10DEInstanceEEEESG_EEEE10policy1000ElN21DifferentialEvolution21randomized_comparisonESG_JPSE_SM_EEEvT0_iT1_T2_DpNS2_10kernel_argIT3_EE)
        .other          _ZN3cub18CUB_300001_SM_10006detail9transform16transform_kernelINS2_10policy_hubILb1EN4cuda3std3__45tupleIJN6thrust24THRUST_300001_SM_1000_NS6detail15normal_iteratorINSA_10device_ptrI10DEInstanceEEEESG_EEEE10policy1000ElN21DifferentialEvolution21randomized_comparisonESG_JPSE_SM_EEEvT0_iT1_T2_DpNS2_10kernel_argIT3_EE,@"STO_CUDA_ENTRY STV_DEFAULT"
_ZN3cub18CUB_300001_SM_10006detail9transform16transform_kernelINS2_10policy_hubILb1EN4cuda3std3__45tupleIJN6thrust24THRUST_300001_SM_1000_NS6detail15normal_iteratorINSA_10device_ptrI10DEInstanceEEEESG_EEEE10policy1000ElN21DifferentialEvolution21randomized_comparisonESG_JPSE_SM_EEEvT0_iT1_T2_DpNS2_10kernel_argIT3_EE:
.text._ZN3cub18CUB_300001_SM_10006detail9transform16transform_kernelINS2_10policy_hubILb1EN4cuda3std3__45tupleIJN6thrust24THRUST_300001_SM_1000_NS6detail15normal_iteratorINSA_10device_ptrI10DEInstanceEEEESG_EEEE10policy1000ElN21DifferentialEvolution21randomized_comparisonESG_JPSE_SM_EEEvT0_iT1_T2_DpNS2_10kernel_argIT3_EE:
[----:B------:R-:W-:Y:S01]  /*0000*/  LDC R1, c[0x0][0x37c] ;  /* 0x0000df00ff017b82 */ /* 0x000fe20000000800 */
[----:B------:R-:W0:Y:S07]  /*0010*/  LDCU UR20, c[0x0][0x388] ;  /* 0x00007100ff1477ac */ /* 0x000e2e0008000800 */
[----:B------:R-:W1:Y:S01]  /*0020*/  S2UR UR4, SR_CTAID.X ;  /* 0x00000000000479c3 */ /* 0x000e620000002500 */
[----:B------:R-:W2:Y:S01]  /*0030*/  S2R R5, SR_TID.X ;  /* 0x0000000000057919 */ /* 0x000ea20000002100 */
[----:B------:R-:W-:Y:S01]  /*0040*/  BSSY.RECONVERGENT B0, `(.L_x_0) ;  /* 0x000002f000007945 */ /* 0x000fe20003800200 */
[----:B------:R-:W3:Y:S01]  /*0050*/  LDCU.64 UR8, c[0x0][0x380] ;  /* 0x00007000ff0877ac */ /* 0x000ee20008000a00 */
[----:B0-----:R-:W-:-:S04]  /*0060*/  USHF.L.U32 UR18, UR20, 0x7, URZ ;  /* 0x0000000714127899 */ /* 0x001fc800080006ff */
[----:B------:R-:W-:Y:S02]  /*0070*/  USHF.R.S32.HI UR5, URZ, 0x1f, UR18 ;  /* 0x0000001fff057899 */ /* 0x000fe40008011412 */
[----:B-1----:R-:W-:Y:S02]  /*0080*/  UIMAD.WIDE.U32 UR14, UR18, UR4, URZ ;  /* 0x00000004120e72a5 */ /* 0x002fe4000f8e00ff */
[----:B------:R-:W-:Y:S02]  /*0090*/  UIMAD UR7, UR5, UR4, URZ ;  /* 0x00000004050772a4 */ /* 0x000fe4000f8e02ff */
[----:B---3--:R-:W-:Y:S02]  /*00a0*/  UIADD3 UR6, UP1, UPT, -UR14, UR8, URZ ;  /* 0x000000080e067290 */ /* 0x008fe4000ff3e1ff */
[----:B------:R-:W-:Y:S02]  /*00b0*/  UIADD3 UR7, UPT, UPT, UR15, UR7, URZ ;  /* 0x000000070f077290 */ /* 0x000fe4000fffe0ff */
[----:B------:R-:W-:Y:S01]  /*00c0*/  UISETP.LT.U32.AND UP0, UPT, UR6, UR18, UPT ;  /* 0x000000120600728c */ /* 0x000fe2000bf01070 */
[----:B--2---:R-:W-:Y:S01]  /*00d0*/  IMAD.SHL.U32 R4, R5, 0x80, RZ ;  /* 0x0000008005047824 */ /* 0x004fe200078e00ff */
[----:B------:R-:W-:-:S04]  /*00e0*/  UIADD3.X UR4, UPT, UPT, ~UR7, UR9, URZ, UP1, !UPT ;  /* 0x0000000907047290 */ /* 0x000fc80008ffe5ff */
[----:B------:R-:W-:Y:S01]  /*00f0*/  UISETP.LT.AND.EX UP0, UPT, UR4, UR5, UPT, UP0 ;  /* 0x000000050400728c */ /* 0x000fe2000bf01300 */
[----:B------:R-:W0:Y:S03]  /*0100*/  LDCU UR5, c[0x0][0x398] ;  /* 0x00007300ff0577ac */ /* 0x000e260008000800 */
[----:B------:R-:W-:-:S04]  /*0110*/  USEL UR6, UR6, UR18, UP0 ;  /* 0x0000001206067287 */ /* 0x000fc80008000000 */
[----:B------:R-:W-:-:S06]  /*0120*/  USHF.L.U32 UR4, UR6, 0x4, URZ ;  /* 0x0000000406047899 */ /* 0x000fcc00080006ff */
[----:B------:R-:W-:Y:S01]  /*0130*/  ISETP.GE.AND P0, PT, R4, UR4, PT ;  /* 0x0000000404007c0c */ /* 0x000fe2000bf06270 */
[----:B0-----:R-:W-:-:S12]  /*0140*/  IMAD.U32 R0, RZ, RZ, UR5 ;  /* 0x00000005ff007e24 */ /* 0x001fd8000f8e00ff */
[----:B------:R-:W-:Y:S05]  /*0150*/  @P0 BRA `(.L_x_1) ;  /* 0x0000000000740947 */ /* 0x000fea0003800000 */
[----:B------:R-:W0:Y:S01]  /*0160*/  LDCU.64 UR8, c[0x0][0x3b8] ;  /* 0x00007700ff0877ac */ /* 0x000e220008000a00 */
[----:B------:R-:W-:Y:S01]  /*0170*/  IMAD.U32 R6, RZ, RZ, UR14 ;  /* 0x0000000eff067e24 */ /* 0x000fe2000f8e00ff */
[----:B------:R-:W-:Y:S01]  /*0180*/  MOV R2, UR7 ;  /* 0x0000000700027c02 */ /* 0x000fe20008000f00 */
[----:B------:R-:W-:Y:S01]  /*0190*/  IMAD.U32 R7, RZ, RZ, UR14 ;  /* 0x0000000eff077e24 */ /* 0x000fe2000f8e00ff */
[----:B------:R-:W-:Y:S01]  /*01a0*/  BSSY.RECONVERGENT B1, `(.L_x_2) ;  /* 0x000000d000017945 */ /* 0x000fe20003800200 */
[----:B------:R-:W-:-:S03]  /*01b0*/  IMAD.SHL.U32 R6, R6, 0x10, RZ ;  /* 0x0000001006067824 */ /* 0x000fc600078e00ff */
[----:B------:R-:W-:Y:S02]  /*01c0*/  SHF.L.U64.HI R7, R7, 0x4, R2 ;  /* 0x0000000407077819 */ /* 0x000fe40000010202 */
[----:B0-----:R-:W-:-:S04]  /*01d0*/  IADD3 R2, P0, PT, R6, UR8, RZ ;  /* 0x0000000806027c10 */ /* 0x001fc8000ff1e0ff */
[----:B------:R-:W-:-:S03]  /*01e0*/  IADD3.X R3, PT, PT, R7, UR9, RZ, P0, !PT ;  /* 0x0000000907037c10 */ /* 0x000fc600087fe4ff */
[----:B------:R-:W-:-:S04]  /*01f0*/  IMAD.WIDE.U32 R2, R5, 0x80, R2 ;  /* 0x0000008005027825 */ /* 0x000fc800078e0002 */
[----:B------:R-:W-:-:S07]  /*0200*/  IMAD.MOV.U32 R5, RZ, RZ, R4 ;  /* 0x000000ffff057224 */ /* 0x000fce00078e0004 */
.L_x_3:
[----:B------:R-:W-:Y:S01]  /*0210*/  VIADD R5, R5, 0x4000 ;  /* 0x0000400005057836 */ /* 0x000fe20000000000 */
[----:B------:R0:W-:Y:S04]  /*0220*/  CCTL.E.PF2 [R2] ;  /* 0x000000000200798f */ /* 0x0001e80000800100 */
[----:B------:R-:W-:Y:S02]  /*0230*/  ISETP.GE.AND P0, PT, R5, UR4, PT ;  /* 0x0000000405007c0c */ /* 0x000fe4000bf06270 */
[----:B0-----:R-:W-:-:S05]  /*0240*/  IADD3 R2, P1, PT, R2, 0x4000, RZ ;  /* 0x0000400002027810 */ /* 0x001fca0007f3e0ff */
[----:B------:R-:W-:-:S06]  /*0250*/  IMAD.X R3, RZ, RZ, R3, P1 ;  /* 0x000000ffff037224 */ /* 0x000fcc00008e0603 */
[----:B------:R-:W-:Y:S05]  /*0260*/  @!P0 BRA `(.L_x_3) ;  /* 0xfffffffc00e88947 */ /* 0x000fea000383ffff */
[----:B------:R-:W-:Y:S05]  /*0270*/  BSYNC.RECONVERGENT B1 ;  /* 0x0000000000017941 */ /* 0x000fea0003800200 */
.L_x_2:
[----:B------:R-:W0:Y:S01]  /*0280*/  S2R R8, SR_TID.X ;  /* 0x0000000000087919 */ /* 0x000e220000002100 */
[----:B------:R-:W1:Y:S02]  /*0290*/  LDCU.64 UR8, c[0x0][0x3c8] ;  /* 0x00007900ff0877ac */ /* 0x000e640008000a00 */
[----:B-1----:R-:W-:-:S04]  /*02a0*/  IADD3 R2, P0, PT, R6, UR8, RZ ;  /* 0x0000000806027c10 */ /* 0x002fc8000ff1e0ff */
[----:B------:R-:W-:-:S03]  /*02b0*/  IADD3.X R3, PT, PT, R7, UR9, RZ, P0, !PT ;  /* 0x0000000907037c10 */ /* 0x000fc600087fe4ff */
[----:B0-----:R-:W-:-:S07]  /*02c0*/  IMAD.WIDE.U32 R2, R8, 0x80, R2 ;  /* 0x0000008008027825 */ /* 0x001fce00078e0002 */
.L_x_4:
[----:B------:R-:W-:Y:S01]  /*02d0*/  IADD3 R4, PT, PT, R4, 0x4000, RZ ;  /* 0x0000400004047810 */ /* 0x000fe20007ffe0ff */
[----:B------:R0:W-:Y:S03]  /*02e0*/  CCTL.E.PF2 [R2] ;  /* 0x000000000200798f */ /* 0x0001e60000800100 */
[----:B------:R-:W-:Y:S02]  /*02f0*/  ISETP.GE.AND P0, PT, R4, UR4, PT ;  /* 0x0000000404007c0c */ /* 0x000fe4000bf06270 */
[----:B0-----:R-:W-:-:S05]  /*0300*/  IADD3 R2, P1, PT, R2, 0x4000, RZ ;  /* 0x0000400002027810 */ /* 0x001fca0007f3e0ff */
[----:B------:R-:W-:-:S06]  /*0310*/  IMAD.X R3, RZ, RZ, R3, P1 ;  /* 0x000000ffff037224 */ /* 0x000fcc00008e0603 */
[----:B------:R-:W-:Y:S05]  /*0320*/  @!P0 BRA `(.L_x_4) ;  /* 0xfffffffc00e88947 */ /* 0x000fea000383ffff */
.L_x_1:
[----:B------:R-:W-:Y:S05]  /*0330*/  BSYNC.RECONVERGENT B0 ;  /* 0x0000000000007941 */ /* 0x000fea0003800200 */
.L_x_0:
[----:B------:R-:W0:Y:S01]  /*0340*/  LDCU.64 UR12, c[0x0][0x3c8] ;  /* 0x00007900ff0c77ac */ /* 0x000e220008000a00 */
[----:B------:R-:W1:Y:S01]  /*0350*/  LDCU.128 UR8, c[0x0][0x3b0] ;  /* 0x00007600ff0877ac */ /* 0x000e620008000c00 */
[----:B------:R-:W-:Y:S02]  /*0360*/  USHF.L.U32 UR4, UR14, 0x4, URZ ;  /* 0x000000040e047899 */ /* 0x000fe400080006ff */
[----:B------:R-:W-:Y:S01]  /*0370*/  USHF.L.U64.HI UR5, UR14, 0x4, UR7 ;  /* 0x000000040e057899 */ /* 0x000fe20008010207 */
[----:B------:R-:W2:Y:S01]  /*0380*/  LDCU.64 UR16, c[0x0][0x358] ;  /* 0x00006b00ff1077ac */ /* 0x000ea20008000a00 */
[----:B------:R-:W-:Y:S01]  /*0390*/  UMOV UR19, 0xff800000 ;  /* 0xff80000000137882 */ /* 0x000fe20000000000 */
[----:B0-----:R-:W-:Y:S02]  /*03a0*/  UIADD3 UR12, UP2, UPT, UR4, UR12, URZ ;  /* 0x0000000c040c7290 */ /* 0x001fe4000ff5e0ff */
[----:B-1----:R-:W-:Y:S02]  /*03b0*/  UIADD3 UR10, UP1, UPT, UR4, UR10, URZ ;  /* 0x0000000a040a7290 */ /* 0x002fe4000ff3e0ff */
[----:B------:R-:W-:-:S02]  /*03c0*/  UIADD3 UR4, UP0, UPT, UR4, UR8, URZ ;  /* 0x0000000804047290 */ /* 0x000fc4000ff1e0ff */
[----:B------:R-:W-:Y:S01]  /*03d0*/  IMAD.U32 R6, RZ, RZ, UR12 ;  /* 0x0000000cff067e24 */ /* 0x000fe2000f8e00ff */
[----:B------:R-:W-:Y:S02]  /*03e0*/  UIADD3.X UR13, UPT, UPT, UR5, UR13, URZ, UP2, !UPT ;  /* 0x0000000d050d7290 */ /* 0x000fe400097fe4ff */
[----:B------:R-:W-:Y:S02]  /*03f0*/  UIADD3.X UR11, UPT, UPT, UR5, UR11, URZ, UP1, !UPT ;  /* 0x0000000b050b7290 */ /* 0x000fe40008ffe4ff */
[----:B------:R-:W-:Y:S02]  /*0400*/  UIADD3.X UR5, UPT, UPT, UR5, UR9, URZ, UP0, !UPT ;  /* 0x0000000905057290 */ /* 0x000fe400087fe4ff */
[----:B------:R-:W-:Y:S01]  /*0410*/  UISETP.NE.AND UP0, UPT, UR18, UR6, UPT ;  /* 0x000000061200728c */ /* 0x000fe2000bf05270 */
[----:B------:R-:W-:-:S08]  /*0420*/  IMAD.U32 R7, RZ, RZ, UR13 ;  /* 0x0000000dff077e24 */ /* 0x000fd0000f8e00ff */
[----:B--2---:R-:W-:Y:S05]  /*0430*/  BRA.U !UP0, `(.L_x_5) ;  /* 0x0000001508487547 */ /* 0x004fea000b800000 */
[----:B------:R-:W-:-:S06]  /*0440*/  UISETP.GE.AND UP0, UPT, UR20, 0x1, UPT ;  /* 0x000000011400788c */ /* 0x000fcc000bf06270 */
[----:B------:R-:W-:-:S13]  /*0450*/  PLOP3.LUT P0, PT, PT, PT, UP0, 0x80, 0x8 ;  /* 0x000000000008781c */ /* 0x000fda0003f0f008 */
[----:B------:R-:W-:Y:S05]  /*0460*/  @!P0 EXIT ;  /* 0x000000000000894d */ /* 0x000fea0003800000 */
[----:B------:R-:W0:Y:S01]  /*0470*/  LDC.64 R2, c[0x0][0x3a0] ;  /* 0x0000e800ff027b82 */ /* 0x000e220000000a00 */
[----:B------:R-:W-:Y:S02]  /*0480*/  UISETP.GE.U32.AND UP0, UPT, UR20, 0x4, UPT ;  /* 0x000000041400788c */ /* 0x000fe4000bf06070 */
[----:B------:R-:W-:-:S05]  /*0490*/  ULOP3.LUT UR18, UR20, 0x3, URZ, 0xc0, !UPT ;  /* 0x0000000314127892 */ /* 0x000fca000f8ec0ff */
[----:B------:R-:W0:Y:S02]  /*04a0*/  LDC.64 R22, c[0x0][0x3a8] ;  /* 0x0000ea00ff167b82 */ /* 0x000e240000000a00 */
[----:B0-----:R-:W-:Y:S01]  /*04b0*/  DADD R22, R22, -R2 ;  /* 0x0000000016167229 */ /* 0x001fe20000000802 */
[----:B------:R-:W-:Y:S01]  /*04c0*/  IMAD.MOV.U32 R3, RZ, RZ, RZ ;  /* 0x000000ffff037224 */ /* 0x000fe200078e00ff */
[----:B------:R-:W-:Y:S09]  /*04d0*/  BRA.U !UP0, `(.L_x_6) ;  /* 0x0000000d08e07547 */ /* 0x000ff2000b800000 */
[----:B------:R-:W0:Y:S01]  /*04e0*/  LDC R27, c[0x0][0x388] ;  /* 0x0000e200ff1b7b82 */ /* 0x000e220000000800 */
[----:B------:R-:W-:Y:S01]  /*04f0*/  MOV R20, RZ ;  /* 0x000000ff00147202 */ /* 0x000fe20000000f00 */
[----:B------:R-:W1:Y:S01]  /*0500*/  LDCU.64 UR20, c[0x0][0x3a0] ;  /* 0x00007400ff1477ac */ /* 0x000e620008000a00 */
[----:B------:R-:W2:Y:S05]  /*0510*/  LDCU.64 UR8, c[0x0][0x390] ;  /* 0x00007200ff0877ac */ /* 0x000eaa0008000a00 */
.L_x_23:
[----:B------:R-:W3:Y:S01]  /*0520*/  S2R R2, SR_TID.X ;  /* 0x0000000000027919 */ /* 0x000ee20000002100 */
[----:B------:R-:W-:Y:S01]  /*0530*/  BSSY.RECONVERGENT B0, `(.L_x_7) ;  /* 0x000003c000007945 */ /* 0x000fe20003800200 */
[----:B---3--:R-:W-:-:S05]  /*0540*/  IMAD R3, R20, 0x80, R2 ;  /* 0x0000008014037824 */ /* 0x008fca00078e0202 */
[----:B------:R-:W-:-:S13]  /*0550*/  ISETP.GE.AND P0, PT, R3, UR6, PT ;  /* 0x0000000603007c0c */ /* 0x000fda000bf06270 */
[----:B-1--4-:R-:W-:Y:S05]  /*0560*/  @P0 BRA `(.L_x_8) ;  /* 0x0000000000e00947 */ /* 0x012fea0003800000 */
[----:B------:R-:W-:Y:S01]  /*0570*/  IMAD.HI.U32 R2, R0, -0x4370ec6f, RZ ;  /* 0xbc8f139100027827 */ /* 0x000fe200078e00ff */
[----:B------:R-:W3:Y:S01]  /*0580*/  MUFU.RCP64H R9, 2.14748262400000000000e+09 ;  /* 0x41dfffff00097908 */ /* 0x000ee20000001800 */
[----:B------:R-:W-:Y:S01]  /*0590*/  BSSY.RECONVERGENT B1, `(.L_x_9) ;  /* 0x0000020000017945 */ /* 0x000fe20003800200 */
[----:B------:R-:W-:Y:S01]  /*05a0*/  SHF.R.S32.HI R21, RZ, 0x1f, R3 ;  /* 0x0000001fff157819 */ /* 0x000fe20000011403 */
[----:B------:R-:W-:Y:S01]  /*05b0*/  IMAD.MOV.U32 R4, RZ, RZ, -0x800000 ;  /* 0xff800000ff047424 */ /* 0x000fe200078e00ff */
[----:B------:R-:W-:Y:S01]  /*05c0*/  SHF.R.U32.HI R11, RZ, 0xf, R2 ;  /* 0x0000000fff0b7819 */ /* 0x000fe20000011602 */
[----:B------:R-:W-:Y:S02]  /*05d0*/  IMAD.MOV.U32 R5, RZ, RZ, 0x41dfffff ;  /* 0x41dfffffff057424 */ /* 0x000fe400078e00ff */
[----:B------:R-:W-:Y:S02]  /*05e0*/  IMAD.MOV.U32 R8, RZ, RZ, 0x1 ;  /* 0x00000001ff087424 */ /* 0x000fe400078e00ff */
[----:B------:R-:W-:-:S02]  /*05f0*/  IMAD R0, R11, -0xadc8, R0 ;  /* 0xffff52380b007824 */ /* 0x000fc400078e0200 */
[----:B------:R-:W-:Y:S02]  /*0600*/  IMAD R13, R11, 0xd47, RZ ;  /* 0x00000d470b0d7824 */ /* 0x000fe400078e02ff */
[----:B------:R-:W-:-:S03]  /*0610*/  IMAD R0, R0, 0xbc8f, RZ ;  /* 0x0000bc8f00007824 */ /* 0x000fc600078e02ff */
[----:B------:R-:W-:Y:S01]  /*0620*/  LOP3.LUT R15, R13, 0x7fffffff, RZ, 0x3c, !PT ;  /* 0x7fffffff0d0f7812 */ /* 0x000fe200078e3cff */
[----:B---3--:R-:W-:Y:S01]  /*0630*/  DFMA R10, R8, -R4, 1 ;  /* 0x3ff00000080a742b */ /* 0x008fe20000000804 */
[----:B------:R-:W-:-:S07]  /*0640*/  ISETP.GE.U32.AND P0, PT, R0, R13, PT ;  /* 0x0000000d0000720c */ /* 0x000fce0003f06070 */
[----:B------:R-:W-:-:S06]  /*0650*/  DFMA R10, R10, R10, R10 ;  /* 0x0000000a0a0a722b */ /* 0x000fcc000000000a */
[----:B------:R-:W-:Y:S02]  /*0660*/  @P0 IADD3 R15, PT, PT, -R13, RZ, RZ ;  /* 0x000000ff0d0f0210 */ /* 0x000fe40007ffe1ff */
[----:B------:R-:W-:-:S03]  /*0670*/  DFMA R10, R8, R10, R8 ;  /* 0x0000000a080a722b */ /* 0x000fc60000000008 */
[----:B------:R-:W-:-:S04]  /*0680*/  IMAD.IADD R0, R0, 0x1, R15 ;  /* 0x0000000100007824 */ /* 0x000fc800078e020f */
[----:B------:R-:W-:Y:S01]  /*0690*/  VIADD R8, R0, 0xffffffff ;  /* 0xffffffff00087836 */ /* 0x000fe20000000000 */
[----:B------:R-:W-:-:S05]  /*06a0*/  DFMA R12, R10, -R4, 1 ;  /* 0x3ff000000a0c742b */ /* 0x000fca0000000804 */
[----:B------:R-:W3:Y:S03]  /*06b0*/  I2F.F64.U32 R8, R8 ;  /* 0x0000000800087312 */ /* 0x000ee60000201800 */
[----:B------:R-:W-:-:S08]  /*06c0*/  DFMA R10, R10, R12, R10 ;  /* 0x0000000c0a0a722b */ /* 0x000fd0000000000a */
[----:B---3--:R-:W-:Y:S01]  /*06d0*/  DMUL R12, R8, R10 ;  /* 0x0000000a080c7228 */ /* 0x008fe20000000000 */
[----:B------:R-:W-:-:S07]  /*06e0*/  FSETP.GEU.AND P1, PT, |R9|, 6.5827683646048100446e-37, PT ;  /* 0x036000000900780b */ /* 0x000fce0003f2e200 */
[----:B------:R-:W-:-:S08]  /*06f0*/  DFMA R4, R12, -R4, R8 ;  /* 0x800000040c04722b */ /* 0x000fd00000000008 */
[----:B------:R-:W-:Y:S01]  /*0700*/  DFMA R10, R10, R4, R12 ;  /* 0x000000040a0a722b */ /* 0x000fe2000000000c */
[----:B------:R-:W-:-:S09]  /*0710*/  IMAD.WIDE R4, R3, 0x10, R6 ;  /* 0x0000001003047825 */ /* 0x000fd200078e0206 */
[----:B------:R-:W-:-:S05]  /*0720*/  FFMA R2, RZ, 27.999998092651367188, R11 ;  /* 0x41dfffffff027823 */ /* 0x000fca000000000b */
[----:B------:R-:W-:-:S13]  /*0730*/  FSETP.GT.AND P0, PT, |R2|, 1.469367938527859385e-39, PT ;  /* 0x001000000200780b */ /* 0x000fda0003f04200 */
[----:B------:R-:W-:Y:S05]  /*0740*/  @P0 BRA P1, `(.L_x_10) ;  /* 0x0000000000100947 */ /* 0x000fea0000800000 */
[----:B------:R-:W-:Y:S01]  /*0750*/  IMAD.MOV.U32 R15, RZ, RZ, R8 ;  /* 0x000000ffff0f7224 */ /* 0x000fe200078e0008 */
[----:B------:R-:W-:Y:S01]  /*0760*/  MOV R2, 0x790 ;  /* 0x0000079000027802 */ /* 0x000fe20000000f00 */
[----:B------:R-:W-:-:S07]  /*0770*/  IMAD.MOV.U32 R14, RZ, RZ, R9 ;  /* 0x000000ffff0e7224 */ /* 0x000fce00078e0009 */
[----:B012---:R-:W-:Y:S05]  /*0780*/  CALL.REL.NOINC `($__internal_0_$__cuda_sm20_div_rn_f64_full) ;  /* 0x0000002800907944 */ /* 0x007fea0003c00000 */
.L_x_10:
[----:B-12---:R-:W-:Y:S05]  /*0790*/  BSYNC.RECONVERGENT B1 ;  /* 0x0000000000017941 */ /* 0x006fea0003800200 */
.L_x_9:
[----:B------:R-:W-:-:S08]  /*07a0*/  DFMA R10, R22, R10, UR20 ;  /* 0x00000014160a7e2b */ /* 0x000fd0000800000a */
[----:B------:R-:W-:-:S14]  /*07b0*/  DSETP.GE.AND P0, PT, R10, UR8, PT ;  /* 0x000000080a007e2a */ /* 0x000fdc000bf06000 */
[C---:B------:R-:W-:Y:S01]  /*07c0*/  @!P0 SHF.L.U32 R10, R3.reuse, 0x4, RZ ;  /* 0x00000004030a8819 */ /* 0x040fe200000006ff */
[----:B------:R-:W2:Y:S01]  /*07d0*/  @P0 LDG.E.64 R8, desc[UR16][R4.64] ;  /* 0x0000001004080981 */ /* 0x000ea2000c1e1b00 */
[----:B------:R-:W-:Y:S02]  /*07e0*/  @!P0 SHF.L.U64.HI R21, R3, 0x4, R21 ;  /* 0x0000000403158819 */ /* 0x000fe40000010215 */
[C---:B------:R-:W-:Y:S01]  /*07f0*/  @!P0 IADD3 R12, P1, PT, R10.reuse, UR10, RZ ;  /* 0x0000000a0a0c8c10 */ /* 0x040fe2000ff3e0ff */
[----:B------:R-:W3:Y:S01]  /*0800*/  @P0 LDG.E.64 R18, desc[UR16][R4.64+0x8] ;  /* 0x0000081004120981 */ /* 0x000ee2000c1e1b00 */
[----:B------:R-:W-:Y:S02]  /*0810*/  @!P0 IADD3 R10, P2, PT, R10, UR12, RZ ;  /* 0x0000000c0a0a8c10 */ /* 0x000fe4000ff5e0ff */
[C---:B------:R-:W-:Y:S02]  /*0820*/  @!P0 IADD3.X R13, PT, PT, R21.reuse, UR11, RZ, P1, !PT ;  /* 0x0000000b150d8c10 */ /* 0x040fe40008ffe4ff */
[----:B------:R-:W-:-:S03]  /*0830*/  @!P0 IADD3.X R11, PT, PT, R21, UR13, RZ, P2, !PT ;  /* 0x0000000d150b8c10 */ /* 0x000fc600097fe4ff */
[----:B------:R-:W4:Y:S04]  /*0840*/  @!P0 LDG.E.64 R14, desc[UR16][R12.64+0x8] ;  /* 0x000008100c0e8981 */ /* 0x000f28000c1e1b00 */
[----:B------:R-:W4:Y:S02]  /*0850*/  @!P0 LDG.E.64 R16, desc[UR16][R10.64+0x8] ;  /* 0x000008100a108981 */ /* 0x000f24000c1e1b00 */
[----:B----4-:R-:W-:-:S06]  /*0860*/  @!P0 DSETP.GEU.AND P1, PT, R14, R16, PT ;  /* 0x000000100e00822a */ /* 0x010fcc0003f2e000 */
[----:B------:R-:W-:Y:S02]  /*0870*/  @!P0 SEL R14, R12, R10, !P1 ;  /* 0x0000000a0c0e8207 */ /* 0x000fe40004800000 */
[----:B------:R-:W-:-:S05]  /*0880*/  @!P0 SEL R15, R13, R11, !P1 ;  /* 0x0000000b0d0f8207 */ /* 0x000fca0004800000 */
[----:B------:R-:W2:Y:S04]  /*0890*/  @!P0 LDG.E.64 R8, desc[UR16][R14.64] ;  /* 0x000000100e088981 */ /* 0x000ea8000c1e1b00 */
[----:B------:R-:W3:Y:S01]  /*08a0*/  @!P0 LDG.E.64 R18, desc[UR16][R14.64+0x8] ;  /* 0x000008100e128981 */ /* 0x000ee2000c1e1b00 */
[----:B------:R-:W-:-:S04]  /*08b0*/  IMAD.MOV.U32 R16, RZ, RZ, 0x10 ;  /* 0x00000010ff107424 */ /* 0x000fc800078e00ff */
[----:B------:R-:W-:-:S05]  /*08c0*/  IMAD.WIDE R16, R3, R16, UR4 ;  /* 0x0000000403107e25 */ /* 0x000fca000f8e0210 */
[----:B--2---:R4:W-:Y:S04]  /*08d0*/  STG.E.64 desc[UR16][R16.64], R8 ;  /* 0x0000000810007986 */ /* 0x0049e8000c101b10 */
[----:B---3--:R4:W-:Y:S02]  /*08e0*/  STG.E.64 desc[UR16][R16.64+0x8], R18 ;  /* 0x0000081210007986 */ /* 0x0089e4000c101b10 */
.L_x_8:
[----:B-12---:R-:W-:Y:S05]  /*08f0*/  BSYNC.RECONVERGENT B0 ;  /* 0x0000000000007941 */ /* 0x006fea0003800200 */
.L_x_7:
[----:B------:R-:W-:Y:S01]  /*0900*/  VIADD R4, R3, 0x80 ;  /* 0x0000008003047836 */ /* 0x000fe20000000000 */
[----:B------:R-:W-:Y:S04]  /*0910*/  BSSY.RECONVERGENT B0, `(.L_x_11) ;  /* 0x000003b000007945 */ /* 0x000fe80003800200 */
[----:B------:R-:W-:-:S13]  /*0920*/  ISETP.GE.AND P0, PT, R4, UR6, PT ;  /* 0x0000000604007c0c */ /* 0x000fda000bf06270 */
[----:B------:R-:W-:Y:S05]  /*0930*/  @P0 BRA `(.L_x_12) ;  /* 0x0000000000e00947 */ /* 0x000fea0003800000 */
[----:B------:R-:W-:Y:S01]  /*0940*/  IMAD.HI.U32 R2, R0, -0x4370ec6f, RZ ;  /* 0xbc8f139100027827 */ /* 0x000fe200078e00ff */
[----:B----4-:R-:W1:Y:S01]  /*0950*/  MUFU.RCP64H R9, 2.14748262400000000000e+09 ;  /* 0x41dfffff00097908 */ /* 0x010e620000001800 */
[----:B------:R-:W-:Y:S01]  /*0960*/  MOV R8, 0x1 ;  /* 0x0000000100087802 */ /* 0x000fe20000000f00 */
[----:B------:R-:W-:Y:S01]  /*0970*/  BSSY.RECONVERGENT B1, `(.L_x_13) ;  /* 0x000001e000017945 */ /* 0x000fe20003800200 */
[----:B------:R-:W-:Y:S01]  /*0980*/  IMAD.MOV.U32 R10, RZ, RZ, -0x800000 ;  /* 0xff800000ff0a7424 */ /* 0x000fe200078e00ff */
[----:B------:R-:W-:Y:S01]  /*0990*/  SHF.R.U32.HI R5, RZ, 0xf, R2 ;  /* 0x0000000fff057819 */ /* 0x000fe20000011602 */
[----:B------:R-:W-:-:S04]  /*09a0*/  IMAD.MOV.U32 R11, RZ, RZ, 0x41dfffff ;  /* 0x41dfffffff0b7424 */ /* 0x000fc800078e00ff */
[C---:B------:R-:W-:Y:S02]  /*09b0*/  IMAD R0, R5.reuse, -0xadc8, R0 ;  /* 0xffff523805007824 */ /* 0x040fe400078e0200 */
[----:B------:R-:W-:Y:S02]  /*09c0*/  IMAD R5, R5, 0xd47, RZ ;  /* 0x00000d4705057824 */ /* 0x000fe400078e02ff */
[----:B------:R-:W-:-:S03]  /*09d0*/  IMAD R0, R0, 0xbc8f, RZ ;  /* 0x0000bc8f00007824 */ /* 0x000fc600078e02ff */
[----:B------:R-:W-:Y:S01]  /*09e0*/  LOP3.LUT R15, R5, 0x7fffffff, RZ, 0x3c, !PT ;  /* 0x7fffffff050f7812 */ /* 0x000fe200078e3cff */
[----:B-1----:R-:W-:Y:S01]  /*09f0*/  DFMA R12, R8, -R10, 1 ;  /* 0x3ff00000080c742b */ /* 0x002fe2000000080a */
[----:B------:R-:W-:-:S07]  /*0a00*/  ISETP.GE.U32.AND P0, PT, R0, R5, PT ;  /* 0x000000050000720c */ /* 0x000fce0003f06070 */
[----:B------:R-:W-:-:S06]  /*0a10*/  DFMA R12, R12, R12, R12 ;  /* 0x0000000c0c0c722b */ /* 0x000fcc000000000c */
[----:B------:R-:W-:Y:S01]  /*0a20*/  @P0 IMAD.MOV R15, RZ, RZ, -R5 ;  /* 0x000000ffff0f0224 */ /* 0x000fe200078e0a05 */
[----:B------:R-:W-:Y:S01]  /*0a30*/  SHF.R.S32.HI R5, RZ, 0x1f, R4 ;  /* 0x0000001fff057819 */ /* 0x000fe20000011404 */
[----:B------:R-:W-:Y:S02]  /*0a40*/  DFMA R12, R8, R12, R8 ;  /* 0x0000000c080c722b */ /* 0x000fe40000000008 */
[----:B------:R-:W-:-:S04]  /*0a50*/  IMAD.IADD R0, R0, 0x1, R15 ;  /* 0x0000000100007824 */ /* 0x000fc800078e020f */
[----:B------:R-:W-:Y:S02]  /*0a60*/  VIADD R8, R0, 0xffffffff ;  /* 0xffffffff00087836 */ /* 0x000fe40000000000 */
[----:B------:R-:W-:-:S04]  /*0a70*/  DFMA R14, R12, -R10, 1 ;  /* 0x3ff000000c0e742b */ /* 0x000fc8000000080a */
[----:B------:R-:W1:Y:S04]  /*0a80*/  I2F.F64.U32 R8, R8 ;  /* 0x0000000800087312 */ /* 0x000e680000201800 */
[----:B------:R-:W-:-:S08]  /*0a90*/  DFMA R14, R12, R14, R12 ;  /* 0x0000000e0c0e722b */ /* 0x000fd0000000000c */
[----:B-1----:R-:W-:Y:S01]  /*0aa0*/  DMUL R12, R14, R8 ;  /* 0x000000080e0c7228 */ /* 0x002fe20000000000 */
[----:B------:R-:W-:-:S07]  /*0ab0*/  FSETP.GEU.AND P1, PT, |R9|, 6.5827683646048100446e-37, PT ;  /* 0x036000000900780b */ /* 0x000fce0003f2e200 */
[----:B------:R-:W-:-:S08]  /*0ac0*/  DFMA R10, R12, -R10, R8 ;  /* 0x8000000a0c0a722b */ /* 0x000fd00000000008 */
[----:B------:R-:W-:-:S10]  /*0ad0*/  DFMA R10, R14, R10, R12 ;  /* 0x0000000a0e0a722b */ /* 0x000fd4000000000c */
[----:B------:R-:W-:-:S05]  /*0ae0*/  FFMA R2, RZ, 27.999998092651367188, R11 ;  /* 0x41dfffffff027823 */ /* 0x000fca000000000b */
[----:B------:R-:W-:-:S13]  /*0af0*/  FSETP.GT.AND P0, PT, |R2|, 1.469367938527859385e-39, PT ;  /* 0x001000000200780b */ /* 0x000fda0003f04200 */
[----:B------:R-:W-:Y:S05]  /*0b00*/  @P0 BRA P1, `(.L_x_14) ;  /* 0x0000000000100947 */ /* 0x000fea0000800000 */
[----:B------:R-:W-:Y:S01]  /*0b10*/  IMAD.MOV.U32 R15, RZ, RZ, R8 ;  /* 0x000000ffff0f7224 */ /* 0x000fe200078e0008 */
[----:B------:R-:W-:Y:S02]  /*0b20*/  MOV R14, R9 ;  /* 0x00000009000e7202 */ /* 0x000fe40000000f00 */
[----:B------:R-:W-:-:S07]  /*0b30*/  MOV R2, 0xb50 ;  /* 0x00000b5000027802 */ /* 0x000fce0000000f00 */
[----:B0-----:R-:W-:Y:S05]  /*0b40*/  CALL.REL.NOINC `($__internal_0_$__cuda_sm20_div_rn_f64_full) ;  /* 0x0000002400a07944 */ /* 0x001fea0003c00000 */
.L_x_14:
[----:B------:R-:W-:Y:S05]  /*0b50*/  BSYNC.RECONVERGENT B1 ;  /* 0x0000000000017941 */ /* 0x000fea0003800200 */
.L_x_13:
[----:B------:R-:W-:-:S08]  /*0b60*/  DFMA R10, R22, R10, UR20 ;  /* 0x00000014160a7e2b */ /* 0x000fd0000800000a */
[----:B------:R-:W-:-:S14]  /*0b70*/  DSETP.GE.AND P0, PT, R10, UR8, PT ;  /* 0x000000080a007e2a */ /* 0x000fdc000bf06000 */
[C---:B------:R-:W-:Y:S01]  /*0b80*/  @!P0 IMAD.SHL.U32 R12, R4.reuse, 0x10, RZ ;  /* 0x00000010040c8824 */ /* 0x040fe200078e00ff */
[----:B------:R-:W-:-:S04]  /*0b90*/  @!P0 SHF.L.U64.HI R5, R4, 0x4, R5 ;  /* 0x0000000404058819 */ /* 0x000fc80000010205 */
[C---:B------:R-:W-:Y:S02]  /*0ba0*/  @!P0 IADD3 R14, P1, PT, R12.reuse, UR10, RZ ;  /* 0x0000000a0c0e8c10 */ /* 0x040fe4000ff3e0ff */
[----:B------:R-:W-:Y:S02]  /*0bb0*/  @!P0 IADD3 R12, P2, PT, R12, UR12, RZ ;  /* 0x0000000c0c0c8c10 */ /* 0x000fe4000ff5e0ff */
[C---:B------:R-:W-:Y:S02]  /*0bc0*/  @!P0 IADD3.X R15, PT, PT, R5.reuse, UR11, RZ, P1, !PT ;  /* 0x0000000b050f8c10 */ /* 0x040fe40008ffe4ff */
[----:B------:R-:W-:-:S03]  /*0bd0*/  @!P0 IADD3.X R13, PT, PT, R5, UR13, RZ, P2, !PT ;  /* 0x0000000d050d8c10 */ /* 0x000fc600097fe4ff */
[----:B------:R-:W2:Y:S04]  /*0be0*/  @!P0 LDG.E.64 R16, desc[UR16][R14.64+0x8] ;  /* 0x000008100e108981 */ /* 0x000ea8000c1e1b00 */
[----:B------:R-:W2:Y:S01]  /*0bf0*/  @!P0 LDG.E.64 R18, desc[UR16][R12.64+0x8] ;  /* 0x000008100c128981 */ /* 0x000ea2000c1e1b00 */
[----:B------:R-:W-:-:S05]  /*0c00*/  @P0 IMAD.WIDE R8, R4, 0x10, R6 ;  /* 0x0000001004080825 */ /* 0x000fca00078e0206 */
[----:B------:R-:W3:Y:S04]  /*0c10*/  @P0 LDG.E.64 R10, desc[UR16][R8.64] ;  /* 0x00000010080a0981 */ /* 0x000ee8000c1e1b00 */
[----:B------:R-:W4:Y:S01]  /*0c20*/  @P0 LDG.E.64 R8, desc[UR16][R8.64+0x8] ;  /* 0x0000081008080981 */ /* 0x000f22000c1e1b00 */
[----:B--2---:R-:W-:-:S06]  /*0c30*/  @!P0 DSETP.GEU.AND P1, PT, R16, R18, PT ;  /* 0x000000121000822a */ /* 0x004fcc0003f2e000 */
[----:B------:R-:W-:Y:S02]  /*0c40*/  @!P0 SEL R16, R14, R12, !P1 ;  /* 0x0000000c0e108207 */ /* 0x000fe40004800000 */
[----:B------:R-:W-:-:S05]  /*0c50*/  @!P0 SEL R17, R15, R13, !P1 ;  /* 0x0000000d0f118207 */ /* 0x000fca0004800000 */
[----:B------:R-:W3:Y:S04]  /*0c60*/  @!P0 LDG.E.64 R10, desc[UR16][R16.64] ;  /* 0x00000010100a8981 */ /* 0x000ee8000c1e1b00 */
[----:B------:R-:W4:Y:S01]  /*0c70*/  @!P0 LDG.E.64 R8, desc[UR16][R16.64+0x8] ;  /* 0x0000081010088981 */ /* 0x000f22000c1e1b00 */
[----:B------:R-:W-:-:S04]  /*0c80*/  IMAD.MOV.U32 R5, RZ, RZ, 0x10 ;  /* 0x00000010ff057424 */ /* 0x000fc800078e00ff */
[----:B------:R-:W-:-:S05]  /*0c90*/  IMAD.WIDE R4, R4, R5, UR4 ;  /* 0x0000000404047e25 */ /* 0x000fca000f8e0205 */
[----:B---3--:R1:W-:Y:S04]  /*0ca0*/  STG.E.64 desc[UR16][R4.64], R10 ;  /* 0x0000000a04007986 */ /* 0x0083e8000c101b10 */
[----:B----4-:R1:W-:Y:S02]  /*0cb0*/  STG.E.64 desc[UR16][R4.64+0x8], R8 ;  /* 0x0000080804007986 */ /* 0x0103e4000c101b10 */
.L_x_12:
[----:B------:R-:W-:Y:S05]  /*0cc0*/  BSYNC.RECONVERGENT B0 ;  /* 0x0000000000007941 */ /* 0x000fea0003800200 */
.L_x_11:
[----:B-1----:R-:W-:Y:S01]  /*0cd0*/  VIADD R4, R3, 0x100 ;  /* 0x0000010003047836 */ /* 0x002fe20000000000 */
        /* <DEDUP_REMOVED lines=32> */
[----:B------:R-:W-:Y:S01]  /*0ee0*/  MOV R15, R8 ;  /* 0x00000008000f7202 */ /* 0x000fe20000000f00 */
[----:B------:R-:W-:Y:S01]  /*0ef0*/  IMAD.MOV.U32 R14, RZ, RZ, R9 ;  /* 0x000000ffff0e7224 */ /* 0x000fe200078e0009 */
[----:B------:R-:W-:-:S07]  /*0f00*/  MOV R2, 0xf20 ;  /* 0x00000f2000027802 */ /* 0x000fce0000000f00 */
[----:B0-----:R-:W-:Y:S05]  /*0f10*/  CALL.REL.NOINC `($__internal_0_$__cuda_sm20_div_rn_f64_full) ;  /* 0x0000002000ac7944 */ /* 0x001fea0003c00000 */
.L_x_18:
[----:B------:R-:W-:Y:S05]  /*0f20*/  BSYNC.RECONVERGENT B1 ;  /* 0x0000000000017941 */ /* 0x000fea0003800200 */
.L_x_17:
        /* <DEDUP_REMOVED lines=22> */
.L_x_16:
[----:B------:R-:W-:Y:S05]  /*1090*/  BSYNC.RECONVERGENT B0 ;  /* 0x0000000000007941 */ /* 0x000fea0003800200 */
.L_x_15:
[----:B------:R-:W-:Y:S01]  /*10a0*/  VIADD R3, R3, 0x180 ;  /* 0x0000018003037836 */ /* 0x000fe20000000000 */
[----:B------:R-:W-:Y:S04]  /*10b0*/  BSSY.RECONVERGENT B0, `(.L_x_19) ;  /* 0x0000036000007945 */ /* 0x000fe80003800200 */
[----:B------:R-:W-:-:S13]  /*10c0*/  ISETP.GE.AND P0, PT, R3, UR6, PT ;  /* 0x0000000603007c0c */ /* 0x000fda000bf06270 */
[----:B------:R-:W-:Y:S05]  /*10d0*/  @P0 BRA `(.L_x_20) ;  /* 0x0000000000cc0947 */ /* 0x000fea0003800000 */
[----:B------:R-:W-:Y:S01]  /*10e0*/  IMAD.HI.U32 R2, R0, -0x4370ec6f, RZ ;  /* 0xbc8f139100027827 */ /* 0x000fe200078e00ff */
[----:B-1--4-:R-:W1:Y:S01]  /*10f0*/  MUFU.RCP64H R9, 2.14748262400000000000e+09 ;  /* 0x41dfffff00097908 */ /* 0x012e620000001800 */
[----:B------:R-:W-:Y:S01]  /*1100*/  MOV R4, 0xff800000 ;  /* 0xff80000000047802 */ /* 0x000fe20000000f00 */
[----:B------:R-:W-:Y:S01]  /*1110*/  BSSY.RECONVERGENT B1, `(.L_x_21) ;  /* 0x000001f000017945 */ /* 0x000fe20003800200 */
[----:B------:R-:W-:Y:S01]  /*1120*/  IMAD.MOV.U32 R5, RZ, RZ, 0x41dfffff ;  /* 0x41dfffffff057424 */ /* 0x000fe200078e00ff */
[----:B------:R-:W-:Y:S01]  /*1130*/  SHF.R.U32.HI R11, RZ, 0xf, R2 ;  /* 0x0000000fff0b7819 */ /* 0x000fe20000011602 */
[----:B------:R-:W-:Y:S01]  /*1140*/  IMAD.MOV.U32 R8, RZ, RZ, 0x1 ;  /* 0x00000001ff087424 */ /* 0x000fe200078e00ff */
[----:B------:R-:W-:-:S03]  /*1150*/  SHF.R.S32.HI R21, RZ, 0x1f, R3 ;  /* 0x0000001fff157819 */ /* 0x000fc60000011403 */
[C---:B------:R-:W-:Y:S02]  /*1160*/  IMAD R0, R11.reuse, -0xadc8, R0 ;  /* 0xffff52380b007824 */ /* 0x040fe400078e0200 */
[----:B------:R-:W-:Y:S02]  /*1170*/  IMAD R13, R11, 0xd47, RZ ;  /* 0x00000d470b0d7824 */ /* 0x000fe400078e02ff */
[----:B------:R-:W-:-:S03]  /*1180*/  IMAD R0, R0, 0xbc8f, RZ ;  /* 0x0000bc8f00007824 */ /* 0x000fc600078e02ff */
[----:B------:R-:W-:Y:S01]  /*1190*/  LOP3.LUT R15, R13, 0x7fffffff, RZ, 0x3c, !PT ;  /* 0x7fffffff0d0f7812 */ /* 0x000fe200078e3cff */
[----:B-1----:R-:W-:Y:S01]  /*11a0*/  DFMA R10, R8, -R4, 1 ;  /* 0x3ff00000080a742b */ /* 0x002fe20000000804 */
[----:B------:R-:W-:-:S07]  /*11b0*/  ISETP.GE.U32.AND P0, PT, R0, R13, PT ;  /* 0x0000000d0000720c */ /* 0x000fce0003f06070 */
[----:B------:R-:W-:-:S06]  /*11c0*/  DFMA R10, R10, R10, R10 ;  /* 0x0000000a0a0a722b */ /* 0x000fcc000000000a */
[----:B------:R-:W-:Y:S02]  /*11d0*/  @P0 IMAD.MOV R15, RZ, RZ, -R13 ;  /* 0x000000ffff0f0224 */ /* 0x000fe400078e0a0d */
[----:B------:R-:W-:Y:S02]  /*11e0*/  DFMA R10, R8, R10, R8 ;  /* 0x0000000a080a722b */ /* 0x000fe40000000008 */
[----:B------:R-:W-:-:S05]  /*11f0*/  IMAD.IADD R0, R0, 0x1, R15 ;  /* 0x0000000100007824 */ /* 0x000fca00078e020f */
[----:B------:R-:W-:Y:S01]  /*1200*/  IADD3 R8, PT, PT, R0, -0x1, RZ ;  /* 0xffffffff00087810 */ /* 0x000fe20007ffe0ff */
[----:B------:R-:W-:-:S05]  /*1210*/  DFMA R12, R10, -R4, 1 ;  /* 0x3ff000000a0c742b */ /* 0x000fca0000000804 */
[----:B------:R-:W1:Y:S03]  /*1220*/  I2F.F64.U32 R8, R8 ;  /* 0x0000000800087312 */ /* 0x000e660000201800 */
[----:B------:R-:W-:-:S08]  /*1230*/  DFMA R12, R10, R12, R10 ;  /* 0x0000000c0a0c722b */ /* 0x000fd0000000000a */
[----:B-1----:R-:W-:Y:S01]  /*1240*/  DMUL R10, R12, R8 ;  /* 0x000000080c0a7228 */ /* 0x002fe20000000000 */
        /* <DEDUP_REMOVED lines=10> */
[----:B0-----:R-:W-:Y:S05]  /*12f0*/  CALL.REL.NOINC `($__internal_0_$__cuda_sm20_div_rn_f64_full) ;  /* 0x0000001c00b47944 */ /* 0x001fea0003c00000 */
.L_x_22:
[----:B------:R-:W-:Y:S05]  /*1300*/  BSYNC.RECONVERGENT B1 ;  /* 0x0000000000017941 */ /* 0x000fea0003800200 */
.L_x_21:
[----:B------:R-:W-:-:S08]  /*1310*/  DFMA R10, R22, R10, UR20 ;  /* 0x00000014160a7e2b */ /* 0x000fd0000800000a */
[----:B------:R-:W-:Y:S02]  /*1320*/  DSETP.GE.AND P0, PT, R10, UR8, PT ;  /* 0x000000080a007e2a */ /* 0x000fe4000bf06000 */
[----:B------:R-:W2:-:S12]  /*1330*/  LDG.E.64 R10, desc[UR16][R4.64+0x8] ;  /* 0x00000810040a7981 */ /* 0x000e98000c1e1b00 */
[C---:B------:R-:W-:Y:S01]  /*1340*/  @!P0 LEA R14, P1, R3.reuse, UR10, 0x4 ;  /* 0x0000000a030e8c11 */ /* 0x040fe2000f8220ff */
[----:B------:R-:W3:Y:S03]  /*1350*/  @P0 LDG.E.64 R8, desc[UR16][R4.64] ;  /* 0x0000001004080981 */ /* 0x000ee6000c1e1b00 */
[----:B------:R-:W-:-:S05]  /*1360*/  @!P0 LEA.HI.X R15, R3, UR11, R21, 0x4, P1 ;  /* 0x0000000b030f8c11 */ /* 0x000fca00088f2415 */
[----:B------:R-:W2:Y:S02]  /*1370*/  @!P0 LDG.E.64 R12, desc[UR16][R14.64+0x8] ;  /* 0x000008100e0c8981 */ /* 0x000ea4000c1e1b00 */
[----:B--2---:R-:W-:-:S06]  /*1380*/  @!P0 DSETP.GEU.AND P1, PT, R12, R10, PT ;  /* 0x0000000a0c00822a */ /* 0x004fcc0003f2e000 */
[----:B------:R-:W-:Y:S02]  /*1390*/  @!P0 SEL R12, R14, R4, !P1 ;  /* 0x000000040e0c8207 */ /* 0x000fe40004800000 */
[----:B------:R-:W-:-:S05]  /*13a0*/  @!P0 SEL R13, R15, R5, !P1 ;  /* 0x000000050f0d8207 */ /* 0x000fca0004800000 */
[----:B------:R-:W3:Y:S04]  /*13b0*/  @!P0 LDG.E.64 R8, desc[UR16][R12.64] ;  /* 0x000000100c088981 */ /* 0x000ee8000c1e1b00 */
[----:B------:R-:W2:Y:S01]  /*13c0*/  @!P0 LDG.E.64 R10, desc[UR16][R12.64+0x8] ;  /* 0x000008100c0a8981 */ /* 0x000ea2000c1e1b00 */
[----:B------:R-:W-:-:S04]  /*13d0*/  IMAD.MOV.U32 R2, RZ, RZ, 0x10 ;  /* 0x00000010ff027424 */ /* 0x000fc800078e00ff */
[----:B------:R-:W-:-:S05]  /*13e0*/  IMAD.WIDE R2, R3, R2, UR4 ;  /* 0x0000000403027e25 */ /* 0x000fca000f8e0202 */
[----:B---3--:R3:W-:Y:S04]  /*13f0*/  STG.E.64 desc[UR16][R2.64], R8 ;  /* 0x0000000802007986 */ /* 0x0087e8000c101b10 */
[----:B--2---:R3:W-:Y:S02]  /*1400*/  STG.E.64 desc[UR16][R2.64+0x8], R10 ;  /* 0x0000080a02007986 */ /* 0x0047e4000c101b10 */
.L_x_20:
[----:B------:R-:W-:Y:S05]  /*1410*/  BSYNC.RECONVERGENT B0 ;  /* 0x0000000000007941 */ /* 0x000fea0003800200 */
.L_x_19:
[----:B------:R-:W-:Y:S01]  /*1420*/  VIADD R20, R20, 0x4 ;  /* 0x0000000414147836 */ /* 0x000fe20000000000 */
[----:B0--3--:R-:W-:-:S04]  /*1430*/  LOP3.LUT R3, R27, 0x7ffffffc, RZ, 0xc0, !PT ;  /* 0x7ffffffc1b037812 */ /* 0x009fc800078ec0ff */
[----:B------:R-:W-:-:S13]  /*1440*/  ISETP.NE.AND P0, PT, R20, R3, PT ;  /* 0x000000031400720c */ /* 0x000fda0003f05270 */
[----:B------:R-:W-:Y:S05]  /*1450*/  @P0 BRA `(.L_x_23) ;  /* 0xfffffff000300947 */ /* 0x000fea000383ffff */
.L_x_6:
[----:B------:R-:W-:-:S13]  /*1460*/  ISETP.NE.AND P0, PT, RZ, UR18, PT ;  /* 0x00000012ff007c0c */ /* 0x000fda000bf05270 */
[----:B------:R-:W-:Y:S05]  /*1470*/  @!P0 EXIT ;  /* 0x000000000000894d */ /* 0x000fea0003800000 */
[----:B------:R-:W0:Y:S01]  /*1480*/  S2R R2, SR_TID.X ;  /* 0x0000000000027919 */ /* 0x000e220000002100 */
[----:B------:R-:W2:Y:S01]  /*1490*/  LDCU.128 UR8, c[0x0][0x3b0] ;  /* 0x00007600ff0877ac */ /* 0x000ea20008000c00 */
[----:B------:R-:W3:Y:S01]  /*14a0*/  LDCU.64 UR12, c[0x0][0x3c8] ;  /* 0x00007900ff0c77ac */ /* 0x000ee20008000a00 */
[----:B------:R-:W-:Y:S02]  /*14b0*/  USHF.L.U32 UR5, UR14, 0x4, URZ ;  /* 0x000000040e057899 */ /* 0x000fe400080006ff */
[----:B------:R-:W-:Y:S01]  /*14c0*/  USHF.L.U64.HI UR4, UR14, 0x4, UR7 ;  /* 0x000000040e047899 */ /* 0x000fe20008010207 */
[----:B------:R-:W0:Y:S01]  /*14d0*/  LDCU.64 UR20, c[0x0][0x3a0] ;  /* 0x00007400ff1477ac */ /* 0x000e220008000a00 */
[----:B------:R-:W0:Y:S01]  /*14e0*/  LDCU.64 UR22, c[0x0][0x390] ;  /* 0x00007200ff1677ac */ /* 0x000e220008000a00 */
[----:B--2---:R-:W-:Y:S02]  /*14f0*/  UIADD3 UR8, UP0, UPT, UR5, UR8, URZ ;  /* 0x0000000805087290 */ /* 0x004fe4000ff1e0ff */
[----:B------:R-:W-:-:S02]  /*1500*/  UIADD3 UR10, UP2, UPT, UR5, UR10, URZ ;  /* 0x0000000a050a7290 */ /* 0x000fc4000ff5e0ff */
[----:B---3--:R-:W-:Y:S02]  /*1510*/  UIADD3 UR12, UP1, UPT, UR5, UR12, URZ ;  /* 0x0000000c050c7290 */ /* 0x008fe4000ff3e0ff */
[----:B------:R-:W-:Y:S02]  /*1520*/  UIADD3.X UR9, UPT, UPT, UR4, UR9, URZ, UP0, !UPT ;  /* 0x0000000904097290 */ /* 0x000fe400087fe4ff */
[----:B------:R-:W-:Y:S02]  /*1530*/  UIADD3.X UR11, UPT, UPT, UR4, UR11, URZ, UP2, !UPT ;  /* 0x0000000b040b7290 */ /* 0x000fe400097fe4ff */
[----:B------:R-:W-:Y:S01]  /*1540*/  UIADD3.X UR13, UPT, UPT, UR4, UR13, URZ, UP1, !UPT ;  /* 0x0000000d040d7290 */ /* 0x000fe20008ffe4ff */
[----:B0-----:R-:W-:Y:S01]  /*1550*/  LEA R3, R3, R2, 0x7 ;  /* 0x0000000203037211 */ /* 0x001fe200078e38ff */
[----:B------:R-:W-:-:S12]  /*1560*/  UIADD3 UR4, UPT, UPT, -UR18, URZ, URZ ;  /* 0x000000ff12047290 */ /* 0x000fd8000fffe1ff */
.L_x_28:
[----:B------:R-:W-:Y:S01]  /*1570*/  ISETP.GE.AND P0, PT, R3, UR6, PT ;  /* 0x0000000603007c0c */ /* 0x000fe2000bf06270 */
[----:B------:R-:W-:Y:S01]  /*1580*/  UIADD3 UR4, UPT, UPT, UR4, 0x1, URZ ;  /* 0x0000000104047890 */ /* 0x000fe2000fffe0ff */
[----:B------:R-:W-:Y:S03]  /*1590*/  BSSY.RECONVERGENT B0, `(.L_x_24) ;  /* 0x0000039000007945 */ /* 0x000fe60003800200 */
[----:B------:R-:W-:-:S08]  /*15a0*/  UISETP.NE.AND UP0, UPT, UR4, URZ, UPT ;  /* 0x000000ff0400728c */ /* 0x000fd0000bf05270 */
[----:B0-----:R-:W-:Y:S05]  /*15b0*/  @P0 BRA `(.L_x_25) ;  /* 0x0000000000d80947 */ /* 0x001fea0003800000 */
[----:B------:R-:W-:Y:S01]  /*15c0*/  IMAD.HI.U32 R2, R0, -0x4370ec6f, RZ ;  /* 0xbc8f139100027827 */ /* 0x000fe200078e00ff */
[----:B------:R-:W0:Y:S01]  /*15d0*/  MUFU.RCP64H R7, 2.14748262400000000000e+09 ;  /* 0x41dfffff00077908 */ /* 0x000e220000001800 */
[----:B------:R-:W-:Y:S02]  /*15e0*/  BSSY.RECONVERGENT B1, `(.L_x_26) ;  /* 0x0000021000017945 */ /* 0x000fe40003800200 */
[----:B-1----:R-:W-:Y:S01]  /*15f0*/  IMAD.MOV.U32 R4, RZ, RZ, -0x800000 ;  /* 0xff800000ff047424 */ /* 0x002fe200078e00ff */
[----:B----4-:R-:W-:Y:S01]  /*1600*/  SHF.R.U32.HI R9, RZ, 0xf, R2 ;  /* 0x0000000fff097819 */ /* 0x010fe20000011602 */
[----:B------:R-:W-:Y:S02]  /*1610*/  IMAD.MOV.U32 R5, RZ, RZ, 0x41dfffff ;  /* 0x41dfffffff057424 */ /* 0x000fe400078e00ff */
[----:B------:R-:W-:Y:S02]  /*1620*/  IMAD.MOV.U32 R6, RZ, RZ, 0x1 ;  /* 0x00000001ff067424 */ /* 0x000fe400078e00ff */
[----:B------:R-:W-:-:S02]  /*1630*/  IMAD R0, R9, -0xadc8, R0 ;  /* 0xffff523809007824 */ /* 0x000fc400078e0200 */
[----:B------:R-:W-:Y:S02]  /*1640*/  IMAD R11, R9, 0xd47, RZ ;  /* 0x00000d47090b7824 */ /* 0x000fe400078e02ff */
[----:B------:R-:W-:-:S03]  /*1650*/  IMAD R0, R0, 0xbc8f, RZ ;  /* 0x0000bc8f00007824 */ /* 0x000fc600078e02ff */
[----:B------:R-:W-:Y:S01]  /*1660*/  LOP3.LUT R13, R11, 0x7fffffff, RZ, 0x3c, !PT ;  /* 0x7fffffff0b0d7812 */ /* 0x000fe200078e3cff */
[----:B0-----:R-:W-:Y:S01]  /*1670*/  DFMA R8, R6, -R4, 1 ;  /* 0x3ff000000608742b */ /* 0x001fe20000000804 */
[----:B------:R-:W-:-:S07]  /*1680*/  ISETP.GE.U32.AND P0, PT, R0, R11, PT ;  /* 0x0000000b0000720c */ /* 0x000fce0003f06070 */
[----:B------:R-:W-:-:S06]  /*1690*/  DFMA R8, R8, R8, R8 ;  /* 0x000000080808722b */ /* 0x000fcc0000000008 */
[----:B------:R-:W-:Y:S02]  /*16a0*/  @P0 IMAD.MOV R13, RZ, RZ, -R11 ;  /* 0x000000ffff0d0224 */ /* 0x000fe400078e0a0b */
[----:B------:R-:W-:-:S03]  /*16b0*/  DFMA R8, R6, R8, R6 ;  /* 0x000000080608722b */ /* 0x000fc60000000006 */
[----:B------:R-:W-:-:S05]  /*16c0*/  IADD3 R0, PT, PT, R0, R13, RZ ;  /* 0x0000000d00007210 */ /* 0x000fca0007ffe0ff */
[----:B------:R-:W-:Y:S01]  /*16d0*/  VIADD R6, R0, 0xffffffff ;  /* 0xffffffff00067836 */ /* 0x000fe20000000000 */
[----:B------:R-:W-:-:S05]  /*16e0*/  DFMA R10, R8, -R4, 1 ;  /* 0x3ff00000080a742b */ /* 0x000fca0000000804 */
[----:B------:R-:W0:Y:S03]  /*16f0*/  I2F.F64.U32 R6, R6 ;  /* 0x0000000600067312 */ /* 0x000e260000201800 */
[----:B------:R-:W-:-:S08]  /*1700*/  DFMA R8, R8, R10, R8 ;  /* 0x0000000a0808722b */ /* 0x000fd00000000008 */
[----:B0-----:R-:W-:Y:S01]  /*1710*/  DMUL R10, R8, R6 ;  /* 0x00000006080a7228 */ /* 0x001fe20000000000 */
[----:B------:R-:W-:-:S07]  /*1720*/  FSETP.GEU.AND P1, PT, |R7|, 6.5827683646048100446e-37, PT ;  /* 0x036000000700780b */ /* 0x000fce0003f2e200 */
[----:B------:R-:W-:-:S08]  /*1730*/  DFMA R4, R10, -R4, R6 ;  /* 0x800000040a04722b */ /* 0x000fd00000000006 */
[----:B------:R-:W-:Y:S01]  /*1740*/  DFMA R10, R8, R4, R10 ;  /* 0x00000004080a722b */ /* 0x000fe2000000000a */
[----:B------:R-:W-:Y:S02]  /*1750*/  IMAD.U32 R4, RZ, RZ, UR12 ;  /* 0x0000000cff047e24 */ /* 0x000fe4000f8e00ff */
[----:B------:R-:W-:Y:S02]  /*1760*/  IMAD.U32 R5, RZ, RZ, UR13 ;  /* 0x0000000dff057e24 */ /* 0x000fe4000f8e00ff */
[----:B------:R-:W-:-:S05]  /*1770*/  IMAD.WIDE R4, R3, 0x10, R4 ;  /* 0x0000001003047825 */ /* 0x000fca00078e0204 */
[----:B------:R-:W-:-:S05]  /*1780*/  FFMA R2, RZ, 27.999998092651367188, R11 ;  /* 0x41dfffffff027823 */ /* 0x000fca000000000b */
[----:B------:R-:W-:-:S13]  /*1790*/  FSETP.GT.AND P0, PT, |R2|, 1.469367938527859385e-39, PT ;  /* 0x001000000200780b */ /* 0x000fda0003f04200 */
[----:B------:R-:W-:Y:S05]  /*17a0*/  @P0 BRA P1, `(.L_x_27) ;  /* 0x0000000000100947 */ /* 0x000fea0000800000 */
[----:B------:R-:W-:Y:S01]  /*17b0*/  IMAD.MOV.U32 R15, RZ, RZ, R6 ;  /* 0x000000ffff0f7224 */ /* 0x000fe200078e0006 */
[----:B------:R-:W-:Y:S02]  /*17c0*/  MOV R14, R7 ;  /* 0x00000007000e7202 */ /* 0x000fe40000000f00 */
[----:B------:R-:W-:-:S07]  /*17d0*/  MOV R2, 0x17f0 ;  /* 0x000017f000027802 */ /* 0x000fce0000000f00 */
[----:B------:R-:W-:Y:S05]  /*17e0*/  CALL.REL.NOINC `($__internal_0_$__cuda_sm20_div_rn_f64_full) ;  /* 0x0000001800787944 */ /* 0x000fea0003c00000 */
.L_x_27:
[----:B------:R-:W-:Y:S05]  /*17f0*/  BSYNC.RECONVERGENT B1 ;  /* 0x0000000000017941 */ /* 0x000fea0003800200 */
.L_x_26:
[----:B------:R-:W-:Y:S01]  /*1800*/  DFMA R10, R22, R10, UR20 ;  /* 0x00000014160a7e2b */ /* 0x000fe2000800000a */
[----:B------:R-:W2:Y:S07]  /*1810*/  LDG.E.64 R6, desc[UR16][R4.64+0x8] ;  /* 0x0000081004067981 */ /* 0x000eae000c1e1b00 */
[----:B------:R-:W-:Y:S01]  /*1820*/  DSETP.GE.AND P0, PT, R10, UR22, PT ;  /* 0x000000160a007e2a */ /* 0x000fe2000bf06000 */
[----:B------:R-:W-:Y:S02]  /*1830*/  IMAD.U32 R10, RZ, RZ, UR10 ;  /* 0x0000000aff0a7e24 */ /* 0x000fe4000f8e00ff */
[----:B------:R-:W-:-:S11]  /*1840*/  IMAD.U32 R11, RZ, RZ, UR11 ;  /* 0x0000000bff0b7e24 */ /* 0x000fd6000f8e00ff */
[----:B------:R-:W-:Y:S01]  /*1850*/  @!P0 IMAD.WIDE R10, R3, 0x10, R10 ;  /* 0x00000010030a8825 */ /* 0x000fe200078e020a */
[----:B------:R-:W3:Y:S04]  /*1860*/  @P0 LDG.E.64 R8, desc[UR16][R4.64] ;  /* 0x0000001004080981 */ /* 0x000ee8000c1e1b00 */
[----:B------:R-:W2:Y:S02]  /*1870*/  @!P0 LDG.E.64 R12, desc[UR16][R10.64+0x8] ;  /* 0x000008100a0c8981 */ /* 0x000ea4000c1e1b00 */
[----:B--2---:R-:W-:-:S06]  /*1880*/  @!P0 DSETP.GEU.AND P1, PT, R12, R6, PT ;  /* 0x000000060c00822a */ /* 0x004fcc0003f2e000 */
[----:B------:R-:W-:Y:S02]  /*1890*/  @!P0 SEL R12, R10, R4, !P1 ;  /* 0x000000040a0c8207 */ /* 0x000fe40004800000 */
[----:B------:R-:W-:-:S05]  /*18a0*/  @!P0 SEL R13, R11, R5, !P1 ;  /* 0x000000050b0d8207 */ /* 0x000fca0004800000 */
[----:B------:R-:W3:Y:S04]  /*18b0*/  @!P0 LDG.E.64 R8, desc[UR16][R12.64] ;  /* 0x000000100c088981 */ /* 0x000ee8000c1e1b00 */
[----:B------:R-:W2:Y:S01]  /*18c0*/  @!P0 LDG.E.64 R6, desc[UR16][R12.64+0x8] ;  /* 0x000008100c068981 */ /* 0x000ea2000c1e1b00 */
[----:B------:R-:W-:Y:S02]  /*18d0*/  IMAD.U32 R14, RZ, RZ, UR8 ;  /* 0x00000008ff0e7e24 */ /* 0x000fe4000f8e00ff */
[----:B------:R-:W-:Y:S02]  /*18e0*/  IMAD.U32 R15, RZ, RZ, UR9 ;  /* 0x00000009ff0f7e24 */ /* 0x000fe4000f8e00ff */
[----:B------:R-:W-:-:S05]  /*18f0*/  IMAD.WIDE R14, R3, 0x10, R14 ;  /* 0x00000010030e7825 */ /* 0x000fca00078e020e */
[----:B---3--:R0:W-:Y:S04]  /*1900*/  STG.E.64 desc[UR16][R14.64], R8 ;  /* 0x000000080e007986 */ /* 0x0081e8000c101b10 */
[----:B--2---:R0:W-:Y:S02]  /*1910*/  STG.E.64 desc[UR16][R14.64+0x8], R6 ;  /* 0x000008060e007986 */ /* 0x0041e4000c101b10 */
.L_x_25:
[----:B------:R-:W-:Y:S05]  /*1920*/  BSYNC.RECONVERGENT B0 ;  /* 0x0000000000007941 */ /* 0x000fea0003800200 */
.L_x_24:
[----:B------:R-:W-:Y:S01]  /*1930*/  IADD3 R3, PT, PT, R3, 0x80, RZ ;  /* 0x0000008003037810 */ /* 0x000fe20007ffe0ff */
[----:B------:R-:W-:Y:S06]  /*1940*/  BRA.U UP0, `(.L_x_28) ;  /* 0xfffffffd00087547 */ /* 0x000fec000b83ffff */
[----:B------:R-:W-:Y:S05]  /*1950*/  EXIT ;  /* 0x000000000000794d */ /* 0x000fea0003800000 */
.L_x_5:
[----:B------:R-:W-:-:S06]  /*1960*/  UISETP.GE.AND UP0, UPT, UR20, 0x1, UPT ;  /* 0x000000011400788c */ /* 0x000fcc000bf06270 */
[----:B------:R-:W-:-:S13]  /*1970*/  PLOP3.LUT P0, PT, PT, PT, UP0, 0x80, 0x8 ;  /* 0x000000000008781c */ /* 0x000fda0003f0f008 */
[----:B------:R-:W-:Y:S05]  /*1980*/  @!P0 EXIT ;  /* 0x000000000000894d */ /* 0x000fea0003800000 */
[----:B------:R-:W0:Y:S01]  /*1990*/  LDC.64 R2, c[0x0][0x3a0] ;  /* 0x0000e800ff027b82 */ /* 0x000e220000000a00 */
[----:B------:R-:W-:Y:S01]  /*19a0*/  UISETP.GE.U32.AND UP0, UPT, UR20, 0x4, UPT ;  /* 0x000000041400788c */ /* 0x000fe2000bf06070 */
[----:B------:R-:W-:Y:S01]  /*19b0*/  IMAD.MOV.U32 R27, RZ, RZ, RZ ;  /* 0x000000ffff1b7224 */ /* 0x000fe200078e00ff */
[----:B------:R-:W-:-:S05]  /*19c0*/  ULOP3.LUT UR7, UR20, 0x3, URZ, 0xc0, !UPT ;  /* 0x0000000314077892 */ /* 0x000fca000f8ec0ff */
[----:B------:R-:W0:Y:S02]  /*19d0*/  LDC.64 R28, c[0x0][0x3a8] ;  /* 0x0000ea00ff1c7b82 */ /* 0x000e240000000a00 */
[----:B0-----:R-:W-:Y:S01]  /*19e0*/  DADD R28, R28, -R2 ;  /* 0x000000001c1c7229 */ /* 0x001fe20000000802 */
[----:B------:R-:W-:Y:S10]  /*19f0*/  BRA.U !UP0, `(.L_x_29) ;  /* 0x0000000d08547547 */ /* 0x000ff4000b800000 */
[----:B------:R-:W0:Y:S01]  /*1a00*/  S2R R4, SR_TID.X ;  /* 0x0000000000047919 */ /* 0x000e220000002100 */
[----:B------:R-:W-:Y:S01]  /*1a10*/  ULOP3.LUT UR8, UR20, 0x7ffffffc, URZ, 0xc0, !UPT ;  /* 0x7ffffffc14087892 */ /* 0x000fe2000f8ec0ff */
[----:B------:R-:W1:Y:S05]  /*1a20*/  LDCU.64 UR12, c[0x0][0x3a0] ;  /* 0x00007400ff0c77ac */ /* 0x000e6a0008000a00 */
[----:B------:R-:W-:Y:S01]  /*1a30*/  IMAD.U32 R27, RZ, RZ, UR8 ;  /* 0x00000008ff1b7e24 */ /* 0x000fe2000f8e00ff */
[----:B------:R-:W2:Y:S01]  /*1a40*/  LDCU.64 UR14, c[0x0][0x390] ;  /* 0x00007200ff0e77ac */ /* 0x000ea20008000a00 */
[----:B------:R-:W-:Y:S01]  /*1a50*/  UIADD3 UR6, UPT, UPT, -UR8, URZ, URZ ;  /* 0x000000ff08067290 */ /* 0x000fe2000fffe1ff */
[----:B012---:R-:W-:-:S11]  /*1a60*/  IMAD.MOV.U32 R3, RZ, RZ, R4 ;  /* 0x000000ffff037224 */ /* 0x007fd600078e0004 */
.L_x_34:
[----:B------:R-:W-:Y:S01]  /*1a70*/  IMAD.HI.U32 R2, R0, -0x4370ec6f, RZ ;  /* 0xbc8f139100027827 */ /* 0x000fe200078e00ff */
[----:B0-----:R-:W0:Y:S01]  /*1a80*/  MUFU.RCP64H R9, 2.14748262400000000000e+09 ;  /* 0x41dfffff00097908 */ /* 0x001e220000001800 */
[----:B------:R-:W-:Y:S02]  /*1a90*/  MOV R5, 0x41dfffff ;  /* 0x41dfffff00057802 */ /* 0x000fe40000000f00 */
[----:B------:R-:W-:Y:S01]  /*1aa0*/  IMAD.MOV.U32 R4, RZ, RZ, -0x800000 ;  /* 0xff800000ff047424 */ /* 0x000fe200078e00ff */
[----:B------:R-:W-:Y:S01]  /*1ab0*/  SHF.R.U32.HI R11, RZ, 0xf, R2 ;  /* 0x0000000fff0b7819 */ /* 0x000fe20000011602 */
[----:B------:R-:W-:Y:S01]  /*1ac0*/  IMAD.MOV.U32 R8, RZ, RZ, 0x1 ;  /* 0x00000001ff087424 */ /* 0x000fe200078e00ff */
[----:B------:R-:W-:Y:S01]  /*1ad0*/  MOV R20, UR10 ;  /* 0x0000000a00147c02 */ /* 0x000fe20008000f00 */
[----:B------:R-:W-:Y:S02]  /*1ae0*/  IMAD.U32 R21, RZ, RZ, UR11 ;  /* 0x0000000bff157e24 */ /* 0x000fe4000f8e00ff */
[----:B------:R-:W-:-:S02]  /*1af0*/  IMAD R0, R11, -0xadc8, R0 ;  /* 0xffff52380b007824 */ /* 0x000fc400078e0200 */
[----:B------:R-:W-:Y:S02]  /*1b00*/  IMAD R13, R11, 0xd47, RZ ;  /* 0x00000d470b0d7824 */ /* 0x000fe400078e02ff */
[----:B------:R-:W-:Y:S02]  /*1b10*/  IMAD R0, R0, 0xbc8f, RZ ;  /* 0x0000bc8f00007824 */ /* 0x000fe400078e02ff */
[----:B------:R-:W-:Y:S01]  /*1b20*/  IMAD.WIDE R20, R3, 0x10, R20 ;  /* 0x0000001003147825 */ /* 0x000fe200078e0214 */
[----:B------:R-:W-:Y:S01]  /*1b30*/  LOP3.LUT R15, R13, 0x7fffffff, RZ, 0x3c, !PT ;  /* 0x7fffffff0d0f7812 */ /* 0x000fe200078e3cff */
[----:B0-----:R-:W-:Y:S01]  /*1b40*/  DFMA R10, R8, -R4, 1 ;  /* 0x3ff00000080a742b */ /* 0x001fe20000000804 */
[----:B------:R-:W-:-:S07]  /*1b50*/  ISETP.GE.U32.AND P0, PT, R0, R13, PT ;  /* 0x0000000d0000720c */ /* 0x000fce0003f06070 */
[----:B------:R-:W-:-:S06]  /*1b60*/  DFMA R10, R10, R10, R10 ;  /* 0x0000000a0a0a722b */ /* 0x000fcc000000000a */
[----:B------:R-:W-:Y:S02]  /*1b70*/  @P0 IMAD.MOV R15, RZ, RZ, -R13 ;  /* 0x000000ffff0f0224 */ /* 0x000fe400078e0a0d */
[----:B------:R-:W-:Y:S02]  /*1b80*/  DFMA R10, R8, R10, R8 ;  /* 0x0000000a080a722b */ /* 0x000fe40000000008 */
[----:B------:R-:W-:-:S04]  /*1b90*/  IMAD.IADD R0, R0, 0x1, R15 ;  /* 0x0000000100007824 */ /* 0x000fc800078e020f */
[----:B------:R-:W-:Y:S02]  /*1ba0*/  VIADD R8, R0, 0xffffffff ;  /* 0xffffffff00087836 */ /* 0x000fe40000000000 */
[----:B------:R-:W-:-:S04]  /*1bb0*/  DFMA R12, R10, -R4, 1 ;  /* 0x3ff000000a0c742b */ /* 0x000fc80000000804 */
[----:B------:R-:W0:Y:S04]  /*1bc0*/  I2F.F64.U32 R8, R8 ;  /* 0x0000000800087312 */ /* 0x000e280000201800 */
[----:B------:R-:W-:-:S08]  /*1bd0*/  DFMA R12, R10, R12, R10 ;  /* 0x0000000c0a0c722b */ /* 0x000fd0000000000a */
[----:B0-----:R-:W-:Y:S01]  /*1be0*/  DMUL R10, R12, R8 ;  /* 0x000000080c0a7228 */ /* 0x001fe20000000000 */
        /* <DEDUP_REMOVED lines=10> */
[----:B------:R-:W-:Y:S05]  /*1c90*/  CALL.REL.NOINC `($__internal_0_$__cuda_sm20_div_rn_f64_full) ;  /* 0x00000014004c7944 */ /* 0x000fea0003c00000 */
.L_x_30:
[----:B------:R-:W-:Y:S01]  /*1ca0*/  DFMA R10, R28, R10, UR12 ;  /* 0x0000000c1c0a7e2b */ /* 0x000fe2000800000a */
[----:B------:R-:W2:Y:S07]  /*1cb0*/  LDG.E.64 R12, desc[UR16][R4.64+0x8] ;  /* 0x00000810040c7981 */ /* 0x000eae000c1e1b00 */
[----:B------:R-:W-:-:S14]  /*1cc0*/  DSETP.GE.AND P0, PT, R10, UR14, PT ;  /* 0x0000000e0a007e2a */ /* 0x000fdc000bf06000 */
[----:B------:R-:W2:Y:S04]  /*1cd0*/  @!P0 LDG.E.64 R8, desc[UR16][R20.64+0x8] ;  /* 0x0000081014088981 */ /* 0x000ea8000c1e1b00 */
[----:B------:R-:W3:Y:S01]  /*1ce0*/  @P0 LDG.E.64 R10, desc[UR16][R4.64] ;  /* 0x00000010040a0981 */ /* 0x000ee2000c1e1b00 */
[----:B------:R-:W-:Y:S01]  /*1cf0*/  IMAD.HI.U32 R2, R0, -0x4370ec6f, RZ ;  /* 0xbc8f139100027827 */ /* 0x000fe200078e00ff */
[----:B------:R-:W0:Y:S01]  /*1d00*/  MUFU.RCP64H R15, 2.14748262400000000000e+09 ;  /* 0x41dfffff000f7908 */ /* 0x000e220000001800 */
[----:B------:R-:W-:Y:S02]  /*1d10*/  MOV R19, 0x41dfffff ;  /* 0x41dfffff00137802 */ /* 0x000fe40000000f00 */
[----:B------:R-:W-:Y:S02]  /*1d20*/  IMAD.MOV.U32 R18, RZ, RZ, -0x800000 ;  /* 0xff800000ff127424 */ /* 0x000fe400078e00ff */
[----:B------:R-:W-:Y:S01]  /*1d30*/  IMAD.MOV.U32 R14, RZ, RZ, 0x1 ;  /* 0x00000001ff0e7424 */ /* 0x000fe200078e00ff */
[----:B--2---:R-:W-:-:S06]  /*1d40*/  @!P0 DSETP.GEU.AND P1, PT, R8, R12, PT ;  /* 0x0000000c0800822a */ /* 0x004fcc0003f2e000 */
[----:B------:R-:W-:Y:S02]  /*1d50*/  @!P0 SEL R16, R20, R4, !P1 ;  /* 0x0000000414108207 */ /* 0x000fe40004800000 */
[----:B------:R-:W-:-:S05]  /*1d60*/  @!P0 SEL R17, R21, R5, !P1 ;  /* 0x0000000515118207 */ /* 0x000fca0004800000 */
[----:B------:R-:W3:Y:S04]  /*1d70*/  @!P0 LDG.E.64 R10, desc[UR16][R16.64] ;  /* 0x00000010100a8981 */ /* 0x000ee8000c1e1b00 */
[----:B------:R1:W2:Y:S01]  /*1d80*/  @!P0 LDG.E.64 R12, desc[UR16][R16.64+0x8] ;  /* 0x00000810100c8981 */ /* 0x0002a2000c1e1b00 */
[----:B------:R-:W-:-:S05]  /*1d90*/  SHF.R.U32.HI R9, RZ, 0xf, R2 ;  /* 0x0000000fff097819 */ /* 0x000fca0000011602 */
[C---:B------:R-:W-:Y:S02]  /*1da0*/  IMAD R0, R9.reuse, -0xadc8, R0 ;  /* 0xffff523809007824 */ /* 0x040fe400078e0200 */
[----:B------:R-:W-:Y:S02]  /*1db0*/  IMAD R23, R9, 0xd47, RZ ;  /* 0x00000d4709177824 */ /* 0x000fe400078e02ff */
[----:B------:R-:W-:Y:S01]  /*1dc0*/  IMAD R0, R0, 0xbc8f, RZ ;  /* 0x0000bc8f00007824 */ /* 0x000fe200078e02ff */
[----:B0-----:R-:W-:-:S04]  /*1dd0*/  DFMA R8, R14, -R18, 1 ;  /* 0x3ff000000e08742b */ /* 0x001fc80000000812 */
[----:B------:R-:W-:Y:S02]  /*1de0*/  ISETP.GE.U32.AND P0, PT, R0, R23, PT ;  /* 0x000000170000720c */ /* 0x000fe40003f06070 */
[----:B-1----:R-:W-:Y:S02]  /*1df0*/  LOP3.LUT R17, R23, 0x7fffffff, RZ, 0x3c, !PT ;  /* 0x7fffffff17117812 */ /* 0x002fe400078e3cff */
[----:B------:R-:W-:-:S09]  /*1e00*/  DFMA R8, R8, R8, R8 ;  /* 0x000000080808722b */ /* 0x000fd20000000008 */
[----:B------:R-:W-:Y:S01]  /*1e10*/  @P0 IMAD.MOV R17, RZ, RZ, -R23 ;  /* 0x000000ffff110224 */ /* 0x000fe200078e0a17 */
[----:B------:R-:W-:-:S03]  /*1e20*/  DFMA R14, R14, R8, R14 ;  /* 0x000000080e0e722b */ /* 0x000fc6000000000e */
[----:B------:R-:W-:-:S04]  /*1e30*/  IMAD.IADD R0, R0, 0x1, R17 ;  /* 0x0000000100007824 */ /* 0x000fc800078e0211 */
[----:B------:R-:W-:Y:S01]  /*1e40*/  VIADD R8, R0, 0xffffffff ;  /* 0xffffffff00087836 */ /* 0x000fe20000000000 */
[----:B------:R-:W-:-:S05]  /*1e50*/  DFMA R16, R14, -R18, 1 ;  /* 0x3ff000000e10742b */ /* 0x000fca0000000812 */
[----:B------:R-:W0:Y:S03]  /*1e60*/  I2F.F64.U32 R8, R8 ;  /* 0x0000000800087312 */ /* 0x000e260000201800 */
[----:B------:R-:W-:-:S08]  /*1e70*/  DFMA R14, R14, R16, R14 ;  /* 0x000000100e0e722b */ /* 0x000fd0000000000e */
[----:B0-----:R-:W-:-:S08]  /*1e80*/  DMUL R16, R14, R8 ;  /* 0x000000080e107228 */ /* 0x001fd00000000000 */
[----:B------:R-:W-:Y:S01]  /*1e90*/  DFMA R18, R16, -R18, R8 ;  /* 0x800000121012722b */ /* 0x000fe20000000008 */
[----:B------:R-:W-:-:S07]  /*1ea0*/  MOV R22, 0x10 ;  /* 0x0000001000167802 */ /* 0x000fce0000000f00 */
[----:B------:R-:W-:Y:S01]  /*1eb0*/  DFMA R14, R14, R18, R16 ;  /* 0x000000120e0e722b */ /* 0x000fe20000000010 */
[----:B------:R-:W-:Y:S01]  /*1ec0*/  IMAD.WIDE R22, R3, R22, UR4 ;  /* 0x0000000403167e25 */ /* 0x000fe2000f8e0216 */
[----:B------:R-:W-:-:S08]  /*1ed0*/  FSETP.GEU.AND P1, PT, |R9|, 6.5827683646048100446e-37, PT ;  /* 0x036000000900780b */ /* 0x000fd00003f2e200 */
[----:B------:R-:W-:-:S05]  /*1ee0*/  FFMA R2, RZ, 27.999998092651367188, R15 ;  /* 0x41dfffffff027823 */ /* 0x000fca000000000f */
[----:B------:R-:W-:Y:S01]  /*1ef0*/  FSETP.GT.AND P0, PT, |R2|, 1.469367938527859385e-39, PT ;  /* 0x001000000200780b */ /* 0x000fe20003f04200 */
[----:B---3--:R0:W-:Y:S04]  /*1f00*/  STG.E.64 desc[UR16][R22.64], R10 ;  /* 0x0000000a16007986 */ /* 0x0081e8000c101b10 */
[----:B--2---:R0:W-:Y:S08]  /*1f10*/  STG.E.64 desc[UR16][R22.64+0x8], R12 ;  /* 0x0000080c16007986 */ /* 0x0041f0000c101b10 */
[----:B------:R-:W-:Y:S05]  /*1f20*/  @P0 BRA P1, `(.L_x_31) ;  /* 0x0000000000180947 */ /* 0x000fea0000800000 */
[----:B------:R-:W-:Y:S01]  /*1f30*/  IMAD.MOV.U32 R15, RZ, RZ, R8 ;  /* 0x000000ffff0f7224 */ /* 0x000fe200078e0008 */
[----:B------:R-:W-:Y:S01]  /*1f40*/  MOV R2, 0x1f70 ;  /* 0x00001f7000027802 */ /* 0x000fe20000000f00 */
[----:B------:R-:W-:-:S07]  /*1f50*/  IMAD.MOV.U32 R14, RZ, RZ, R9 ;  /* 0x000000ffff0e7224 */ /* 0x000fce00078e0009 */
[----:B0-----:R-:W-:Y:S05]  /*1f60*/  CALL.REL.NOINC `($__internal_0_$__cuda_sm20_div_rn_f64_full) ;  /* 0x0000001000987944 */ /* 0x001fea0003c00000 */
[----:B------:R-:W-:Y:S02]  /*1f70*/  IMAD.MOV.U32 R14, RZ, RZ, R10 ;  /* 0x000000ffff0e7224 */ /* 0x000fe400078e000a */
[----:B------:R-:W-:-:S07]  /*1f80*/  IMAD.MOV.U32 R15, RZ, RZ, R11 ;  /* 0x000000ffff0f7224 */ /* 0x000fce00078e000b */
.L_x_31:
[----:B------:R-:W-:Y:S01]  /*1f90*/  DFMA R14, R28, R14, UR12 ;  /* 0x0000000c1c0e7e2b */ /* 0x000fe2000800000e */
[----:B0-----:R-:W2:Y:S07]  /*1fa0*/  LDG.E.64 R12, desc[UR16][R4.64+0x808] ;  /* 0x00080810040c7981 */ /* 0x001eae000c1e1b00 */
[----:B------:R-:W-:-:S14]  /*1fb0*/  DSETP.GE.AND P0, PT, R14, UR14, PT ;  /* 0x0000000e0e007e2a */ /* 0x000fdc000bf06000 */
[----:B------:R-:W2:Y:S04]  /*1fc0*/  @!P0 LDG.E.64 R8, desc[UR16][R20.64+0x808] ;  /* 0x0008081014088981 */ /* 0x000ea8000c1e1b00 */
[----:B------:R-:W3:Y:S01]  /*1fd0*/  @P0 LDG.E.64 R10, desc[UR16][R4.64+0x800] ;  /* 0x00080010040a0981 */ /* 0x000ee2000c1e1b00 */
[----:B------:R-:W-:Y:S02]  /*1fe0*/  @!P0 IADD3 R18, P3, PT, R4, 0x800, RZ ;  /* 0x0000080004128810 */ /* 0x000fe40007f7e0ff */
[----:B------:R-:W-:-:S03]  /*1ff0*/  @!P0 IADD3 R19, P2, PT, R20, 0x800, RZ ;  /* 0x0000080014138810 */ /* 0x000fc60007f5e0ff */
[----:B------:R-:W-:Y:S01]  /*2000*/  @!P0 IMAD.X R2, RZ, RZ, R5, P3 ;  /* 0x000000ffff028224 */ /* 0x000fe200018e0605 */
[----:B------:R-:W0:Y:S01]  /*2010*/  MUFU.RCP64H R17, 2.14748262400000000000e+09 ;  /* 0x41dfffff00117908 */ /* 0x000e220000001800 */
[----:B------:R-:W-:Y:S02]  /*2020*/  IMAD.MOV.U32 R14, RZ, RZ, -0x800000 ;  /* 0xff800000ff0e7424 */ /* 0x000fe400078e00ff */
[----:B------:R-:W-:Y:S02]  /*2030*/  IMAD.MOV.U32 R15, RZ, RZ, 0x41dfffff ;  /* 0x41dfffffff0f7424 */ /* 0x000fe400078e00ff */
[----:B------:R-:W-:Y:S01]  /*2040*/  IMAD.MOV.U32 R16, RZ, RZ, 0x1 ;  /* 0x00000001ff107424 */ /* 0x000fe200078e00ff */
[----:B--2---:R-:W-:Y:S01]  /*2050*/  @!P0 DSETP.GEU.AND P1, PT, R8, R12, PT ;  /* 0x0000000c0800822a */ /* 0x004fe20003f2e000 */
[----:B------:R-:W-:-:S05]  /*2060*/  @!P0 IADD3.X R9, PT, PT, RZ, R21, RZ, P2, !PT ;  /* 0x00000015ff098210 */ /* 0x000fca00017fe4ff */
[----:B------:R-:W-:Y:S02]  /*2070*/  @!P0 SEL R18, R19, R18, !P1 ;  /* 0x0000001213128207 */ /* 0x000fe40004800000 */
[----:B------:R-:W-:Y:S02]  /*2080*/  @!P0 SEL R24, R20, R4, !P1 ;  /* 0x0000000414188207 */ /* 0x000fe40004800000 */
[----:B------:R-:W-:Y:S02]  /*2090*/  @!P0 SEL R25, R21, R5, !P1 ;  /* 0x0000000515198207 */ /* 0x000fe40004800000 */
[----:B------:R-:W-:-:S03]  /*20a0*/  @!P0 SEL R19, R9, R2, !P1 ;  /* 0x0000000209138207 */ /* 0x000fc60004800000 */
[----:B------:R-:W3:Y:S04]  /*20b0*/  @!P0 LDG.E.64 R10, desc[UR16][R24.64+0x800] ;  /* 0x00080010180a8981 */ /* 0x000ee8000c1e1b00 */
[----:B------:R1:W2:Y:S01]  /*20c0*/  @!P0 LDG.E.64 R12, desc[UR16][R18.64+0x8] ;  /* 0x00000810120c8981 */ /* 0x0002a2000c1e1b00 */
[----:B------:R-:W-:-:S05]  /*20d0*/  IMAD.HI.U32 R2, R0, -0x4370ec6f, RZ ;  /* 0xbc8f139100027827 */ /* 0x000fca00078e00ff */
        /* <DEDUP_REMOVED lines=8> */
[----:B------:R-:W-:Y:S01]  /*2160*/  @P0 IADD3 R19, PT, PT, -R2, RZ, RZ ;  /* 0x000000ff02130210 */ /* 0x000fe20007ffe1ff */
[----:B------:R-:W-:-:S04]  /*2170*/  DFMA R16, R16, R8, R16 ;  /* 0x000000081010722b */ /* 0x000fc80000000010 */
[----:B------:R-:W-:-:S04]  /*2180*/  IMAD.IADD R0, R0, 0x1, R19 ;  /* 0x0000000100007824 */ /* 0x000fc800078e0213 */
[----:B------:R-:W-:Y:S01]  /*2190*/  VIADD R8, R0, 0xffffffff ;  /* 0xffffffff00087836 */ /* 0x000fe20000000000 */
[----:B------:R-:W-:-:S05]  /*21a0*/  DFMA R18, R16, -R14, 1 ;  /* 0x3ff000001012742b */ /* 0x000fca000000080e */
[----:B------:R-:W0:Y:S03]  /*21b0*/  I2F.F64.U32 R8, R8 ;  /* 0x0000000800087312 */ /* 0x000e260000201800 */
[----:B------:R-:W-:-:S08]  /*21c0*/  DFMA R16, R16, R18, R16 ;  /* 0x000000121010722b */ /* 0x000fd00000000010 */
[----:B0-----:R-:W-:-:S08]  /*21d0*/  DMUL R18, R16, R8 ;  /* 0x0000000810127228 */ /* 0x001fd00000000000 */
[----:B------:R-:W-:-:S08]  /*21e0*/  DFMA R14, R18, -R14, R8 ;  /* 0x8000000e120e722b */ /* 0x000fd00000000008 */
[----:B------:R-:W-:Y:S01]  /*21f0*/  DFMA R14, R16, R14, R18 ;  /* 0x0000000e100e722b */ /* 0x000fe20000000012 */
[----:B------:R-:W-:-:S09]  /*2200*/  FSETP.GEU.AND P1, PT, |R9|, 6.5827683646048100446e-37, PT ;  /* 0x036000000900780b */ /* 0x000fd20003f2e200 */
        /* <DEDUP_REMOVED lines=9> */
[----:B------:R-:W-:Y:S01]  /*22a0*/  MOV R14, R10 ;  /* 0x0000000a000e7202 */ /* 0x000fe20000000f00 */
[----:B------:R-:W-:-:S07]  /*22b0*/  IMAD.MOV.U32 R15, RZ, RZ, R11 ;  /* 0x000000ffff0f7224 */ /* 0x000fce00078e000b */
.L_x_32:
[----:B------:R-:W-:Y:S01]  /*22c0*/  DFMA R14, R28, R14, UR12 ;  /* 0x0000000c1c0e7e2b */ /* 0x000fe2000800000e */
[----:B0-----:R-:W2:Y:S07]  /*22d0*/  LDG.E.64 R12, desc[UR16][R4.64+0x1008] ;  /* 0x00100810040c7981 */ /* 0x001eae000c1e1b00 */
[----:B------:R-:W-:-:S14]  /*22e0*/  DSETP.GE.AND P0, PT, R14, UR14, PT ;  /* 0x0000000e0e007e2a */ /* 0x000fdc000bf06000 */
[----:B------:R-:W2:Y:S04]  /*22f0*/  @!P0 LDG.E.64 R8, desc[UR16][R20.64+0x1008] ;  /* 0x0010081014088981 */ /* 0x000ea8000c1e1b00 */
[----:B------:R-:W3:Y:S01]  /*2300*/  @P0 LDG.E.64 R10, desc[UR16][R4.64+0x1000] ;  /* 0x00100010040a0981 */ /* 0x000ee2000c1e1b00 */
[----:B------:R-:W-:Y:S02]  /*2310*/  @!P0 IADD3 R19, P2, PT, R20, 0x1000, RZ ;  /* 0x0000100014138810 */ /* 0x000fe40007f5e0ff */
[----:B------:R-:W-:-:S05]  /*2320*/  @!P0 IADD3 R18, P3, PT, R4, 0x1000, RZ ;  /* 0x0000100004128810 */ /* 0x000fca0007f7e0ff */
[----:B------:R-:W-:Y:S01]  /*2330*/  @!P0 IMAD.X R2, RZ, RZ, R5, P3 ;  /* 0x000000ffff028224 */ /* 0x000fe200018e0605 */
[----:B------:R-:W0:Y:S01]  /*2340*/  MUFU.RCP64H R17, 2.14748262400000000000e+09 ;  /* 0x41dfffff00117908 */ /* 0x000e220000001800 */
[----:B------:R-:W-:Y:S01]  /*2350*/  IMAD.MOV.U32 R14, RZ, RZ, -0x800000 ;  /* 0xff800000ff0e7424 */ /* 0x000fe200078e00ff */
[----:B------:R-:W-:Y:S01]  /*2360*/  MOV R15, 0x41dfffff ;  /* 0x41dfffff000f7802 */ /* 0x000fe20000000f00 */
[----:B------:R-:W-:Y:S01]  /*2370*/  IMAD.MOV.U32 R16, RZ, RZ, 0x1 ;  /* 0x00000001ff107424 */ /* 0x000fe200078e00ff */
[----:B--2---:R-:W-:Y:S01]  /*2380*/  @!P0 DSETP.GEU.AND P1, PT, R8, R12, PT ;  /* 0x0000000c0800822a */ /* 0x004fe20003f2e000 */
[----:B------:R-:W-:-:S05]  /*2390*/  @!P0 IMAD.X R9, RZ, RZ, R21, P2 ;  /* 0x000000ffff098224 */ /* 0x000fca00010e0615 */
        /* <DEDUP_REMOVED lines=31> */
[----:B------:R-:W-:Y:S01]  /*2590*/  MOV R15, R8 ;  /* 0x00000008000f7202 */ /* 0x000fe20000000f00 */
[----:B------:R-:W-:Y:S01]  /*25a0*/  IMAD.MOV.U32 R14, RZ, RZ, R9 ;  /* 0x000000ffff0e7224 */ /* 0x000fe200078e0009 */
[----:B------:R-:W-:-:S07]  /*25b0*/  MOV R2, 0x25d0 ;  /* 0x000025d000027802 */ /* 0x000fce0000000f00 */
[----:B0-----:R-:W-:Y:S05]  /*25c0*/  CALL.REL.NOINC `($__internal_0_$__cuda_sm20_div_rn_f64_full) ;  /* 0x0000000c00007944 */ /* 0x001fea0003c00000 */
[----:B------:R-:W-:Y:S02]  /*25d0*/  IMAD.MOV.U32 R14, RZ, RZ, R10 ;  /* 0x000000ffff0e7224 */ /* 0x000fe400078e000a */
[----:B------:R-:W-:-:S07]  /*25e0*/  IMAD.MOV.U32 R15, RZ, RZ, R11 ;  /* 0x000000ffff0f7224 */ /* 0x000fce00078e000b */
.L_x_33:
        /* <DEDUP_REMOVED lines=8> */
[----:B------:R-:W-:Y:S01]  /*2670*/  @!P0 IADD3.X R2, PT, PT, RZ, R5, RZ, P3, !PT ;  /* 0x00000005ff028210 */ /* 0x000fe20001ffe4ff */
[----:B--2---:R-:W-:-:S06]  /*2680*/  @!P0 DSETP.GEU.AND P1, PT, R12, R10, PT ;  /* 0x0000000a0c00822a */ /* 0x004fcc0003f2e000 */
[----:B------:R-:W-:Y:S02]  /*2690*/  @!P0 SEL R14, R15, R14, !P1 ;  /* 0x0000000e0f0e8207 */ /* 0x000fe40004800000 */
[----:B------:R-:W-:Y:S02]  /*26a0*/  @!P0 SEL R12, R20, R4, !P1 ;  /* 0x00000004140c8207 */ /* 0x000fe40004800000 */
[----:B------:R-:W-:Y:S02]  /*26b0*/  @!P0 SEL R13, R21, R5, !P1 ;  /* 0x00000005150d8207 */ /* 0x000fe40004800000 */
[----:B------:R-:W-:-:S03]  /*26c0*/  @!P0 SEL R15, R17, R2, !P1 ;  /* 0x00000002110f8207 */ /* 0x000fc60004800000 */
[----:B------:R-:W3:Y:S04]  /*26d0*/  @!P0 LDG.E.64 R8, desc[UR16][R12.64+0x1800] ;  /* 0x001800100c088981 */ /* 0x000ee8000c1e1b00 */
[----:B------:R-:W2:Y:S01]  /*26e0*/  @!P0 LDG.E.64 R10, desc[UR16][R14.64+0x8] ;  /* 0x000008100e0a8981 */ /* 0x000ea2000c1e1b00 */
[----:B------:R-:W-:-:S04]  /*26f0*/  UIADD3 UR6, UPT, UPT, UR6, 0x4, URZ ;  /* 0x0000000406067890 */ /* 0x000fc8000fffe0ff */
[----:B------:R-:W-:Y:S01]  /*2700*/  UISETP.NE.AND UP0, UPT, UR6, URZ, UPT ;  /* 0x000000ff0600728c */ /* 0x000fe2000bf05270 */
[----:B------:R-:W-:Y:S01]  /*2710*/  VIADD R3, R3, 0x200 ;  /* 0x0000020003037836 */ /* 0x000fe20000000000 */
[----:B---3--:R0:W-:Y:S04]  /*2720*/  STG.E.64 desc[UR16][R22.64+0x1800], R8 ;  /* 0x0018000816007986 */ /* 0x0081e8000c101b10 */
[----:B--2---:R0:W-:Y:S03]  /*2730*/  STG.E.64 desc[UR16][R22.64+0x1808], R10 ;  /* 0x0018080a16007986 */ /* 0x0041e6000c101b10 */
[----:B------:R-:W-:Y:S05]  /*2740*/  BRA.U UP0, `(.L_x_34) ;  /* 0xfffffff100c87547 */ /* 0x000fea000b83ffff */
.L_x_29:
[----:B------:R-:W-:-:S13]  /*2750*/  ISETP.NE.AND P0, PT, RZ, UR7, PT ;  /* 0x00000007ff007c0c */ /* 0x000fda000bf05270 */
[----:B------:R-:W-:Y:S05]  /*2760*/  @!P0 EXIT ;  /* 0x000000000000894d */ /* 0x000fea0003800000 */
[----:B------:R-:W-:-:S09]  /*2770*/  UISETP.NE.AND UP0, UPT, UR7, 0x1, UPT ;  /* 0x000000010700788c */ /* 0x000fd2000bf05270 */
[----:B------:R-:W-:Y:S05]  /*2780*/  BRA.U !UP0, `(.L_x_35) ;  /* 0x0000000508ac7547 */ /* 0x000fea000b800000 */
[----:B------:R-:W-:Y:S01]  /*2790*/  IMAD.HI.U32 R2, R0, -0x4370ec6f, RZ ;  /* 0xbc8f139100027827 */ /* 0x000fe200078e00ff */
[----:B------:R-:W1:Y:S01]  /*27a0*/  MUFU.RCP64H R3, 2.14748262400000000000e+09 ;  /* 0x41dfffff00037908 */ /* 0x000e620000001800 */
[----:B------:R-:W2:Y:S02]  /*27b0*/  S2R R12, SR_TID.X ;  /* 0x00000000000c7919 */ /* 0x000ea40000002100 */
[----:B------:R-:W-:Y:S01]  /*27c0*/  IMAD.MOV.U32 R4, RZ, RZ, -0x800000 ;  /* 0xff800000ff047424 */ /* 0x000fe200078e00ff */
[----:B0-----:R-:W-:Y:S01]  /*27d0*/  SHF.R.U32.HI R9, RZ, 0xf, R2 ;  /* 0x0000000fff097819 */ /* 0x001fe20000011602 */
[----:B------:R-:W-:Y:S02]  /*27e0*/  IMAD.MOV.U32 R5, RZ, RZ, 0x41dfffff ;  /* 0x41dfffffff057424 */ /* 0x000fe400078e00ff */
[----:B------:R-:W-:Y:S02]  /*27f0*/  IMAD.MOV.U32 R2, RZ, RZ, 0x1 ;  /* 0x00000001ff027424 */ /* 0x000fe400078e00ff */
[----:B------:R-:W-:-:S02]  /*2800*/  IMAD R0, R9, -0xadc8, R0 ;  /* 0xffff523809007824 */ /* 0x000fc400078e0200 */
[----:B------:R-:W-:Y:S02]  /*2810*/  IMAD R11, R9, 0xd47, RZ ;  /* 0x00000d47090b7824 */ /* 0x000fe400078e02ff */
[----:B------:R-:W-:Y:S02]  /*2820*/  IMAD R0, R0, 0xbc8f, RZ ;  /* 0x0000bc8f00007824 */ /* 0x000fe400078e02ff */
[----:B------:R-:W-:Y:S01]  /*2830*/  IMAD.U32 R20, RZ, RZ, UR10 ;  /* 0x0000000aff147e24 */ /* 0x000fe2000f8e00ff */
[----:B------:R-:W-:Y:S01]  /*2840*/  LOP3.LUT R13, R11, 0x7fffffff, RZ, 0x3c, !PT ;  /* 0x7fffffff0b0d7812 */ /* 0x000fe200078e3cff */
[----:B-1----:R-:W-:Y:S01]  /*2850*/  DFMA R8, R2, -R4, 1 ;  /* 0x3ff000000208742b */ /* 0x002fe20000000804 */
[----:B------:R-:W-:Y:S01]  /*2860*/  ISETP.GE.U32.AND P0, PT, R0, R11, PT ;  /* 0x0000000b0000720c */ /* 0x000fe20003f06070 */
[----:B------:R-:W-:-:S06]  /*2870*/  IMAD.U32 R21, RZ, RZ, UR11 ;  /* 0x0000000bff157e24 */ /* 0x000fcc000f8e00ff */
[----:B------:R-:W-:-:S06]  /*2880*/  DFMA R8, R8, R8, R8 ;  /* 0x000000080808722b */ /* 0x000fcc0000000008 */
[----:B------:R-:W-:Y:S02]  /*2890*/  @P0 IADD3 R13, PT, PT, -R11, RZ, RZ ;  /* 0x000000ff0b0d0210 */ /* 0x000fe40007ffe1ff */
[----:B------:R-:W-:Y:S01]  /*28a0*/  DFMA R8, R2, R8, R2 ;  /* 0x000000080208722b */ /* 0x000fe20000000002 */
[----:B--2---:R-:W-:Y:S02]  /*28b0*/  LEA R22, R27, R12, 0x7 ;  /* 0x0000000c1b167211 */ /* 0x004fe400078e38ff */
[----:B------:R-:W-:-:S03]  /*28c0*/  IMAD.IADD R0, R0, 0x1, R13 ;  /* 0x0000000100007824 */ /* 0x000fc600078e020d */
[----:B------:R-:W-:Y:S02]  /*28d0*/  IMAD.WIDE R20, R22, 0x10, R20 ;  /* 0x0000001016147825 */ /* 0x000fe400078e0214 */
[----:B------:R-:W-:Y:S02]  /*28e0*/  DFMA R10, R8, -R4, 1 ;  /* 0x3ff00000080a742b */ /* 0x000fe40000000804 */
[----:B------:R-:W-:-:S06]  /*28f0*/  VIADD R2, R0, 0xffffffff ;  /* 0xffffffff00027836 */ /* 0x000fcc0000000000 */
[----:B------:R-:W0:Y:S01]  /*2900*/  I2F.F64.U32 R2, R2 ;  /* 0x0000000200027312 */ /* 0x000e220000201800 */
[----:B------:R-:W-:-:S08]  /*2910*/  DFMA R8, R8, R10, R8 ;  /* 0x0000000a0808722b */ /* 0x000fd00000000008 */
[----:B0-----:R-:W-:Y:S01]  /*2920*/  DMUL R10, R8, R2 ;  /* 0x00000002080a7228 */ /* 0x001fe20000000000 */
[----:B------:R-:W-:-:S07]  /*2930*/  FSETP.GEU.AND P1, PT, |R3|, 6.5827683646048100446e-37, PT ;  /* 0x036000000300780b */ /* 0x000fce0003f2e200 */
[----:B------:R-:W-:-:S08]  /*2940*/  DFMA R4, R10, -R4, R2 ;  /* 0x800000040a04722b */ /* 0x000fd00000000002 */
[----:B------:R-:W-:-:S10]  /*2950*/  DFMA R10, R8, R4, R10 ;  /* 0x00000004080a722b */ /* 0x000fd4000000000a */
[----:B------:R-:W-:-:S05]  /*2960*/  FFMA R4, RZ, 27.999998092651367188, R11 ;  /* 0x41dfffffff047823 */ /* 0x000fca000000000b */
[----:B------:R-:W-:Y:S01]  /*2970*/  FSETP.GT.AND P0, PT, |R4|, 1.469367938527859385e-39, PT ;  /* 0x001000000400780b */ /* 0x000fe20003f04200 */
[----:B------:R-:W-:-:S12]  /*2980*/  IMAD.WIDE R4, R22, 0x10, R6 ;  /* 0x0000001016047825 */ /* 0x000fd800078e0206 */
[----:B------:R-:W-:Y:S05]  /*2990*/  @P0 BRA P1, `(.L_x_36) ;  /* 0x0000000000100947 */ /* 0x000fea0000800000 */
[----:B------:R-:W-:Y:S01]  /*29a0*/  IMAD.MOV.U32 R15, RZ, RZ, R2 ;  /* 0x000000ffff0f7224 */ /* 0x000fe200078e0002 */
[----:B------:R-:W-:Y:S01]  /*29b0*/  MOV R2, 0x29e0 ;  /* 0x000029e000027802 */ /* 0x000fe20000000f00 */
[----:B------:R-:W-:-:S07]  /*29c0*/  IMAD.MOV.U32 R14, RZ, RZ, R3 ;  /* 0x000000ffff0e7224 */ /* 0x000fce00078e0003 */
[----:B------:R-:W-:Y:S05]  /*29d0*/  CALL.REL.NOINC `($__internal_0_$__cuda_sm20_div_rn_f64_full) ;  /* 0x0000000400fc7944 */ /* 0x000fea0003c00000 */
.L_x_36:
[----:B------:R-:W0:Y:S01]  /*29e0*/  LDCU.64 UR6, c[0x0][0x3a0] ;  /* 0x00007400ff0677ac */ /* 0x000e220008000a00 */
[----:B------:R-:W1:Y:S01]  /*29f0*/  LDCU.64 UR8, c[0x0][0x390] ;  /* 0x00007200ff0877ac */ /* 0x000e620008000a00 */
[----:B0-----:R-:W-:-:S08]  /*2a00*/  DFMA R10, R28, R10, UR6 ;  /* 0x000000061c0a7e2b */ /* 0x001fd0000800000a */
[----:B-1----:R-:W-:Y:S02]  /*2a10*/  DSETP.GE.AND P0, PT, R10, UR8, PT ;  /* 0x000000080a007e2a */ /* 0x002fe4000bf06000 */
[----:B------:R-:W2:-:S12]  /*2a20*/  LDG.E.64 R10, desc[UR16][R4.64+0x8] ;  /* 0x00000810040a7981 */ /* 0x000e98000c1e1b00 */
[----:B------:R-:W2:Y:S04]  /*2a30*/  @!P0 LDG.E.64 R2, desc[UR16][R20.64+0x8] ;  /* 0x0000081014028981 */ /* 0x000ea8000c1e1b00 */
[----:B------:R-:W3:Y:S01]  /*2a40*/  @P0 LDG.E.64 R8, desc[UR16][R4.64] ;  /* 0x0000001004080981 */ /* 0x000ee2000c1e1b00 */
[----:B------:R-:W0:Y:S01]  /*2a50*/  MUFU.RCP64H R13, 2.14748262400000000000e+09 ;  /* 0x41dfffff000d7908 */ /* 0x000e220000001800 */
[----:B------:R-:W-:Y:S01]  /*2a60*/  IMAD.MOV.U32 R16, RZ, RZ, -0x800000 ;  /* 0xff800000ff107424 */ /* 0x000fe200078e00ff */
[----:B------:R-:W-:Y:S01]  /*2a70*/  MOV R12, 0x1 ;  /* 0x00000001000c7802 */ /* 0x000fe20000000f00 */
[----:B------:R-:W-:Y:S01]  /*2a80*/  IMAD.MOV.U32 R17, RZ, RZ, 0x41dfffff ;  /* 0x41dfffffff117424 */ /* 0x000fe200078e00ff */
[----:B--2---:R-:W-:-:S06]  /*2a90*/  @!P0 DSETP.GEU.AND P1, PT, R2, R10, PT ;  /* 0x0000000a0200822a */ /* 0x004fcc0003f2e000 */
[----:B------:R-:W-:Y:S02]  /*2aa0*/  @!P0 SEL R14, R20, R4, !P1 ;  /* 0x00000004140e8207 */ /* 0x000fe40004800000 */
[----:B------:R-:W-:-:S05]  /*2ab0*/  @!P0 SEL R15, R21, R5, !P1 ;  /* 0x00000005150f8207 */ /* 0x000fca0004800000 */
[----:B------:R-:W3:Y:S04]  /*2ac0*/  @!P0 LDG.E.64 R8, desc[UR16][R14.64] ;  /* 0x000000100e088981 */ /* 0x000ee8000c1e1b00 */
[----:B------:R1:W2:Y:S01]  /*2ad0*/  @!P0 LDG.E.64 R10, desc[UR16][R14.64+0x8] ;  /* 0x000008100e0a8981 */ /* 0x0002a2000c1e1b00 */
[----:B------:R-:W-:-:S04]  /*2ae0*/  IMAD.HI.U32 R2, R0, -0x4370ec6f, RZ ;  /* 0xbc8f139100027827 */ /* 0x000fc800078e00ff */
[----:B------:R-:W-:Y:S01]  /*2af0*/  IMAD.MOV.U32 R23, RZ, RZ, 0x10 ;  /* 0x00000010ff177424 */ /* 0x000fe200078e00ff */
[----:B------:R-:W-:-:S03]  /*2b00*/  SHF.R.U32.HI R3, RZ, 0xf, R2 ;  /* 0x0000000fff037819 */ /* 0x000fc60000011602 */
[----:B------:R-:W-:-:S04]  /*2b10*/  IMAD.WIDE R22, R22, R23, UR4 ;  /* 0x0000000416167e25 */ /* 0x000fc8000f8e0217 */
[C---:B------:R-:W-:Y:S02]  /*2b20*/  IMAD R0, R3.reuse, -0xadc8, R0 ;  /* 0xffff523803007824 */ /* 0x040fe400078e0200 */
[----:B------:R-:W-:Y:S01]  /*2b30*/  IMAD R19, R3, 0xd47, RZ ;  /* 0x00000d4703137824 */ /* 0x000fe200078e02ff */
[----:B0-----:R-:W-:Y:S01]  /*2b40*/  DFMA R2, R12, -R16, 1 ;  /* 0x3ff000000c02742b */ /* 0x001fe20000000810 */
[----:B------:R-:W-:-:S03]  /*2b50*/  IMAD R0, R0, 0xbc8f, RZ ;  /* 0x0000bc8f00007824 */ /* 0x000fc600078e02ff */
[----:B-1----:R-:W-:Y:S02]  /*2b60*/  LOP3.LUT R15, R19, 0x7fffffff, RZ, 0x3c, !PT ;  /* 0x7fffffff130f7812 */ /* 0x002fe400078e3cff */
[----:B------:R-:W-:Y:S02]  /*2b70*/  ISETP.GE.U32.AND P0, PT, R0, R19, PT ;  /* 0x000000130000720c */ /* 0x000fe40003f06070 */
[----:B------:R-:W-:-:S08]  /*2b80*/  DFMA R2, R2, R2, R2 ;  /* 0x000000020202722b */ /* 0x000fd00000000002 */
[----:B------:R-:W-:-:S03]  /*2b90*/  DFMA R12, R12, R2, R12 ;  /* 0x000000020c0c722b */ /* 0x000fc6000000000c */
[----:B------:R-:W-:-:S04]  /*2ba0*/  @P0 IMAD.MOV R15, RZ, RZ, -R19 ;  /* 0x000000ffff0f0224 */ /* 0x000fc800078e0a13 */
[----:B------:R-:W-:Y:S01]  /*2bb0*/  IMAD.IADD R0, R0, 0x1, R15 ;  /* 0x0000000100007824 */ /* 0x000fe200078e020f */
[----:B------:R-:W-:-:S03]  /*2bc0*/  DFMA R14, R12, -R16, 1 ;  /* 0x3ff000000c0e742b */ /* 0x000fc60000000810 */
[----:B------:R-:W-:-:S05]  /*2bd0*/  VIADD R2, R0, 0xffffffff ;  /* 0xffffffff00027836 */ /* 0x000fca0000000000 */
[----:B------:R-:W-:Y:S01]  /*2be0*/  DFMA R12, R12, R14, R12 ;  /* 0x0000000e0c0c722b */ /* 0x000fe2000000000c */
[----:B------:R-:W0:Y:S07]  /*2bf0*/  I2F.F64.U32 R2, R2 ;  /* 0x0000000200027312 */ /* 0x000e2e0000201800 */
[----:B0-----:R-:W-:Y:S01]  /*2c00*/  DMUL R14, R12, R2 ;  /* 0x000000020c0e7228 */ /* 0x001fe20000000000 */
[----:B------:R-:W-:-:S07]  /*2c10*/  FSETP.GEU.AND P1, PT, |R3|, 6.5827683646048100446e-37, PT ;  /* 0x036000000300780b */ /* 0x000fce0003f2e200 */
[----:B------:R-:W-:-:S08]  /*2c20*/  DFMA R16, R14, -R16, R2 ;  /* 0x800000100e10722b */ /* 0x000fd00000000002 */
[----:B------:R-:W-:-:S10]  /*2c30*/  DFMA R12, R12, R16, R14 ;  /* 0x000000100c0c722b */ /* 0x000fd4000000000e */
        /* <DEDUP_REMOVED lines=11> */
.L_x_37:
[----:B------:R-:W1:Y:S01]  /*2cf0*/  LDCU.64 UR6, c[0x0][0x3a0] ;  /* 0x00007400ff0677ac */ /* 0x000e620008000a00 */
[----:B0-----:R-:W2:Y:S01]  /*2d00*/  LDG.E.64 R8, desc[UR16][R4.64+0x808] ;  /* 0x0008081004087981 */ /* 0x001ea2000c1e1b00 */
[----:B------:R-:W0:Y:S01]  /*2d10*/  LDCU.64 UR8, c[0x0][0x390] ;  /* 0x00007200ff0877ac */ /* 0x000e220008000a00 */
[----:B-1----:R-:W-:-:S08]  /*2d20*/  DFMA R12, R28, R12, UR6 ;  /* 0x000000061c0c7e2b */ /* 0x002fd0000800000c */
[----:B0-----:R-:W-:-:S14]  /*2d30*/  DSETP.GE.AND P0, PT, R12, UR8, PT ;  /* 0x000000080c007e2a */ /* 0x001fdc000bf06000 */
        /* <DEDUP_REMOVED lines=10> */
[----:B------:R-:W-:Y:S01]  /*2de0*/  @!P0 SEL R13, R14, R13, !P1 ;  /* 0x0000000d0e0d8207 */ /* 0x000fe20004800000 */
[----:B------:R-:W3:Y:S04]  /*2df0*/  @!P0 LDG.E.64 R2, desc[UR16][R10.64+0x800] ;  /* 0x000800100a028981 */ /* 0x000ee8000c1e1b00 */
[----:B------:R-:W2:Y:S01]  /*2e00*/  @!P0 LDG.E.64 R8, desc[UR16][R12.64+0x8] ;  /* 0x000008100c088981 */ /* 0x000ea2000c1e1b00 */
[----:B------:R-:W-:-:S03]  /*2e10*/  VIADD R27, R27, 0x2 ;  /* 0x000000021b1b7836 */ /* 0x000fc60000000000 */
[----:B---3--:R1:W-:Y:S04]  /*2e20*/  STG.E.64 desc[UR16][R22.64+0x800], R2 ;  /* 0x0008000216007986 */ /* 0x0083e8000c101b10 */
[----:B--2---:R1:W-:Y:S02]  /*2e30*/  STG.E.64 desc[UR16][R22.64+0x808], R8 ;  /* 0x0008080816007986 */ /* 0x0043e4000c101b10 */
.L_x_35:
[----:B-1----:R-:W1:Y:S02]  /*2e40*/  LDC R2, c[0x0][0x388] ;  /* 0x0000e200ff027b82 */ /* 0x002e640000000800 */
[----:B-1----:R-:W-:-:S04]  /*2e50*/  LOP3.LUT R2, R2, 0x1, RZ, 0xc0, !PT ;  /* 0x0000000102027812 */ /* 0x002fc800078ec0ff */
[----:B------:R-:W-:-:S13]  /*2e60*/  ISETP.NE.U32.AND P0, PT, R2, 0x1, PT ;  /* 0x000000010200780c */ /* 0x000fda0003f05070 */
[----:B------:R-:W-:Y:S05]  /*2e70*/  @P0 EXIT ;  /* 0x000000000000094d */ /* 0x000fea0003800000 */
[----:B------:R-:W1:Y:S01]  /*2e80*/  MUFU.RCP64H R3, 2.14748262400000000000e+09 ;  /* 0x41dfffff00037908 */ /* 0x000e620000001800 */
[----:B------:R-:W-:Y:S01]  /*2e90*/  IMAD.HI.U32 R2, R0, -0x4370ec6f, RZ ;  /* 0xbc8f139100027827 */ /* 0x000fe200078e00ff */
[----:B------:R-:W2:Y:S03]  /*2ea0*/  S2R R12, SR_TID.X ;  /* 0x00000000000c7919 */ /* 0x000ea60000002100 */
[----:B------:R-:W-:Y:S01]  /*2eb0*/  IMAD.MOV.U32 R4, RZ, RZ, -0x800000 ;  /* 0xff800000ff047424 */ /* 0x000fe200078e00ff */
[----:B0-----:R-:W-:Y:S01]  /*2ec0*/  SHF.R.U32.HI R9, RZ, 0xf, R2 ;  /* 0x0000000fff097819 */ /* 0x001fe20000011602 */
[----:B------:R-:W-:Y:S02]  /*2ed0*/  IMAD.MOV.U32 R5, RZ, RZ, 0x41dfffff ;  /* 0x41dfffffff057424 */ /* 0x000fe400078e00ff */
[----:B------:R-:W-:Y:S02]  /*2ee0*/  IMAD.MOV.U32 R2, RZ, RZ, 0x1 ;  /* 0x00000001ff027424 */ /* 0x000fe400078e00ff */
[----:B------:R-:W-:-:S02]  /*2ef0*/  IMAD R0, R9, -0xadc8, R0 ;  /* 0xffff523809007824 */ /* 0x000fc400078e0200 */
[----:B------:R-:W-:Y:S02]  /*2f00*/  IMAD R11, R9, 0xd47, RZ ;  /* 0x00000d47090b7824 */ /* 0x000fe400078e02ff */
[----:B------:R-:W-:Y:S01]  /*2f10*/  IMAD R0, R0, 0xbc8f, RZ ;  /* 0x0000bc8f00007824 */ /* 0x000fe200078e02ff */
[----:B-1----:R-:W-:Y:S02]  /*2f20*/  DFMA R8, R2, -R4, 1 ;  /* 0x3ff000000208742b */ /* 0x002fe40000000804 */
[----:B------:R-:W-:Y:S02]  /*2f30*/  LOP3.LUT R13, R11, 0x7fffffff, RZ, 0x3c, !PT ;  /* 0x7fffffff0b0d7812 */ /* 0x000fe400078e3cff */
[----:B------:R-:W-:-:S04]  /*2f40*/  ISETP.GE.U32.AND P0, PT, R0, R11, PT ;  /* 0x0000000b0000720c */ /* 0x000fc80003f06070 */
[----:B------:R-:W-:-:S09]  /*2f50*/  DFMA R8, R8, R8, R8 ;  /* 0x000000080808722b */ /* 0x000fd20000000008 */
[----:B------:R-:W-:Y:S01]  /*2f60*/  @P0 IADD3 R13, PT, PT, -R11, RZ, RZ ;  /* 0x000000ff0b0d0210 */ /* 0x000fe20007ffe1ff */
[----:B------:R-:W-:Y:S01]  /*2f70*/  DFMA R8, R2, R8, R2 ;  /* 0x000000080208722b */ /* 0x000fe20000000002 */
[----:B--2---:R-:W-:Y:S02]  /*2f80*/  IMAD R27, R27, 0x80, R12 ;  /* 0x000000801b1b7824 */ /* 0x004fe400078e020c */
[----:B------:R-:W-:Y:S02]  /*2f90*/  IADD3 R2, PT, PT, R13, -0x1, R0 ;  /* 0xffffffff0d027810 */ /* 0x000fe40007ffe000 */
[----:B------:R-:W-:-:S03]  /*2fa0*/  IMAD.WIDE R6, R27, 0x10, R6 ;  /* 0x000000101b067825 */ /* 0x000fc600078e0206 */
[C---:B------:R-:W-:Y:S01]  /*2fb0*/  DFMA R10, R8.reuse, -R4, 1 ;  /* 0x3ff00000080a742b */ /* 0x040fe20000000804 */
[----:B------:R-:W0:Y:S07]  /*2fc0*/  I2F.F64.U32 R2, R2 ;  /* 0x0000000200027312 */ /* 0x000e2e0000201800 */
        /* <DEDUP_REMOVED lines=15> */
.L_x_38:
[----:B------:R-:W0:Y:S01]  /*30c0*/  LDCU.64 UR6, c[0x0][0x3a0] ;  /* 0x00007400ff0677ac */ /* 0x000e220008000a00 */
[----:B------:R-:W2:Y:S01]  /*30d0*/  LDG.E.64 R2, desc[UR16][R6.64+0x8] ;  /* 0x0000081006027981 */ /* 0x000ea2000c1e1b00 */
[----:B------:R-:W1:Y:S01]  /*30e0*/  LDCU.64 UR8, c[0x0][0x390] ;  /* 0x00007200ff0877ac */ /* 0x000e620008000a00 */
[----:B0-----:R-:W-:-:S08]  /*30f0*/  DFMA R10, R28, R10, UR6 ;  /* 0x000000061c0a7e2b */ /* 0x001fd0000800000a */
[----:B-1----:R-:W-:-:S14]  /*3100*/  DSETP.GE.AND P0, PT, R10, UR8, PT ;  /* 0x000000080a007e2a */ /* 0x002fdc000bf06000 */
[----:B------:R-:W2:Y:S04]  /*3110*/  @!P0 LDG.E.64 R10, desc[UR16][R4.64+0x8] ;  /* 0x00000810040a8981 */ /* 0x000ea8000c1e1b00 */
[----:B------:R-:W3:Y:S01]  /*3120*/  @P0 LDG.E.64 R8, desc[UR16][R6.64] ;  /* 0x0000001006080981 */ /* 0x000ee2000c1e1b00 */
[----:B--2---:R-:W-:-:S06]  /*3130*/  @!P0 DSETP.GEU.AND P1, PT, R10, R2, PT ;  /* 0x000000020a00822a */ /* 0x004fcc0003f2e000 */
[----:B------:R-:W-:Y:S02]  /*3140*/  @!P0 SEL R10, R4, R6, !P1 ;  /* 0x00000006040a8207 */ /* 0x000fe40004800000 */
[----:B------:R-:W-:-:S05]  /*3150*/  @!P0 SEL R11, R5, R7, !P1 ;  /* 0x00000007050b8207 */ /* 0x000fca0004800000 */
[----:B------:R-:W3:Y:S04]  /*3160*/  @!P0 LDG.E.64 R8, desc[UR16][R10.64] ;  /* 0x000000100a088981 */ /* 0x000ee8000c1e1b00 */
[----:B------:R-:W2:Y:S01]  /*3170*/  @!P0 LDG.E.64 R2, desc[UR16][R10.64+0x8] ;  /* 0x000008100a028981 */ /* 0x000ea2000c1e1b00 */
[----:B------:R-:W-:-:S04]  /*3180*/  IMAD.MOV.U32 R12, RZ, RZ, 0x10 ;  /* 0x00000010ff0c7424 */ /* 0x000fc800078e00ff */
[----:B------:R-:W-:-:S05]  /*3190*/  IMAD.WIDE R12, R27, R12, UR4 ;  /* 0x000000041b0c7e25 */ /* 0x000fca000f8e020c */
[----:B---3--:R-:W-:Y:S04]  /*31a0*/  STG.E.64 desc[UR16][R12.64], R8 ;  /* 0x000000080c007986 */ /* 0x008fe8000c101b10 */
[----:B--2---:R-:W-:Y:S01]  /*31b0*/  STG.E.64 desc[UR16][R12.64+0x8], R2 ;  /* 0x000008020c007986 */ /* 0x004fe2000c101b10 */
[----:B------:R-:W-:Y:S05]  /*31c0*/  EXIT ;  /* 0x000000000000794d */ /* 0x000fea0003800000 */
        .weak           $__internal_0_$__cuda_sm20_div_rn_f64_full
        .type           $__internal_0_$__cuda_sm20_div_rn_f64_full,@function
        .size           $__internal_0_$__cuda_sm20_div_rn_f64_full,(.L_x_234 - $__internal_0_$__cuda_sm20_div_rn_f64_full)
$__internal_0_$__cuda_sm20_div_rn_f64_full:
[----:B------:R-:W-:Y:S01]  /*31d0*/  IMAD.MOV.U32 R17, RZ, RZ, 0x41dfffff ;  /* 0x41dfffffff117424 */ /* 0x000fe200078e00ff */
[-C--:B------:R-:W-:Y:S01]  /*31e0*/  LOP3.LUT R15, R15, R14.reuse, RZ, 0x3c, !PT ;  /* 0x0000000e0f0f7212 */ /* 0x080fe200078e3cff */
[----:B------:R-:W-:Y:S01]  /*31f0*/  IMAD.U32 R10, RZ, RZ, UR19 ;  /* 0x00000013ff0a7e24 */ /* 0x000fe2000f8e00ff */
[----:B------:R-:W-:Y:S01]  /*3200*/  BSSY.RECONVERGENT B2, `(.L_x_39) ;  /* 0x0000062000027945 */ /* 0x000fe20003800200 */
[----:B------:R-:W-:Y:S01]  /*3210*/  IMAD.U32 R8, RZ, RZ, UR19 ;  /* 0x00000013ff087e24 */ /* 0x000fe2000f8e00ff */
[C---:B------:R-:W-:Y:S01]  /*3220*/  FSETP.GEU.AND P0, PT, |R17|.reuse, 1.469367938527859385e-39, PT ;  /* 0x001000001100780b */ /* 0x040fe20003f0e200 */
[----:B------:R-:W-:Y:S01]  /*3230*/  IMAD.MOV.U32 R12, RZ, RZ, 0x1 ;  /* 0x00000001ff0c7424 */ /* 0x000fe200078e00ff */
[----:B------:R-:W-:Y:S02]  /*3240*/  MOV R11, R17 ;  /* 0x00000011000b7202 */ /* 0x000fe40000000f00 */
[----:B------:R-:W-:Y:S02]  /*3250*/  LOP3.LUT R9, R17, 0x800fffff, RZ, 0xc0, !PT ;  /* 0x800fffff11097812 */ /* 0x000fe400078ec0ff */
[----:B------:R-:W-:-:S02]  /*3260*/  LOP3.LUT R14, R15, R14, RZ, 0x3c, !PT ;  /* 0x0000000e0f0e7212 */ /* 0x000fc400078e3cff */
[----:B------:R-:W-:Y:S02]  /*3270*/  LOP3.LUT R9, R9, 0x3ff00000, RZ, 0xfc, !PT ;  /* 0x3ff0000009097812 */ /* 0x000fe400078efcff */
[----:B------:R-:W-:Y:S02]  /*3280*/  LOP3.LUT R15, R15, R14, RZ, 0x3c, !PT ;  /* 0x0000000e0f0f7212 */ /* 0x000fe400078e3cff */
[----:B------:R-:W-:Y:S01]  /*3290*/  LOP3.LUT R24, R17, 0x7ff00000, RZ, 0xc0, !PT ;  /* 0x7ff0000011187812 */ /* 0x000fe200078ec0ff */
[----:B------:R-:W-:Y:S01]  /*32a0*/  @!P0 DMUL R8, R10, 8.98846567431157953865e+307 ;  /* 0x7fe000000a088828 */ /* 0x000fe20000000000 */
[C---:B------:R-:W-:Y:S01]  /*32b0*/  FSETP.GEU.AND P2, PT, |R15|.reuse, 1.469367938527859385e-39, PT ;  /* 0x001000000f00780b */ /* 0x040fe20003f4e200 */
[----:B------:R-:W-:Y:S01]  /*32c0*/  IMAD.MOV.U32 R17, RZ, RZ, 0x1ca00000 ;  /* 0x1ca00000ff117424 */ /* 0x000fe200078e00ff */
[----:B------:R-:W-:-:S03]  /*32d0*/  LOP3.LUT R26, R15, 0x7ff00000, RZ, 0xc0, !PT ;  /* 0x7ff000000f1a7812 */ /* 0x000fc600078ec0ff */
[----:B------:R-:W0:Y:S01]  /*32e0*/  MUFU.RCP64H R13, R9 ;  /* 0x00000009000d7308 */ /* 0x000e220000001800 */
[----:B------:R-:W-:-:S07]  /*32f0*/  ISETP.GE.U32.AND P1, PT, R26, R24, PT ;  /* 0x000000181a00720c */ /* 0x000fce0003f26070 */
[----:B------:R-:W-:-:S04]  /*3300*/  @!P2 LOP3.LUT R16, R11, 0x7ff00000, RZ, 0xc0, !PT ;  /* 0x7ff000000b10a812 */ /* 0x000fc800078ec0ff */
[----:B------:R-:W-:Y:S01]  /*3310*/  @!P2 ISETP.GE.U32.AND P3, PT, R26, R16, PT ;  /* 0x000000101a00a20c */ /* 0x000fe20003f66070 */
[----:B------:R-:W-:Y:S01]  /*3320*/  @!P2 IMAD.MOV.U32 R16, RZ, RZ, RZ ;  /* 0x000000ffff10a224 */ /* 0x000fe200078e00ff */
[----:B0-----:R-:W-:-:S08]  /*3330*/  DFMA R18, R12, -R8, 1 ;  /* 0x3ff000000c12742b */ /* 0x001fd00000000808 */
[----:B------:R-:W-:-:S08]  /*3340*/  DFMA R18, R18, R18, R18 ;  /* 0x000000121212722b */ /* 0x000fd00000000012 */
[----:B------:R-:W-:Y:S01]  /*3350*/  DFMA R18, R12, R18, R12 ;  /* 0x000000120c12722b */ /* 0x000fe2000000000c */
[C---:B------:R-:W-:Y:S02]  /*3360*/  @!P2 SEL R12, R17.reuse, 0x63400000, !P3 ;  /* 0x63400000110ca807 */ /* 0x040fe40005800000 */
[----:B------:R-:W-:Y:S02]  /*3370*/  SEL R13, R17, 0x63400000, !P1 ;  /* 0x63400000110d7807 */ /* 0x000fe40004800000 */
[----:B------:R-:W-:-:S03]  /*3380*/  @!P2 LOP3.LUT R12, R12, 0x80000000, R15, 0xf8, !PT ;  /* 0x800000000c0ca812 */ /* 0x000fc600078ef80f */
[----:B------:R-:W-:Y:S01]  /*3390*/  DFMA R24, R18, -R8, 1 ;  /* 0x3ff000001218742b */ /* 0x000fe20000000808 */
[----:B------:R-:W-:Y:S02]  /*33a0*/  LOP3.LUT R13, R13, 0x800fffff, R15, 0xf8, !PT ;  /* 0x800fffff0d0d7812 */ /* 0x000fe400078ef80f */
[----:B------:R-:W-:Y:S01]  /*33b0*/  @!P2 LOP3.LUT R17, R12, 0x100000, RZ, 0xfc, !PT ;  /* 0x001000000c11a812 */ /* 0x000fe200078efcff */
[----:B------:R-:W-:-:S04]  /*33c0*/  IMAD.MOV.U32 R12, RZ, RZ, R14 ;  /* 0x000000ffff0c7224 */ /* 0x000fc800078e000e */
[----:B------:R-:W-:Y:S02]  /*33d0*/  DFMA R18, R18, R24, R18 ;  /* 0x000000181212722b */ /* 0x000fe40000000012 */
[----:B------:R-:W-:-:S08]  /*33e0*/  @!P2 DFMA R12, R12, 2, -R16 ;  /* 0x400000000c0ca82b */ /* 0x000fd00000000810 */
[----:B------:R-:W-:-:S08]  /*33f0*/  DMUL R16, R18, R12 ;  /* 0x0000000c12107228 */ /* 0x000fd00000000000 */
[----:B------:R-:W-:-:S08]  /*3400*/  DFMA R24, R16, -R8, R12 ;  /* 0x800000081018722b */ /* 0x000fd0000000000c */
[----:B------:R-:W-:Y:S01]  /*3410*/  DFMA R16, R18, R24, R16 ;  /* 0x000000181210722b */ /* 0x000fe20000000010 */
[----:B------:R-:W-:Y:S01]  /*3420*/  MOV R25, 0x41dfffff ;  /* 0x41dfffff00197802 */ /* 0x000fe20000000f00 */
[----:B------:R-:W-:Y:S01]  /*3430*/  IMAD.MOV.U32 R24, RZ, RZ, R26 ;  /* 0x000000ffff187224 */ /* 0x000fe200078e001a */
[----:B------:R-:W-:Y:S02]  /*3440*/  @!P2 LOP3.LUT R24, R13, 0x7ff00000, RZ, 0xc0, !PT ;  /* 0x7ff000000d18a812 */ /* 0x000fe400078ec0ff */
[----:B------:R-:W-:Y:S02]  /*3450*/  LOP3.LUT R25, R25, 0x7ff00000, RZ, 0xc0, !PT ;  /* 0x7ff0000019197812 */ /* 0x000fe400078ec0ff */
[----:B------:R-:W-:Y:S01]  /*3460*/  @!P0 LOP3.LUT R25, R9, 0x7ff00000, RZ, 0xc0, !PT ;  /* 0x7ff0000009198812 */ /* 0x000fe200078ec0ff */
[----:B------:R-:W-:-:S04]  /*3470*/  VIADD R19, R24, 0xffffffff ;  /* 0xffffffff18137836 */ /* 0x000fc80000000000 */
[----:B------:R-:W-:Y:S01]  /*3480*/  VIADD R18, R25, 0xffffffff ;  /* 0xffffffff19127836 */ /* 0x000fe20000000000 */
[----:B------:R-:W-:-:S04]  /*3490*/  ISETP.GT.U32.AND P0, PT, R19, 0x7feffffe, PT ;  /* 0x7feffffe1300780c */ /* 0x000fc80003f04070 */
[----:B------:R-:W-:-:S13]  /*34a0*/  ISETP.GT.U32.OR P0, PT, R18, 0x7feffffe, P0 ;  /* 0x7feffffe1200780c */ /* 0x000fda0000704470 */
[----:B------:R-:W-:Y:S05]  /*34b0*/  @P0 BRA `(.L_x_40) ;  /* 0x0000000000780947 */ /* 0x000fea0003800000 */
[----:B------:R-:W-:Y:S02]  /*34c0*/  LOP3.LUT R14, R11, 0x7ff00000, RZ, 0xc0, !PT ;  /* 0x7ff000000b0e7812 */ /* 0x000fe400078ec0ff */
[----:B------:R-:W-:Y:S02]  /*34d0*/  MOV R19, 0x1ca00000 ;  /* 0x1ca0000000137802 */ /* 0x000fe40000000f00 */
[CC--:B------:R-:W-:Y:S02]  /*34e0*/  VIADDMNMX R15, R26.reuse, -R14.reuse, 0xb9600000, !PT ;  /* 0xb96000001a0f7446 */ /* 0x0c0fe4000780090e */
[----:B------:R-:W-:Y:S02]  /*34f0*/  ISETP.GE.U32.AND P0, PT, R26, R14, PT ;  /* 0x0000000e1a00720c */ /* 0x000fe40003f06070 */
[----:B------:R-:W-:Y:S02]  /*3500*/  VIMNMX R14, PT, PT, R15, 0x46a00000, PT ;  /* 0x46a000000f0e7848 */ /* 0x000fe40003fe0100 */
[----:B------:R-:W-:-:S05]  /*3510*/  SEL R24, R19, 0x63400000, !P0 ;  /* 0x6340000013187807 */ /* 0x000fca0004000000 */
[----:B------:R-:W-:Y:S02]  /*3520*/  IMAD.IADD R24, R14, 0x1, -R24 ;  /* 0x000000010e187824 */ /* 0x000fe400078e0a18 */
[----:B------:R-:W-:Y:S02]  /*3530*/  IMAD.MOV.U32 R14, RZ, RZ, RZ ;  /* 0x000000ffff0e7224 */ /* 0x000fe400078e00ff */
[----:B------:R-:W-:-:S06]  /*3540*/  VIADD R15, R24, 0x7fe00000 ;  /* 0x7fe00000180f7836 */ /* 0x000fcc0000000000 */
[----:B------:R-:W-:-:S10]  /*3550*/  DMUL R18, R16, R14 ;  /* 0x0000000e10127228 */ /* 0x000fd40000000000 */
[----:B------:R-:W-:-:S13]  /*3560*/  FSETP.GTU.AND P0, PT, |R19|, 1.469367938527859385e-39, PT ;  /* 0x001000001300780b */ /* 0x000fda0003f0c200 */
[----:B------:R-:W-:Y:S05]  /*3570*/  @P0 BRA `(.L_x_41) ;  /* 0x0000000000a80947 */ /* 0x000fea0003800000 */
[----:B------:R-:W-:Y:S01]  /*3580*/  DFMA R8, R16, -R8, R12 ;  /* 0x800000081008722b */ /* 0x000fe2000000000c */
[----:B------:R-:W-:-:S09]  /*3590*/  MOV R14, RZ ;  /* 0x000000ff000e7202 */ /* 0x000fd20000000f00 */
[C---:B------:R-:W-:Y:S02]  /*35a0*/  FSETP.NEU.AND P0, PT, R9.reuse, RZ, PT ;  /* 0x000000ff0900720b */ /* 0x040fe40003f0d000 */
[----:B------:R-:W-:-:S04]  /*35b0*/  LOP3.LUT R10, R9, 0x80000000, R11, 0x48, !PT ;  /* 0x80000000090a7812 */ /* 0x000fc800078e480b */
[----:B------:R-:W-:-:S07]  /*35c0*/  LOP3.LUT R15, R10, R15, RZ, 0xfc, !PT ;  /* 0x0000000f0a0f7212 */ /* 0x000fce00078efcff */
[----:B------:R-:W-:Y:S05]  /*35d0*/  @!P0 BRA `(.L_x_41) ;  /* 0x0000000000908947 */ /* 0x000fea0003800000 */
[----:B------:R-:W-:Y:S01]  /*35e0*/  IMAD.MOV R9, RZ, RZ, -R24 ;  /* 0x000000ffff097224 */ /* 0x000fe200078e0a18 */
[----:B------:R-:W-:Y:S01]  /*35f0*/  DMUL.RP R14, R16, R14 ;  /* 0x0000000e100e7228 */ /* 0x000fe20000008000 */
[----:B------:R-:W-:Y:S01]  /*3600*/  IMAD.MOV.U32 R8, RZ, RZ, RZ ;  /* 0x000000ffff087224 */ /* 0x000fe200078e00ff */
[----:B------:R-:W-:-:S05]  /*3610*/  IADD3 R24, PT, PT, -R24, -0x43300000, RZ ;  /* 0xbcd0000018187810 */ /* 0x000fca0007ffe1ff */
[----:B------:R-:W-:-:S03]  /*3620*/  DFMA R8, R18, -R8, R16 ;  /* 0x800000081208722b */ /* 0x000fc60000000010 */
[----:B------:R-:W-:-:S07]  /*3630*/  LOP3.LUT R10, R15, R10, RZ, 0x3c, !PT ;  /* 0x0000000a0f0a7212 */ /* 0x000fce00078e3cff */
[----:B------:R-:W-:-:S04]  /*3640*/  FSETP.NEU.AND P0, PT, |R9|, R24, PT ;  /* 0x000000180900720b */ /* 0x000fc80003f0d200 */
[----:B------:R-:W-:Y:S02]  /*3650*/  FSEL R14, R14, R18, !P0 ;  /* 0x000000120e0e7208 */ /* 0x000fe40004000000 */
[----:B------:R-:W-:-:S03]  /*3660*/  FSEL R10, R10, R19, !P0 ;  /* 0x000000130a0a7208 */ /* 0x000fc60004000000 */
[----:B------:R-:W-:Y:S01]  /*3670*/  IMAD.MOV.U32 R18, RZ, RZ, R14 ;  /* 0x000000ffff127224 */ /* 0x000fe200078e000e */
[----:B------:R-:W-:Y:S01]  /*3680*/  MOV R19, R10 ;  /* 0x0000000a00137202 */ /* 0x000fe20000000f00 */
[----:B------:R-:W-:Y:S06]  /*3690*/  BRA `(.L_x_41) ;  /* 0x0000000000607947 */ /* 0x000fec0003800000 */
.L_x_40:
[----:B------:R-:W-:-:S14]  /*36a0*/  DSETP.NAN.AND P0, PT, R14, R14, PT ;  /* 0x0000000e0e00722a */ /* 0x000fdc0003f08000 */
[----:B------:R-:W-:Y:S05]  /*36b0*/  @P0 BRA `(.L_x_42) ;  /* 0x00000000004c0947 */ /* 0x000fea0003800000 */
[----:B------:R-:W-:-:S14]  /*36c0*/  DSETP.NAN.AND P0, PT, R10, R10, PT ;  /* 0x0000000a0a00722a */ /* 0x000fdc0003f08000 */
[----:B------:R-:W-:Y:S05]  /*36d0*/  @P0 BRA `(.L_x_43) ;  /* 0x0000000000340947 */ /* 0x000fea0003800000 */
[----:B------:R-:W-:Y:S01]  /*36e0*/  ISETP.NE.AND P0, PT, R24, R25, PT ;  /* 0x000000191800720c */ /* 0x000fe20003f05270 */
[----:B------:R-:W-:Y:S02]  /*36f0*/  IMAD.MOV.U32 R18, RZ, RZ, 0x0 ;  /* 0x00000000ff127424 */ /* 0x000fe400078e00ff */
[----:B------:R-:W-:-:S10]  /*3700*/  IMAD.MOV.U32 R19, RZ, RZ, -0x80000 ;  /* 0xfff80000ff137424 */ /* 0x000fd400078e00ff */
[----:B------:R-:W-:Y:S05]  /*3710*/  @!P0 BRA `(.L_x_41) ;  /* 0x0000000000408947 */ /* 0x000fea0003800000 */
[----:B------:R-:W-:Y:S02]  /*3720*/  ISETP.NE.AND P0, PT, R24, 0x7ff00000, PT ;  /* 0x7ff000001800780c */ /* 0x000fe40003f05270 */
[----:B------:R-:W-:Y:S02]  /*3730*/  LOP3.LUT R14, R15, 0x80000000, R11, 0x48, !PT ;  /* 0x800000000f0e7812 */ /* 0x000fe400078e480b */
[----:B------:R-:W-:-:S13]  /*3740*/  ISETP.EQ.OR P0, PT, R25, RZ, !P0 ;  /* 0x000000ff1900720c */ /* 0x000fda0004702670 */
[----:B------:R-:W-:Y:S01]  /*3750*/  @P0 LOP3.LUT R8, R14, 0x7ff00000, RZ, 0xfc, !PT ;  /* 0x7ff000000e080812 */ /* 0x000fe200078efcff */
[----:B------:R-:W-:Y:S01]  /*3760*/  @!P0 IMAD.MOV.U32 R18, RZ, RZ, RZ ;  /* 0x000000ffff128224 */ /* 0x000fe200078e00ff */
[----:B------:R-:W-:Y:S01]  /*3770*/  @!P0 MOV R19, R14 ;  /* 0x0000000e00138202 */ /* 0x000fe20000000f00 */
[----:B------:R-:W-:Y:S02]  /*3780*/  @P0 IMAD.MOV.U32 R18, RZ, RZ, RZ ;  /* 0x000000ffff120224 */ /* 0x000fe400078e00ff */
[----:B------:R-:W-:Y:S01]  /*3790*/  @P0 IMAD.MOV.U32 R19, RZ, RZ, R8 ;  /* 0x000000ffff130224 */ /* 0x000fe200078e0008 */
[----:B------:R-:W-:Y:S06]  /*37a0*/  BRA `(.L_x_41) ;  /* 0x00000000001c7947 */ /* 0x000fec0003800000 */
.L_x_43:
[----:B------:R-:W-:-:S05]  /*37b0*/  LOP3.LUT R18, R11, 0x80000, RZ, 0xfc, !PT ;  /* 0x000800000b127812 */ /* 0x000fca00078efcff */
[----:B------:R-:W-:Y:S01]  /*37c0*/  IMAD.MOV.U32 R19, RZ, RZ, R18 ;  /* 0x000000ffff137224 */ /* 0x000fe200078e0012 */
[----:B------:R-:W-:Y:S01]  /*37d0*/  MOV R18, R10 ;  /* 0x0000000a00127202 */ /* 0x000fe20000000f00 */
[----:B------:R-:W-:Y:S06]  /*37e0*/  BRA `(.L_x_41) ;  /* 0x00000000000c7947 */ /* 0x000fec0003800000 */
.L_x_42:
[----:B------:R-:W-:-:S05]  /*37f0*/  LOP3.LUT R18, R15, 0x80000, RZ, 0xfc, !PT ;  /* 0x000800000f127812 */ /* 0x000fca00078efcff */
[----:B------:R-:W-:Y:S02]  /*3800*/  IMAD.MOV.U32 R19, RZ, RZ, R18 ;  /* 0x000000ffff137224 */ /* 0x000fe400078e0012 */
[----:B------:R-:W-:-:S07]  /*3810*/  IMAD.MOV.U32 R18, RZ, RZ, R14 ;  /* 0x000000ffff127224 */ /* 0x000fce00078e000e */
.L_x_41:
[----:B------:R-:W-:Y:S05]  /*3820*/  BSYNC.RECONVERGENT B2 ;  /* 0x0000000000027941 */ /* 0x000fea0003800200 */
.L_x_39:
[----:B------:R-:W-:Y:S01]  /*3830*/  IMAD.MOV.U32 R8, RZ, RZ, R2 ;  /* 0x000000ffff087224 */ /* 0x000fe200078e0002 */
[----:B------:R-:W-:Y:S01]  /*3840*/  MOV R11, R19 ;  /* 0x00000013000b7202 */ /* 0x000fe20000000f00 */
[----:B------:R-:W-:Y:S02]  /*3850*/  IMAD.MOV.U32 R9, RZ, RZ, 0x0 ;  /* 0x00000000ff097424 */ /* 0x000fe400078e00ff */
[----:B------:R-:W-:Y:S02]  /*3860*/  IMAD.MOV.U32 R10, RZ, RZ, R18 ;  /* 0x000000ffff0a7224 */ /* 0x000fe400078e0012 */
[----:B------:R-:W-:Y:S05]  /*3870*/  RET.REL.NODEC R8 `(_ZN3cub18CUB_300001_SM_10006detail9transform16transform_kernelINS2_10policy_hubILb1EN4cuda3std3__45tupleIJN6thrust24THRUST_300001_SM_1000_NS6detail15normal_iteratorINSA_10device_ptrI10DEInstanceEEEESG_EEEE10policy1000ElN21DifferentialEvolution21randomized_comparisonESG_JPSE_SM_EEEvT0_iT1_T2_DpNS2_10kernel_argIT3_EE) ;  /* 0xffffffc408e07950 */ /* 0x000fea0003c3ffff */
.L_x_44:
[----:B------:R-:W-:-:S00]  /*3880*/  BRA `(.L_x_44) ;  /* 0xfffffffc00fc7947 */ /* 0x000fc0000383ffff */
[----:B------:R-:W-:-:S00]  /*3890*/  NOP ;  /* 0x0000000000007918 */ /* 0x000fc00000000000 */
        /* <DEDUP_REMOVED lines=14> */
.L_x_234:


//--------------------- .text._ZN3cub18CUB_300001_SM_10006detail9transform16transform_kernelINS2_10policy_hubILb1EN4cuda3std3__45tupleIJN6thrust24THRUST_300001_SM_1000_NS6detail15normal_iteratorINSA_10device_ptrI10DEInstanceEEEESG_EEEE10policy1000EiN21DifferentialEvolution21randomized_comparisonESG_JPSE_SM_EEEvT0_iT1_T2_DpNS2_10kernel_argIT3_EE --------------------------
	.section	.text._ZN3cub18CUB_300001_SM_10006detail9transform16transform_kernelINS2_10policy_hubILb1EN4cuda3std3__45tupleIJN6thrust24THRUST_300001_SM_1000_NS6detail15normal_iteratorINSA_10device_ptrI10DEInstanceEEEESG_EEEE10policy1000EiN21DifferentialEvolution21randomized_comparisonESG_JPSE_SM_EEEvT0_iT1_T2_DpNS2_10kernel_argIT3_EE,"ax",@progbits
	.align	128
        .global         _ZN3cub18CUB_300001_SM_10006detail9transform16transform_kernelINS2_10policy_hubILb1EN4cuda3std3__45tupleIJN6thrust24THRUST_300001_SM_1000_NS6detail15normal_iteratorINSA_10device_ptrI10DEInstanceEEEESG_EEEE10policy1000EiN21DifferentialEvolution21randomized_comparisonESG_JPSE_SM_EEEvT0_iT1_T2_DpNS2_10kernel_argIT3_EE
        .type           _ZN3cub18CUB_300001_SM_10006detail9transform16transform_kernelINS2_10policy_hubILb1EN4cuda3std3__45tupleIJN6thrust24THRUST_300001_SM_1000_NS6detail15normal_iteratorINSA_10device_ptrI10DEInstanceEEEESG_EEEE10policy1000EiN21DifferentialEvolution21randomized_comparisonESG_JPSE_SM_EEEvT0_iT1_T2_DpNS2_10kernel_argIT3_EE,@function
        .size           _ZN3cub18CUB_300001_SM_10006detail9transform16transform_kernelINS2_10policy_hubILb1EN4cuda3std3__45tupleIJN6thrust24THRUST_300001_SM_1000_NS6detail15normal_iteratorINSA_10device_ptrI10DEInstanceEEEESG_EEEE10policy1000EiN21DifferentialEvolution21randomized_comparisonESG_JPSE_SM_EEEvT0_iT1_T2_DpNS2_10kernel_argIT3_EE,(.L_x_235 - _ZN3cub18CUB_300001_SM_10006detail9transform16transform_kernelINS2_10policy_hubILb1EN4cuda3std3__45tupleIJN6thrust24THRUST_300001_SM_1000_NS6detail15normal_iteratorINSA_10device_ptrI10DEInstanceEEEESG_EEEE10policy1000EiN21DifferentialEvolution21randomized_comparisonESG_JPSE_SM_EEEvT0_iT1_T2_DpNS2_10kernel_argIT3_EE)
        .other          _ZN3cub18CUB_300001_SM_10006detail9transform16transform_kernelINS2_10policy_hubILb1EN4cuda3std3__45tupleIJN6thrust24THRUST_300001_SM_1000_NS6detail15normal_iteratorINSA_10device_ptrI10DEInstanceEEEESG_EEEE10policy1000EiN21DifferentialEvolution21randomized_comparisonESG_JPSE_SM_EEEvT0_iT1_T2_DpNS2_10kernel_argIT3_EE,@"STO_CUDA_ENTRY STV_DEFAULT"
_ZN3cub18CUB_300001_SM_10006detail9transform16transform_kernelINS2_10policy_hubILb1EN4cuda3std3__45tupleIJN6thrust24THRUST_300001_SM_1000_NS6detail15normal_iteratorINSA_10device_ptrI10DEInstanceEEEESG_EEEE10policy1000EiN21DifferentialEvolution21randomized_comparisonESG_JPSE_SM_EEEvT0_iT1_T2_DpNS2_10kernel_argIT3_EE:
.text._ZN3cub18CUB_300001_SM_10006detail9transform16transform_kernelINS2_10policy_hubILb1EN4cuda3std3__45tupleIJN6thrust24THRUST_300001_SM_1000_NS6detail15normal_iteratorINSA_10device_ptrI10DEInstanceEEEESG_EEEE10policy1000EiN21DifferentialEvolution21randomized_comparisonESG_JPSE_SM_EEEvT0_iT1_T2_DpNS2_10kernel_argIT3_EE:
[----:B------:R-:W0:Y:S08]  /*0000*/  LDC R1, c[0x0][0x37c] ;  /* 0x0000df00ff017b82 */ /* 0x000e300000000800 */
[----:B------:R-:W1:Y:S01]  /*0010*/  S2UR UR10, SR_CTAID.X ;  /* 0x00000000000a79c3 */ /* 0x000e620000002500 */
[----:B------:R-:W2:Y:S01]  /*0020*/  LDCU.64 UR12, c[0x0][0x380] ;  /* 0x00007000ff0c77ac */ /* 0x000ea20008000a00 */
[----:B------:R-:W3:Y:S01]  /*0030*/  S2R R5, SR_TID.X ;  /* 0x0000000000057919 */ /* 0x000ee20000002100 */
[----:B------:R-:W-:Y:S01]  /*0040*/  BSSY.RECONVERGENT B0, `(.L_x_45) ;  /* 0x0000025000007945 */ /* 0x000fe20003800200 */
[----:B0-----:R-:W-:Y:S01]  /*0050*/  VIADD R1, R1, 0xfffffff8 ;  /* 0xfffffff801017836 */ /* 0x001fe20000000000 */
[----:B------:R-:W0:Y:S01]  /*0060*/  LDCU UR5, c[0x0][0x390] ;  /* 0x00007200ff0577ac */ /* 0x000e220008000800 */
[----:B--2---:R-:W-:Y:S01]  /*0070*/  USHF.L.U32 UR16, UR13, 0x7, URZ ;  /* 0x000000070d107899 */ /* 0x004fe200080006ff */
[----:B0-----:R-:W-:-:S03]  /*0080*/  IMAD.U32 R0, RZ, RZ, UR5 ;  /* 0x00000005ff007e24 */ /* 0x001fc6000f8e00ff */
[----:B-1----:R-:W-:-:S04]  /*0090*/  UIMAD UR10, UR16, UR10, URZ ;  /* 0x0000000a100a72a4 */ /* 0x002fc8000f8e02ff */
[----:B------:R-:W-:-:S04]  /*00a0*/  UIADD3 UR11, UPT, UPT, -UR10, UR12, URZ ;  /* 0x0000000c0a0b7290 */ /* 0x000fc8000fffe1ff */
[----:B------:R-:W-:Y:S01]  /*00b0*/  UISETP.LT.AND UP0, UPT, UR16, UR11, UPT ;  /* 0x0000000b1000728c */ /* 0x000fe2000bf01270 */
[----:B---3--:R-:W-:-:S03]  /*00c0*/  IMAD.SHL.U32 R4, R5, 0x80, RZ ;  /* 0x0000008005047824 */ /* 0x008fc600078e00ff */
[----:B------:R-:W-:-:S04]  /*00d0*/  USEL UR12, UR16, UR11, UP0 ;  /* 0x0000000b100c7287 */ /* 0x000fc80008000000 */
[----:B------:R-:W-:-:S06]  /*00e0*/  USHF.L.U32 UR4, UR12, 0x4, URZ ;  /* 0x000000040c047899 */ /* 0x000fcc00080006ff */
[----:B------:R-:W-:-:S13]  /*00f0*/  ISETP.GE.AND P0, PT, R4, UR4, PT ;  /* 0x0000000404007c0c */ /* 0x000fda000bf06270 */
[----:B------:R-:W-:Y:S05]  /*0100*/  @P0 BRA `(.L_x_46) ;  /* 0x0000000000600947 */ /* 0x000fea0003800000 */
[----:B------:R-:W0:Y:S01]  /*0110*/  LDC.64 R2, c[0x0][0x3b0] ;  /* 0x0000ec00ff027b82 */ /* 0x000e220000000a00 */
[----:B------:R-:W-:Y:S01]  /*0120*/  BSSY.RECONVERGENT B1, `(.L_x_47) ;  /* 0x000000b000017945 */ /* 0x000fe20003800200 */
[----:B0-----:R-:W-:-:S04]  /*0130*/  IMAD.WIDE.U32 R2, R5, 0x80, R2 ;  /* 0x0000008005027825 */ /* 0x001fc800078e0002 */
[----:B------:R-:W-:-:S04]  /*0140*/  IMAD.U32 R5, RZ, RZ, UR10 ;  /* 0x0000000aff057e24 */ /* 0x000fc8000f8e00ff */
[----:B------:R-:W-:Y:S01]  /*0150*/  IMAD.WIDE R2, R5, 0x10, R2 ;  /* 0x0000001005027825 */ /* 0x000fe200078e0202 */
[----:B------:R-:W-:-:S07]  /*0160*/  MOV R5, R4 ;  /* 0x0000000400057202 */ /* 0x000fce0000000f00 */
.L_x_48:
[----:B------:R-:W-:Y:S01]  /*0170*/  VIADD R5, R5, 0x4000 ;  /* 0x0000400005057836 */ /* 0x000fe20000000000 */
[----:B------:R0:W-:Y:S04]  /*0180*/  CCTL.E.PF2 [R2] ;  /* 0x000000000200798f */ /* 0x0001e80000800100 */
[----:B------:R-:W-:Y:S02]  /*0190*/  ISETP.GE.AND P0, PT, R5, UR4, PT ;  /* 0x0000000405007c0c */ /* 0x000fe4000bf06270 */
[----:B0-----:R-:W-:-:S05]  /*01a0*/  IADD3 R2, P1, PT, R2, 0x4000, RZ ;  /* 0x0000400002027810 */ /* 0x001fca0007f3e0ff */
[----:B------:R-:W-:-:S06]  /*01b0*/  IMAD.X R3, RZ, RZ, R3, P1 ;  /* 0x000000ffff037224 */ /* 0x000fcc00008e0603 */
[----:B------:R-:W-:Y:S05]  /*01c0*/  @!P0 BRA `(.L_x_48) ;  /* 0xfffffffc00e88947 */ /* 0x000fea000383ffff */
[----:B------:R-:W-:Y:S05]  /*01d0*/  BSYNC.RECONVERGENT B1 ;  /* 0x0000000000017941 */ /* 0x000fea0003800200 */
.L_x_47:
[----:B------:R-:W0:Y:S01]  /*01e0*/  S2R R6, SR_TID.X ;  /* 0x0000000000067919 */ /* 0x000e220000002100 */
[----:B------:R-:W0:Y:S01]  /*01f0*/  LDC.64 R2, c[0x0][0x3c0] ;  /* 0x0000f000ff027b82 */ /* 0x000e220000000a00 */
[----:B------:R-:W-:Y:S02]  /*0200*/  IMAD.U32 R5, RZ, RZ, UR10 ;  /* 0x0000000aff057e24 */ /* 0x000fe4000f8e00ff */
[----:B0-----:R-:W-:-:S04]  /*0210*/  IMAD.WIDE.U32 R2, R6, 0x80, R2 ;  /* 0x0000008006027825 */ /* 0x001fc800078e0002 */
[----:B------:R-:W-:-:S07]  /*0220*/  IMAD.WIDE R2, R5, 0x10, R2 ;  /* 0x0000001005027825 */ /* 0x000fce00078e0202 */
.L_x_49:
[----:B------:R-:W-:Y:S01]  /*0230*/  VIADD R4, R4, 0x4000 ;  /* 0x0000400004047836 */ /* 0x000fe20000000000 */
[----:B------:R0:W-:Y:S04]  /*0240*/  CCTL.E.PF2 [R2] ;  /* 0x000000000200798f */ /* 0x0001e80000800100 */
[----:B------:R-:W-:Y:S02]  /*0250*/  ISETP.GE.AND P0, PT, R4, UR4, PT ;  /* 0x0000000404007c0c */ /* 0x000fe4000bf06270 */
[----:B0-----:R-:W-:-:S04]  /*0260*/  IADD3 R2, P1, PT, R2, 0x4000, RZ ;  /* 0x0000400002027810 */ /* 0x001fc80007f3e0ff */
[----:B------:R-:W-:-:S07]  /*0270*/  IADD3.X R3, PT, PT, RZ, R3, RZ, P1, !PT ;  /* 0x00000003ff037210 */ /* 0x000fce0000ffe4ff */
[----:B------:R-:W-:Y:S05]  /*0280*/  @!P0 BRA `(.L_x_49) ;  /* 0xfffffffc00e88947 */ /* 0x000fea000383ffff */
.L_x_46:
[----:B------:R-:W-:Y:S05]  /*0290*/  BSYNC.RECONVERGENT B0 ;  /* 0x0000000000007941 */ /* 0x000fea0003800200 */
.L_x_45:
[----:B------:R-:W0:Y:S01]  /*02a0*/  LDCU.64 UR4, c[0x0][0x3b0] ;  /* 0x00007600ff0477ac */ /* 0x000e220008000a00 */
[----:B------:R-:W1:Y:S01]  /*02b0*/  LDCU.64 UR6, c[0x0][0x3c0] ;  /* 0x00007800ff0677ac */ /* 0x000e620008000a00 */
[----:B------:R-:W2:Y:S01]  /*02c0*/  LDCU.64 UR8, c[0x0][0x3a8] ;  /* 0x00007500ff0877ac */ /* 0x000ea20008000a00 */
[----:B------:R-:W-:Y:S01]  /*02d0*/  UISETP.GT.AND UP0, UPT, UR16, UR11, UPT ;  /* 0x0000000b1000728c */ /* 0x000fe2000bf04270 */
[----:B------:R-:W3:Y:S01]  /*02e0*/  LDCU.64 UR14, c[0x0][0x358] ;  /* 0x00006b00ff0e77ac */ /* 0x000ee20008000a00 */
[----:B0-----:R-:W-:Y:S01]  /*02f0*/  UIMAD.WIDE UR4, UR10, 0x10, UR4 ;  /* 0x000000100a0478a5 */ /* 0x001fe2000f8e0204 */
[----:B------:R-:W-:Y:S01]  /*0300*/  UMOV UR16, 0xff800000 ;  /* 0xff80000000107882 */ /* 0x000fe20000000000 */
[----:B-1----:R-:W-:Y:S02]  /*0310*/  UIMAD.WIDE UR6, UR10, 0x10, UR6 ;  /* 0x000000100a0678a5 */ /* 0x002fe4000f8e0206 */
[----:B--2---:R-:W-:-:S03]  /*0320*/  UIMAD.WIDE UR8, UR10, 0x10, UR8 ;  /* 0x000000100a0878a5 */ /* 0x004fc6000f8e0208 */
[----:B---3--:R-:W-:Y:S09]  /*0330*/  BRA.U UP0, `(.L_x_50) ;  /* 0x0000001900307547 */ /* 0x008ff2000b800000 */
[----:B------:R-:W-:-:S06]  /*0340*/  UISETP.GE.AND UP0, UPT, UR13, 0x1, UPT ;  /* 0x000000010d00788c */ /* 0x000fcc000bf06270 */
[----:B------:R-:W-:-:S13]  /*0350*/  PLOP3.LUT P0, PT, PT, PT, UP0, 0x80, 0x8 ;  /* 0x000000000008781c */ /* 0x000fda0003f0f008 */
[----:B------:R-:W-:Y:S05]  /*0360*/  @!P0 EXIT ;  /* 0x000000000000894d */ /* 0x000fea0003800000 */
[----:B------:R-:W0:Y:S01]  /*0370*/  LDC.64 R28, c[0x0][0x398] ;  /* 0x0000e600ff1c7b82 */ /* 0x000e220000000a00 */
[----:B------:R-:W0:Y:S01]  /*0380*/  LDCU.64 UR18, c[0x0][0x3a0] ;  /* 0x00007400ff1277ac */ /* 0x000e220008000a00 */
[----:B------:R1:W-:Y:S01]  /*0390*/  STL [R1], RZ ;  /* 0x000000ff01007387 */ /* 0x0003e20000100800 */
[----:B------:R-:W-:Y:S02]  /*03a0*/  UISETP.GE.U32.AND UP0, UPT, UR13, 0x4, UPT ;  /* 0x000000040d00788c */ /* 0x000fe4000bf06070 */
[----:B------:R-:W-:Y:S01]  /*03b0*/  ULOP3.LUT UR10, UR13, 0x3, URZ, 0xc0, !UPT ;  /* 0x000000030d0a7892 */ /* 0x000fe2000f8ec0ff */
[----:B0-----:R-:W-:-:S06]  /*03c0*/  DADD R28, -R28, UR18 ;  /* 0x000000121c1c7e29 */ /* 0x001fcc0008000100 */
[----:B-1----:R-:W-:Y:S05]  /*03d0*/  BRA.U !UP0, `(.L_x_51) ;  /* 0x0000000d08587547 */ /* 0x002fea000b800000 */
[----:B------:R-:W0:Y:S01]  /*03e0*/  S2R R5, SR_TID.X ;  /* 0x0000000000057919 */ /* 0x000e220000002100 */
[----:B------:R-:W-:Y:S01]  /*03f0*/  ULOP3.LUT UR11, UR13, 0x7ffffffc, URZ, 0xc0, !UPT ;  /* 0x7ffffffc0d0b7892 */ /* 0x000fe2000f8ec0ff */
[----:B------:R-:W1:Y:S05]  /*0400*/  LDCU.64 UR20, c[0x0][0x398] ;  /* 0x00007300ff1477ac */ /* 0x000e6a0008000a00 */
[----:B------:R-:W-:Y:S01]  /*0410*/  IMAD.U32 R2, RZ, RZ, UR11 ;  /* 0x0000000bff027e24 */ /* 0x000fe2000f8e00ff */
[----:B------:R-:W2:Y:S04]  /*0420*/  LDCU.64 UR18, c[0x0][0x388] ;  /* 0x00007100ff1277ac */ /* 0x000ea80008000a00 */
[----:B------:R3:W-:Y:S01]  /*0430*/  STL [R1], R2 ;  /* 0x0000000201007387 */ /* 0x0007e20000100800 */
[----:B------:R-:W-:Y:S01]  /*0440*/  UIADD3 UR12, UPT, UPT, -UR11, URZ, URZ ;  /* 0x000000ff0b0c7290 */ /* 0x000fe2000fffe1ff */
[----:B0123--:R-:W-:-:S11]  /*0450*/  IMAD.MOV.U32 R3, RZ, RZ, R5 ;  /* 0x000000ffff037224 */ /* 0x00ffd600078e0005 */
.L_x_56:
[----:B------:R-:W-:Y:S01]  /*0460*/  IMAD.HI.U32 R2, R0, -0x4370ec6f, RZ ;  /* 0xbc8f139100027827 */ /* 0x000fe200078e00ff */
[----:B0-----:R-:W0:Y:S01]  /*0470*/  MUFU.RCP64H R5, 2.14748262400000000000e+09 ;  /* 0x41dfffff00057908 */ /* 0x001e220000001800 */
[----:B------:R-:W-:Y:S02]  /*0480*/  MOV R4, 0x1 ;  /* 0x0000000100047802 */ /* 0x000fe40000000f00 */
[----:B------:R-:W-:Y:S01]  /*0490*/  IMAD.MOV.U32 R6, RZ, RZ, -0x800000 ;  /* 0xff800000ff067424 */ /* 0x000fe200078e00ff */
[----:B------:R-:W-:Y:S01]  /*04a0*/  SHF.R.U32.HI R9, RZ, 0xf, R2 ;  /* 0x0000000fff097819 */ /* 0x000fe20000011602 */
[----:B------:R-:W-:Y:S01]  /*04b0*/  IMAD.MOV.U32 R7, RZ, RZ, 0x41dfffff ;  /* 0x41dfffffff077424 */ /* 0x000fe200078e00ff */
[----:B------:R-:W-:Y:S01]  /*04c0*/  MOV R18, 0x10 ;  /* 0x0000001000127802 */ /* 0x000fe20000000f00 */
[----:B------:R-:W-:Y:S02]  /*04d0*/  IMAD.MOV.U32 R20, RZ, RZ, 0x10 ;  /* 0x00000010ff147424 */ /* 0x000fe400078e00ff */
[----:B------:R-:W-:-:S02]  /*04e0*/  IMAD R0, R9, -0xadc8, R0 ;  /* 0xffff523809007824 */ /* 0x000fc400078e0200 */
[----:B------:R-:W-:Y:S02]  /*04f0*/  IMAD R11, R9, 0xd47, RZ ;  /* 0x00000d47090b7824 */ /* 0x000fe400078e02ff */
[----:B------:R-:W-:Y:S02]  /*0500*/  IMAD R0, R0, 0xbc8f, RZ ;  /* 0x0000bc8f00007824 */ /* 0x000fe400078e02ff */
[----:B------:R-:W-:Y:S01]  /*0510*/  IMAD.WIDE R20, R3, R20, UR4 ;  /* 0x0000000403147e25 */ /* 0x000fe2000f8e0214 */
[----:B------:R-:W-:Y:S01]  /*0520*/  LOP3.LUT R13, R11, 0x7fffffff, RZ, 0x3c, !PT ;  /* 0x7fffffff0b0d7812 */ /* 0x000fe200078e3cff */
[----:B0-----:R-:W-:Y:S01]  /*0530*/  DFMA R8, R4, -R6, 1 ;  /* 0x3ff000000408742b */ /* 0x001fe20000000806 */
[----:B------:R-:W-:Y:S01]  /*0540*/  ISETP.GE.U32.AND P0, PT, R0, R11, PT ;  /* 0x0000000b0000720c */ /* 0x000fe20003f06070 */
[----:B------:R-:W-:-:S06]  /*0550*/  IMAD.WIDE R18, R3, R18, UR6 ;  /* 0x0000000603127e25 */ /* 0x000fcc000f8e0212 */
        /* <DEDUP_REMOVED lines=11> */
[----:B------:R-:W-:-:S10]  /*0610*/  DFMA R8, R8, R6, R10 ;  /* 0x000000060808722b */ /* 0x000fd4000000000a */
[----:B------:R-:W-:-:S05]  /*0620*/  FFMA R2, RZ, 27.999998092651367188, R9 ;  /* 0x41dfffffff027823 */ /* 0x000fca0000000009 */
[----:B------:R-:W-:-:S13]  /*0630*/  FSETP.GT.AND P0, PT, |R2|, 1.469367938527859385e-39, PT ;  /* 0x001000000200780b */ /* 0x000fda0003f04200 */
[----:B------:R-:W-:Y:S05]  /*0640*/  @P0 BRA P1, `(.L_x_52) ;  /* 0x0000000000100947 */ /* 0x000fea0000800000 */
[----:B------:R-:W-:Y:S01]  /*0650*/  IMAD.MOV.U32 R13, RZ, RZ, R4 ;  /* 0x000000ffff0d7224 */ /* 0x000fe200078e0004 */
[----:B------:R-:W-:Y:S01]  /*0660*/  MOV R2, 0x690 ;  /* 0x0000069000027802 */ /* 0x000fe20000000f00 */
[----:B------:R-:W-:-:S07]  /*0670*/  IMAD.MOV.U32 R12, RZ, RZ, R5 ;  /* 0x000000ffff0c7224 */ /* 0x000fce00078e0005 */
[----:B------:R-:W-:Y:S05]  /*0680*/  CALL.REL.NOINC `($__internal_1_$__cuda_sm20_div_rn_f64_full) ;  /* 0x0000002800607944 */ /* 0x000fea0003c00000 */
.L_x_52:
[----:B------:R-:W-:Y:S01]  /*0690*/  DFMA R8, R28, R8, UR20 ;  /* 0x000000141c087e2b */ /* 0x000fe20008000008 */
[----:B------:R-:W2:Y:S07]  /*06a0*/  LDG.E.64 R10, desc[UR14][R18.64+0x8] ;  /* 0x0000080e120a7981 */ /* 0x000eae000c1e1b00 */
[----:B------:R-:W-:-:S14]  /*06b0*/  DSETP.GE.AND P0, PT, R8, UR18, PT ;  /* 0x0000001208007e2a */ /* 0x000fdc000bf06000 */
[----:B------:R-:W2:Y:S04]  /*06c0*/  @!P0 LDG.E.64 R4, desc[UR14][R20.64+0x8] ;  /* 0x0000080e14048981 */ /* 0x000ea8000c1e1b00 */
[----:B------:R-:W3:Y:S01]  /*06d0*/  @P0 LDG.E.64 R8, desc[UR14][R18.64] ;  /* 0x0000000e12080981 */ /* 0x000ee2000c1e1b00 */
[----:B------:R-:W-:-:S05]  /*06e0*/  IMAD.HI.U32 R2, R0, -0x4370ec6f, RZ ;  /* 0xbc8f139100027827 */ /* 0x000fca00078e00ff */
[----:B------:R-:W-:-:S05]  /*06f0*/  SHF.R.U32.HI R13, RZ, 0xf, R2 ;  /* 0x0000000fff0d7819 */ /* 0x000fca0000011602 */
[C---:B------:R-:W-:Y:S02]  /*0700*/  IMAD R0, R13.reuse, -0xadc8, R0 ;  /* 0xffff52380d007824 */ /* 0x040fe400078e0200 */
[----:B------:R-:W-:Y:S02]  /*0710*/  IMAD R15, R13, 0xd47, RZ ;  /* 0x00000d470d0f7824 */ /* 0x000fe400078e02ff */
[----:B------:R-:W-:Y:S02]  /*0720*/  IMAD R0, R0, 0xbc8f, RZ ;  /* 0x0000bc8f00007824 */ /* 0x000fe400078e02ff */
[----:B------:R-:W-:Y:S02]  /*0730*/  IMAD.MOV.U32 R16, RZ, RZ, -0x800000 ;  /* 0xff800000ff107424 */ /* 0x000fe400078e00ff */
[----:B------:R-:W-:Y:S01]  /*0740*/  IMAD.MOV.U32 R17, RZ, RZ, 0x41dfffff ;  /* 0x41dfffffff117424 */ /* 0x000fe200078e00ff */
[----:B--2---:R-:W-:-:S06]  /*0750*/  @!P0 DSETP.GEU.AND P1, PT, R4, R10, PT ;  /* 0x0000000a0400822a */ /* 0x004fcc0003f2e000 */
[----:B------:R-:W-:Y:S02]  /*0760*/  @!P0 SEL R6, R20, R18, !P1 ;  /* 0x0000001214068207 */ /* 0x000fe40004800000 */
[----:B------:R-:W-:-:S05]  /*0770*/  @!P0 SEL R7, R21, R19, !P1 ;  /* 0x0000001315078207 */ /* 0x000fca0004800000 */
[----:B------:R-:W3:Y:S04]  /*0780*/  @!P0 LDG.E.64 R8, desc[UR14][R6.64] ;  /* 0x0000000e06088981 */ /* 0x000ee8000c1e1b00 */
[----:B------:R0:W2:Y:S01]  /*0790*/  @!P0 LDG.E.64 R10, desc[UR14][R6.64+0x8] ;  /* 0x0000080e060a8981 */ /* 0x0000a2000c1e1b00 */
[----:B------:R-:W1:Y:S01]  /*07a0*/  MUFU.RCP64H R5, 2.14748262400000000000e+09 ;  /* 0x41dfffff00057908 */ /* 0x000e620000001800 */
[----:B------:R-:W-:Y:S02]  /*07b0*/  MOV R4, 0x1 ;  /* 0x0000000100047802 */ /* 0x000fe40000000f00 */
[----:B------:R-:W-:-:S04]  /*07c0*/  ISETP.GE.U32.AND P0, PT, R0, R15, PT ;  /* 0x0000000f0000720c */ /* 0x000fc80003f06070 */
[----:B-1----:R-:W-:-:S08]  /*07d0*/  DFMA R12, R4, -R16, 1 ;  /* 0x3ff00000040c742b */ /* 0x002fd00000000810 */
[----:B0-----:R-:W-:Y:S01]  /*07e0*/  DFMA R6, R12, R12, R12 ;  /* 0x0000000c0c06722b */ /* 0x001fe2000000000c */
[----:B------:R-:W-:Y:S01]  /*07f0*/  LOP3.LUT R13, R15, 0x7fffffff, RZ, 0x3c, !PT ;  /* 0x7fffffff0f0d7812 */ /* 0x000fe200078e3cff */
[----:B------:R-:W-:-:S04]  /*0800*/  @P0 IMAD.MOV R13, RZ, RZ, -R15 ;  /* 0x000000ffff0d0224 */ /* 0x000fc800078e0a0f */
[----:B------:R-:W-:Y:S02]  /*0810*/  IMAD.IADD R0, R0, 0x1, R13 ;  /* 0x0000000100007824 */ /* 0x000fe400078e020d */
[----:B------:R-:W-:Y:S02]  /*0820*/  DFMA R4, R4, R6, R4 ;  /* 0x000000060404722b */ /* 0x000fe40000000004 */
[----:B------:R-:W-:-:S06]  /*0830*/  VIADD R6, R0, 0xffffffff ;  /* 0xffffffff00067836 */ /* 0x000fcc0000000000 */
[C---:B------:R-:W-:Y:S01]  /*0840*/  DFMA R12, R4.reuse, -R16, 1 ;  /* 0x3ff00000040c742b */ /* 0x040fe20000000810 */
[----:B------:R-:W0:Y:S07]  /*0850*/  I2F.F64.U32 R6, R6 ;  /* 0x0000000600067312 */ /* 0x000e2e0000201800 */
[----:B------:R-:W-:-:S08]  /*0860*/  DFMA R12, R4, R12, R4 ;  /* 0x0000000c040c722b */ /* 0x000fd00000000004 */
[----:B0-----:R-:W-:-:S08]  /*0870*/  DMUL R14, R12, R6 ;  /* 0x000000060c0e7228 */ /* 0x001fd00000000000 */
[----:B------:R-:W-:Y:S01]  /*0880*/  DFMA R16, R14, -R16, R6 ;  /* 0x800000100e10722b */ /* 0x000fe20000000006 */
[----:B------:R-:W-:-:S07]  /*0890*/  IMAD.MOV.U32 R4, RZ, RZ, 0x10 ;  /* 0x00000010ff047424 */ /* 0x000fce00078e00ff */
        /* <DEDUP_REMOVED lines=11> */
[----:B0-----:R-:W-:Y:S05]  /*0950*/  CALL.REL.NOINC `($__internal_1_$__cuda_sm20_div_rn_f64_full) ;  /* 0x0000002400ac7944 */ /* 0x001fea0003c00000 */
[----:B------:R-:W-:Y:S02]  /*0960*/  IMAD.MOV.U32 R12, RZ, RZ, R8 ;  /* 0x000000ffff0c7224 */ /* 0x000fe400078e0008 */
[----:B------:R-:W-:-:S07]  /*0970*/  IMAD.MOV.U32 R13, RZ, RZ, R9 ;  /* 0x000000ffff0d7224 */ /* 0x000fce00078e0009 */
.L_x_53:
[----:B------:R-:W-:Y:S01]  /*0980*/  DFMA R12, R28, R12, UR20 ;  /* 0x000000141c0c7e2b */ /* 0x000fe2000800000c */
[----:B0-----:R-:W2:Y:S07]  /*0990*/  LDG.E.64 R10, desc[UR14][R18.64+0x808] ;  /* 0x0008080e120a7981 */ /* 0x001eae000c1e1b00 */
[----:B------:R-:W-:-:S14]  /*09a0*/  DSETP.GE.AND P0, PT, R12, UR18, PT ;  /* 0x000000120c007e2a */ /* 0x000fdc000bf06000 */
[----:B------:R-:W2:Y:S04]  /*09b0*/  @!P0 LDG.E.64 R6, desc[UR14][R20.64+0x808] ;  /* 0x0008080e14068981 */ /* 0x000ea8000c1e1b00 */
[----:B------:R-:W3:Y:S01]  /*09c0*/  @P0 LDG.E.64 R8, desc[UR14][R18.64+0x800] ;  /* 0x0008000e12080981 */ /* 0x000ee2000c1e1b00 */
[----:B------:R-:W-:Y:S02]  /*09d0*/  @!P0 IADD3 R17, P2, PT, R20, 0x800, RZ ;  /* 0x0000080014118810 */ /* 0x000fe40007f5e0ff */
[----:B------:R-:W-:-:S04]  /*09e0*/  @!P0 IADD3 R16, P3, PT, R18, 0x800, RZ ;  /* 0x0000080012108810 */ /* 0x000fc80007f7e0ff */
[----:B------:R-:W-:Y:S01]  /*09f0*/  @!P0 IADD3.X R2, PT, PT, RZ, R19, RZ, P3, !PT ;  /* 0x00000013ff028210 */ /* 0x000fe20001ffe4ff */
[----:B------:R-:W0:Y:S01]  /*0a00*/  MUFU.RCP64H R15, 2.14748262400000000000e+09 ;  /* 0x41dfffff000f7908 */ /* 0x000e220000001800 */
[----:B------:R-:W-:Y:S02]  /*0a10*/  IMAD.MOV.U32 R12, RZ, RZ, -0x800000 ;  /* 0xff800000ff0c7424 */ /* 0x000fe400078e00ff */
[----:B------:R-:W-:Y:S02]  /*0a20*/  IMAD.MOV.U32 R13, RZ, RZ, 0x41dfffff ;  /* 0x41dfffffff0d7424 */ /* 0x000fe400078e00ff */
        /* <DEDUP_REMOVED lines=19> */
[----:B------:R-:W-:-:S04]  /*0b60*/  DFMA R14, R14, R6, R14 ;  /* 0x000000060e0e722b */ /* 0x000fc8000000000e */
[----:B------:R-:W-:-:S05]  /*0b70*/  IADD3 R0, PT, PT, R0, R17, RZ ;  /* 0x0000001100007210 */ /* 0x000fca0007ffe0ff */
        /* <DEDUP_REMOVED lines=16> */
[----:B0-----:R-:W-:Y:S05]  /*0c80*/  CALL.REL.NOINC `($__internal_1_$__cuda_sm20_div_rn_f64_full) ;  /* 0x0000002000e07944 */ /* 0x001fea0003c00000 */
[----:B------:R-:W-:Y:S01]  /*0c90*/  MOV R12, R8 ;  /* 0x00000008000c7202 */ /* 0x000fe20000000f00 */
[----:B------:R-:W-:-:S07]  /*0ca0*/  IMAD.MOV.U32 R13, RZ, RZ, R9 ;  /* 0x000000ffff0d7224 */ /* 0x000fce00078e0009 */
.L_x_54:
        /* <DEDUP_REMOVED lines=9> */
[----:B------:R-:W-:Y:S01]  /*0d40*/  MOV R12, 0xff800000 ;  /* 0xff800000000c7802 */ /* 0x000fe20000000f00 */
        /* <DEDUP_REMOVED lines=41> */
.L_x_55:
[----:B------:R-:W-:Y:S01]  /*0fe0*/  DFMA R12, R28, R12, UR20 ;  /* 0x000000141c0c7e2b */ /* 0x000fe2000800000c */
[----:B0-----:R-:W2:Y:S07]  /*0ff0*/  LDG.E.64 R8, desc[UR14][R18.64+0x1808] ;  /* 0x0018080e12087981 */ /* 0x001eae000c1e1b00 */
[----:B------:R-:W-:-:S14]  /*1000*/  DSETP.GE.AND P0, PT, R12, UR18, PT ;  /* 0x000000120c007e2a */ /* 0x000fdc000bf06000 */
[----:B------:R-:W2:Y:S04]  /*1010*/  @!P0 LDG.E.64 R10, desc[UR14][R20.64+0x1808] ;  /* 0x0018080e140a8981 */ /* 0x000ea8000c1e1b00 */
[----:B------:R-:W3:Y:S01]  /*1020*/  @P0 LDG.E.64 R6, desc[UR14][R18.64+0x1800] ;  /* 0x0018000e12060981 */ /* 0x000ee2000c1e1b00 */
[----:B------:R-:W-:Y:S02]  /*1030*/  @!P0 IADD3 R13, P2, PT, R20, 0x1800, RZ ;  /* 0x00001800140d8810 */ /* 0x000fe40007f5e0ff */
[----:B------:R-:W-:-:S03]  /*1040*/  @!P0 IADD3 R12, P3, PT, R18, 0x1800, RZ ;  /* 0x00001800120c8810 */ /* 0x000fc60007f7e0ff */
[----:B------:R-:W-:Y:S02]  /*1050*/  @!P0 IMAD.X R15, RZ, RZ, R21, P2 ;  /* 0x000000ffff0f8224 */ /* 0x000fe400010e0615 */
[----:B------:R-:W-:Y:S01]  /*1060*/  @!P0 IMAD.X R2, RZ, RZ, R19, P3 ;  /* 0x000000ffff028224 */ /* 0x000fe200018e0613 */
        /* <DEDUP_REMOVED lines=9> */
[----:B------:R-:W-:Y:S01]  /*1100*/  IADD3 R3, PT, PT, R3, 0x200, RZ ;  /* 0x0000020003037810 */ /* 0x000fe20007ffe0ff */
[----:B---3--:R0:W-:Y:S04]  /*1110*/  STG.E.64 desc[UR14][R4.64+0x1800], R6 ;  /* 0x0018000604007986 */ /* 0x0081e8000c101b0e */
[----:B--2---:R0:W-:Y:S03]  /*1120*/  STG.E.64 desc[UR14][R4.64+0x1808], R8 ;  /* 0x0018080804007986 */ /* 0x0041e6000c101b0e */
[----:B------:R-:W-:Y:S05]  /*1130*/  BRA.U UP0, `(.L_x_56) ;  /* 0xfffffff100c87547 */ /* 0x000fea000b83ffff */
.L_x_51:
[----:B------:R-:W-:-:S13]  /*1140*/  ISETP.NE.AND P0, PT, RZ, UR10, PT ;  /* 0x0000000aff007c0c */ /* 0x000fda000bf05270 */
[----:B------:R-:W-:Y:S05]  /*1150*/  @!P0 EXIT ;  /* 0x000000000000894d */ /* 0x000fea0003800000 */
[----:B------:R-:W-:-:S09]  /*1160*/  UISETP.NE.AND UP0, UPT, UR10, 0x1, UPT ;  /* 0x000000010a00788c */ /* 0x000fd2000bf05270 */
[----:B------:R-:W-:Y:S05]  /*1170*/  BRA.U !UP0, `(.L_x_57) ;  /* 0x0000000508b87547 */ /* 0x000fea000b800000 */
[----:B------:R-:W2:Y:S01]  /*1180*/  LDL R10, [R1] ;  /* 0x00000000010a7983 */ /* 0x000ea20000100800 */
[----:B------:R-:W-:Y:S01]  /*1190*/  IMAD.HI.U32 R2, R0, -0x4370ec6f, RZ ;  /* 0xbc8f139100027827 */ /* 0x000fe200078e00ff */
[----:B------:R-:W1:Y:S01]  /*11a0*/  MUFU.RCP64H R3, 2.14748262400000000000e+09 ;  /* 0x41dfffff00037908 */ /* 0x000e620000001800 */
[----:B------:R-:W-:Y:S01]  /*11b0*/  MOV R19, 0x10 ;  /* 0x0000001000137802 */ /* 0x000fe20000000f00 */
[----:B------:R-:W2:Y:S01]  /*11c0*/  S2R R12, SR_TID.X ;  /* 0x00000000000c7919 */ /* 0x000ea20000002100 */
[----:B0-----:R-:W-:Y:S01]  /*11d0*/  IMAD.MOV.U32 R4, RZ, RZ, -0x800000 ;  /* 0xff800000ff047424 */ /* 0x001fe200078e00ff */
[----:B------:R-:W-:Y:S01]  /*11e0*/  SHF.R.U32.HI R7, RZ, 0xf, R2 ;  /* 0x0000000fff077819 */ /* 0x000fe20000011602 */
[----:B------:R-:W-:Y:S02]  /*11f0*/  IMAD.MOV.U32 R5, RZ, RZ, 0x41dfffff ;  /* 0x41dfffffff057424 */ /* 0x000fe400078e00ff */
[----:B------:R-:W-:Y:S02]  /*1200*/  IMAD.MOV.U32 R2, RZ, RZ, 0x1 ;  /* 0x00000001ff027424 */ /* 0x000fe400078e00ff */
[----:B------:R-:W-:-:S02]  /*1210*/  IMAD R0, R7, -0xadc8, R0 ;  /* 0xffff523807007824 */ /* 0x000fc400078e0200 */
[----:B------:R-:W-:Y:S02]  /*1220*/  IMAD R9, R7, 0xd47, RZ ;  /* 0x00000d4707097824 */ /* 0x000fe400078e02ff */
[----:B------:R-:W-:-:S03]  /*1230*/  IMAD R0, R0, 0xbc8f, RZ ;  /* 0x0000bc8f00007824 */ /* 0x000fc600078e02ff */
[----:B------:R-:W-:Y:S01]  /*1240*/  LOP3.LUT R11, R9, 0x7fffffff, RZ, 0x3c, !PT ;  /* 0x7fffffff090b7812 */ /* 0x000fe200078e3cff */
[----:B-1----:R-:W-:Y:S01]  /*1250*/  DFMA R6, R2, -R4, 1 ;  /* 0x3ff000000206742b */ /* 0x002fe20000000804 */
[----:B------:R-:W-:-:S07]  /*1260*/  ISETP.GE.U32.AND P0, PT, R0, R9, PT ;  /* 0x000000090000720c */ /* 0x000fce0003f06070 */
[----:B------:R-:W-:-:S06]  /*1270*/  DFMA R6, R6, R6, R6 ;  /* 0x000000060606722b */ /* 0x000fcc0000000006 */
[----:B------:R-:W-:Y:S02]  /*1280*/  @P0 IADD3 R11, PT, PT, -R9, RZ, RZ ;  /* 0x000000ff090b0210 */ /* 0x000fe40007ffe1ff */
[----:B------:R-:W-:-:S03]  /*1290*/  DFMA R6, R2, R6, R2 ;  /* 0x000000060206722b */ /* 0x000fc60000000002 */
[----:B------:R-:W-:-:S04]  /*12a0*/  IMAD.IADD R0, R0, 0x1, R11 ;  /* 0x0000000100007824 */ /* 0x000fc800078e020b */
        /* <DEDUP_REMOVED lines=8> */
[----:B------:R-:W-:-:S09]  /*1330*/  IMAD.MOV.U32 R5, RZ, RZ, 0x10 ;  /* 0x00000010ff057424 */ /* 0x000fd200078e00ff */
[----:B------:R-:W-:-:S05]  /*1340*/  FFMA R4, RZ, 27.999998092651367188, R9 ;  /* 0x41dfffffff047823 */ /* 0x000fca0000000009 */
[----:B------:R-:W-:Y:S01]  /*1350*/  FSETP.GT.AND P0, PT, |R4|, 1.469367938527859385e-39, PT ;  /* 0x001000000400780b */ /* 0x000fe20003f04200 */
[----:B--2---:R-:W-:-:S04]  /*1360*/  IMAD R20, R10, 0x80, R12 ;  /* 0x000000800a147824 */ /* 0x004fc800078e020c */
[----:B------:R-:W-:-:S04]  /*1370*/  IMAD.WIDE R18, R20, R19, UR4 ;  /* 0x0000000414127e25 */ /* 0x000fc8000f8e0213 */
[----:B------:R-:W-:-:S04]  /*1380*/  IMAD.WIDE R4, R20, R5, UR6 ;  /* 0x0000000614047e25 */ /* 0x000fc8000f8e0205 */
[----:B------:R-:W-:Y:S05]  /*1390*/  @P0 BRA P1, `(.L_x_58) ;  /* 0x0000000000100947 */ /* 0x000fea0000800000 */
[----:B------:R-:W-:Y:S01]  /*13a0*/  IMAD.MOV.U32 R13, RZ, RZ, R2 ;  /* 0x000000ffff0d7224 */ /* 0x000fe200078e0002 */
[----:B------:R-:W-:Y:S01]  /*13b0*/  MOV R2, 0x13e0 ;  /* 0x000013e000027802 */ /* 0x000fe20000000f00 */
[----:B------:R-:W-:-:S07]  /*13c0*/  IMAD.MOV.U32 R12, RZ, RZ, R3 ;  /* 0x000000ffff0c7224 */ /* 0x000fce00078e0003 */
[----:B------:R-:W-:Y:S05]  /*13d0*/  CALL.REL.NOINC `($__internal_1_$__cuda_sm20_div_rn_f64_full) ;  /* 0x0000001c000c7944 */ /* 0x000fea0003c00000 */
.L_x_58:
[----:B------:R-:W0:Y:S01]  /*13e0*/  LDCU.64 UR10, c[0x0][0x398] ;  /* 0x00007300ff0a77ac */ /* 0x000e220008000a00 */
[----:B------:R-:W1:Y:S01]  /*13f0*/  LDCU.64 UR12, c[0x0][0x388] ;  /* 0x00007100ff0c77ac */ /* 0x000e620008000a00 */
[----:B0-----:R-:W-:-:S08]  /*1400*/  DFMA R8, R28, R8, UR10 ;  /* 0x0000000a1c087e2b */ /* 0x001fd00008000008 */
[----:B-1----:R-:W-:Y:S02]  /*1410*/  DSETP.GE.AND P0, PT, R8, UR12, PT ;  /* 0x0000000c08007e2a */ /* 0x002fe4000bf06000 */
[----:B------:R-:W2:-:S12]  /*1420*/  LDG.E.64 R8, desc[UR14][R4.64+0x8] ;  /* 0x0000080e04087981 */ /* 0x000e98000c1e1b00 */
[----:B------:R-:W2:Y:S04]  /*1430*/  @!P0 LDG.E.64 R2, desc[UR14][R18.64+0x8] ;  /* 0x0000080e12028981 */ /* 0x000ea8000c1e1b00 */
[----:B------:R-:W3:Y:S01]  /*1440*/  @P0 LDG.E.64 R6, desc[UR14][R4.64] ;  /* 0x0000000e04060981 */ /* 0x000ee2000c1e1b00 */
[----:B------:R-:W-:Y:S01]  /*1450*/  MOV R14, 0xff800000 ;  /* 0xff800000000e7802 */ /* 0x000fe20000000f00 */
[----:B------:R-:W-:Y:S01]  /*1460*/  IMAD.MOV.U32 R15, RZ, RZ, 0x41dfffff ;  /* 0x41dfffffff0f7424 */ /* 0x000fe200078e00ff */
[----:B--2---:R-:W-:-:S06]  /*1470*/  @!P0 DSETP.GEU.AND P1, PT, R2, R8, PT ;  /* 0x000000080200822a */ /* 0x004fcc0003f2e000 */
[----:B------:R-:W-:Y:S02]  /*1480*/  @!P0 SEL R10, R18, R4, !P1 ;  /* 0x00000004120a8207 */ /* 0x000fe40004800000 */
[----:B------:R-:W-:-:S05]  /*1490*/  @!P0 SEL R11, R19, R5, !P1 ;  /* 0x00000005130b8207 */ /* 0x000fca0004800000 */
[----:B------:R-:W3:Y:S04]  /*14a0*/  @!P0 LDG.E.64 R6, desc[UR14][R10.64] ;  /* 0x0000000e0a068981 */ /* 0x000ee8000c1e1b00 */
[----:B------:R0:W2:Y:S01]  /*14b0*/  @!P0 LDG.E.64 R8, desc[UR14][R10.64+0x8] ;  /* 0x0000080e0a088981 */ /* 0x0000a2000c1e1b00 */
[----:B------:R-:W-:Y:S01]  /*14c0*/  IMAD.HI.U32 R2, R0, -0x4370ec6f, RZ ;  /* 0xbc8f139100027827 */ /* 0x000fe200078e00ff */
[----:B------:R-:W1:Y:S03]  /*14d0*/  MUFU.RCP64H R3, 2.14748262400000000000e+09 ;  /* 0x41dfffff00037908 */ /* 0x000e660000001800 */
[----:B------:R-:W-:Y:S01]  /*14e0*/  IMAD.MOV.U32 R21, RZ, RZ, 0x10 ;  /* 0x00000010ff157424 */ /* 0x000fe200078e00ff */
[----:B------:R-:W-:Y:S01]  /*14f0*/  SHF.R.U32.HI R13, RZ, 0xf, R2 ;  /* 0x0000000fff0d7819 */ /* 0x000fe20000011602 */
[----:B------:R-:W-:-:S02]  /*1500*/  IMAD.MOV.U32 R2, RZ, RZ, 0x1 ;  /* 0x00000001ff027424 */ /* 0x000fc400078e00ff */
[----:B------:R-:W-:-:S04]  /*1510*/  IMAD.WIDE R20, R20, R21, UR8 ;  /* 0x0000000814147e25 */ /* 0x000fc8000f8e0215 */
[C---:B------:R-:W-:Y:S02]  /*1520*/  IMAD R0, R13.reuse, -0xadc8, R0 ;  /* 0xffff52380d007824 */ /* 0x040fe400078e0200 */
[----:B------:R-:W-:Y:S02]  /*1530*/  IMAD R17, R13, 0xd47, RZ ;  /* 0x00000d470d117824 */ /* 0x000fe400078e02ff */
[----:B------:R-:W-:Y:S01]  /*1540*/  IMAD R0, R0, 0xbc8f, RZ ;  /* 0x0000bc8f00007824 */ /* 0x000fe200078e02ff */
[----:B-1----:R-:W-:-:S04]  /*1550*/  DFMA R12, R2, -R14, 1 ;  /* 0x3ff00000020c742b */ /* 0x002fc8000000080e */
[----:B------:R-:W-:-:S04]  /*1560*/  ISETP.GE.U32.AND P0, PT, R0, R17, PT ;  /* 0x000000110000720c */ /* 0x000fc80003f06070 */
[----:B0-----:R-:W-:Y:S01]  /*1570*/  DFMA R10, R12, R12, R12 ;  /* 0x0000000c0c0a722b */ /* 0x001fe2000000000c */
[----:B------:R-:W-:-:S08]  /*1580*/  LOP3.LUT R13, R17, 0x7fffffff, RZ, 0x3c, !PT ;  /* 0x7fffffff110d7812 */ /* 0x000fd000078e3cff */
[----:B------:R-:W-:Y:S01]  /*1590*/  @P0 IMAD.MOV R13, RZ, RZ, -R17 ;  /* 0x000000ffff0d0224 */ /* 0x000fe200078e0a11 */
[----:B------:R-:W-:-:S04]  /*15a0*/  DFMA R10, R2, R10, R2 ;  /* 0x0000000a020a722b */ /* 0x000fc80000000002 */
[----:B------:R-:W-:-:S04]  /*15b0*/  IADD3 R0, PT, PT, R0, R13, RZ ;  /* 0x0000000d00007210 */ /* 0x000fc80007ffe0ff */
[----:B------:R-:W-:Y:S01]  /*15c0*/  DFMA R12, R10, -R14, 1 ;  /* 0x3ff000000a0c742b */ /* 0x000fe2000000080e */
        /* <DEDUP_REMOVED lines=12> */
[----:B------:R-:W-:Y:S01]  /*1690*/  IMAD.MOV.U32 R13, RZ, RZ, R2 ;  /* 0x000000ffff0d7224 */ /* 0x000fe200078e0002 */
[----:B------:R-:W-:Y:S02]  /*16a0*/  MOV R12, R3 ;  /* 0x00000003000c7202 */ /* 0x000fe40000000f00 */
[----:B------:R-:W-:-:S07]  /*16b0*/  MOV R2, 0x16d0 ;  /* 0x000016d000027802 */ /* 0x000fce0000000f00 */
[----:B0-----:R-:W-:Y:S05]  /*16c0*/  CALL.REL.NOINC `($__internal_1_$__cuda_sm20_div_rn_f64_full) ;  /* 0x0000001800507944 */ /* 0x001fea0003c00000 */
[----:B------:R-:W-:Y:S02]  /*16d0*/  IMAD.MOV.U32 R10, RZ, RZ, R8 ;  /* 0x000000ffff0a7224 */ /* 0x000fe400078e0008 */
[----:B------:R-:W-:-:S07]  /*16e0*/  IMAD.MOV.U32 R11, RZ, RZ, R9 ;  /* 0x000000ffff0b7224 */ /* 0x000fce00078e0009 */
.L_x_59:
[----:B------:R-:W1:Y:S01]  /*16f0*/  LDCU.64 UR10, c[0x0][0x398] ;  /* 0x00007300ff0a77ac */ /* 0x000e620008000a00 */
[----:B0-----:R-:W2:Y:S01]  /*1700*/  LDG.E.64 R6, desc[UR14][R4.64+0x808] ;  /* 0x0008080e04067981 */ /* 0x001ea2000c1e1b00 */
[----:B------:R-:W0:Y:S03]  /*1710*/  LDCU.64 UR12, c[0x0][0x388] ;  /* 0x00007100ff0c77ac */ /* 0x000e260008000a00 */
[----:B------:R-:W3:Y:S01]  /*1720*/  LDL.LU R14, [R1] ;  /* 0x00000000010e7983 */ /* 0x000ee20000300800 */
[----:B-1----:R-:W-:-:S08]  /*1730*/  DFMA R10, R28, R10, UR10 ;  /* 0x0000000a1c0a7e2b */ /* 0x002fd0000800000a */
[----:B0-----:R-:W-:-:S14]  /*1740*/  DSETP.GE.AND P0, PT, R10, UR12, PT ;  /* 0x0000000c0a007e2a */ /* 0x001fdc000bf06000 */
[----:B------:R-:W2:Y:S04]  /*1750*/  @!P0 LDG.E.64 R8, desc[UR14][R18.64+0x808] ;  /* 0x0008080e12088981 */ /* 0x000ea8000c1e1b00 */
[----:B------:R-:W4:Y:S01]  /*1760*/  @P0 LDG.E.64 R2, desc[UR14][R4.64+0x800] ;  /* 0x0008000e04020981 */ /* 0x000f22000c1e1b00 */
        /* <DEDUP_REMOVED lines=9> */
[----:B------:R-:W4:Y:S04]  /*1800*/  @!P0 LDG.E.64 R2, desc[UR14][R8.64+0x800] ;  /* 0x0008000e08028981 */ /* 0x000f28000c1e1b00 */
[----:B------:R-:W2:Y:S01]  /*1810*/  @!P0 LDG.E.64 R6, desc[UR14][R10.64+0x8] ;  /* 0x0000080e0a068981 */ /* 0x000ea2000c1e1b00 */
[----:B---3--:R-:W-:-:S05]  /*1820*/  VIADD R14, R14, 0x2 ;  /* 0x000000020e0e7836 */ /* 0x008fca0000000000 */
[----:B------:R1:W-:Y:S04]  /*1830*/  STL [R1], R14 ;  /* 0x0000000e01007387 */ /* 0x0003e80000100800 */
[----:B----4-:R1:W-:Y:S04]  /*1840*/  STG.E.64 desc[UR14][R20.64+0x800], R2 ;  /* 0x0008000214007986 */ /* 0x0103e8000c101b0e */
[----:B--2---:R1:W-:Y:S02]  /*1850*/  STG.E.64 desc[UR14][R20.64+0x808], R6 ;  /* 0x0008080614007986 */ /* 0x0043e4000c101b0e */
.L_x_57:
[----:B-1----:R-:W1:Y:S02]  /*1860*/  LDC R2, c[0x0][0x384] ;  /* 0x0000e100ff027b82 */ /* 0x002e640000000800 */
[----:B-1----:R-:W-:-:S04]  /*1870*/  LOP3.LUT R2, R2, 0x1, RZ, 0xc0, !PT ;  /* 0x0000000102027812 */ /* 0x002fc800078ec0ff */
[----:B------:R-:W-:-:S13]  /*1880*/  ISETP.NE.U32.AND P0, PT, R2, 0x1, PT ;  /* 0x000000010200780c */ /* 0x000fda0003f05070 */
[----:B------:R-:W-:Y:S05]  /*1890*/  @P0 EXIT ;  /* 0x000000000000094d */ /* 0x000fea0003800000 */
[----:B------:R-:W2:Y:S01]  /*18a0*/  LDL.LU R10, [R1] ;  /* 0x00000000010a7983 */ /* 0x000ea20000300800 */
[----:B------:R-:W-:Y:S01]  /*18b0*/  IMAD.HI.U32 R2, R0, -0x4370ec6f, RZ ;  /* 0xbc8f139100027827 */ /* 0x000fe200078e00ff */
[----:B------:R-:W1:Y:S01]  /*18c0*/  MUFU.RCP64H R3, 2.14748262400000000000e+09 ;  /* 0x41dfffff00037908 */ /* 0x000e620000001800 */
[----:B------:R-:W2:Y:S02]  /*18d0*/  S2R R12, SR_TID.X ;  /* 0x00000000000c7919 */ /* 0x000ea40000002100 */
[----:B0-----:R-:W-:Y:S01]  /*18e0*/  IMAD.MOV.U32 R4, RZ, RZ, -0x800000 ;  /* 0xff800000ff047424 */ /* 0x001fe200078e00ff */
[----:B------:R-:W-:Y:S01]  /*18f0*/  SHF.R.U32.HI R7, RZ, 0xf, R2 ;  /* 0x0000000fff077819 */ /* 0x000fe20000011602 */
[----:B------:R-:W-:Y:S01]  /*1900*/  IMAD.MOV.U32 R5, RZ, RZ, 0x41dfffff ;  /* 0x41dfffffff057424 */ /* 0x000fe200078e00ff */
[----:B------:R-:W-:Y:S01]  /*1910*/  MOV R2, 0x1 ;  /* 0x0000000100027802 */ /* 0x000fe20000000f00 */
        /* <DEDUP_REMOVED lines=8> */
[----:B------:R-:W-:Y:S02]  /*19a0*/  @P0 IMAD.MOV R11, RZ, RZ, -R9 ;  /* 0x000000ffff0b0224 */ /* 0x000fe400078e0a09 */
[----:B------:R-:W-:-:S03]  /*19b0*/  DFMA R6, R2, R6, R2 ;  /* 0x000000060206722b */ /* 0x000fc60000000002 */
[----:B------:R-:W-:-:S05]  /*19c0*/  IADD3 R2, PT, PT, R11, -0x1, R0 ;  /* 0xffffffff0b027810 */ /* 0x000fca0007ffe000 */
[C---:B------:R-:W-:Y:S01]  /*19d0*/  DFMA R8, R6.reuse, -R4, 1 ;  /* 0x3ff000000608742b */ /* 0x040fe20000000804 */
[----:B------:R-:W0:Y:S07]  /*19e0*/  I2F.F64.U32 R2, R2 ;  /* 0x0000000200027312 */ /* 0x000e2e0000201800 */
[----:B------:R-:W-:-:S08]  /*19f0*/  DFMA R6, R6, R8, R6 ;  /* 0x000000080606722b */ /* 0x000fd00000000006 */
[----:B0-----:R-:W-:Y:S01]  /*1a00*/  DMUL R8, R6, R2 ;  /* 0x0000000206087228 */ /* 0x001fe20000000000 */
[----:B------:R-:W-:-:S07]  /*1a10*/  FSETP.GEU.AND P1, PT, |R3|, 6.5827683646048100446e-37, PT ;  /* 0x036000000300780b */ /* 0x000fce0003f2e200 */
[----:B------:R-:W-:-:S08]  /*1a20*/  DFMA R4, R8, -R4, R2 ;  /* 0x800000040804722b */ /* 0x000fd00000000002 */
[----:B------:R-:W-:Y:S01]  /*1a30*/  DFMA R8, R6, R4, R8 ;  /* 0x000000040608722b */ /* 0x000fe20000000008 */
[----:B------:R-:W-:-:S09]  /*1a40*/  MOV R5, 0x10 ;  /* 0x0000001000057802 */ /* 0x000fd20000000f00 */
        /* <DEDUP_REMOVED lines=10> */
.L_x_60:
        /* <DEDUP_REMOVED lines=17> */
.L_x_50:
[----:B------:R-:W-:-:S06]  /*1c00*/  UISETP.GE.AND UP0, UPT, UR13, 0x1, UPT ;  /* 0x000000010d00788c */ /* 0x000fcc000bf06270 */
[----:B------:R-:W-:-:S13]  /*1c10*/  PLOP3.LUT P0, PT, PT, PT, UP0, 0x80, 0x8 ;  /* 0x000000000008781c */ /* 0x000fda0003f0f008 */
[----:B------:R-:W-:Y:S05]  /*1c20*/  @!P0 EXIT ;  /* 0x000000000000894d */ /* 0x000fea0003800000 */
[----:B------:R-:W0:Y:S01]  /*1c30*/  LDC.64 R28, c[0x0][0x398] ;  /* 0x0000e600ff1c7b82 */ /* 0x000e220000000a00 */
[----:B------:R-:W0:Y:S01]  /*1c40*/  LDCU.64 UR18, c[0x0][0x3a0] ;  /* 0x00007400ff1277ac */ /* 0x000e220008000a00 */
[----:B------:R-:W-:Y:S01]  /*1c50*/  MOV R3, RZ ;  /* 0x000000ff00037202 */ /* 0x000fe20000000f00 */
[----:B------:R-:W-:Y:S02]  /*1c60*/  UISETP.GE.U32.AND UP0, UPT, UR13, 0x4, UPT ;  /* 0x000000040d00788c */ /* 0x000fe4000bf06070 */
[----:B------:R-:W-:Y:S01]  /*1c70*/  ULOP3.LUT UR17, UR13, 0x3, URZ, 0xc0, !UPT ;  /* 0x000000030d117892 */ /* 0x000fe2000f8ec0ff */
[----:B0-----:R-:W-:-:S06]  /*1c80*/  DADD R28, -R28, UR18 ;  /* 0x000000121c1c7e29 */ /* 0x001fcc0008000100 */
[----:B------:R-:W-:Y:S05]  /*1c90*/  BRA.U !UP0, `(.L_x_61) ;  /* 0x0000000d08b47547 */ /* 0x000fea000b800000 */
[----:B------:R-:W0:Y:S01]  /*1ca0*/  LDC R21, c[0x0][0x384] ;  /* 0x0000e100ff157b82 */ /* 0x000e220000000800 */
[----:B------:R-:W-:Y:S01]  /*1cb0*/  IMAD.MOV.U32 R20, RZ, RZ, RZ ;  /* 0x000000ffff147224 */ /* 0x000fe200078e00ff */
[----:B------:R-:W1:Y:S01]  /*1cc0*/  LDCU.64 UR18, c[0x0][0x398] ;  /* 0x00007300ff1277ac */ /* 0x000e620008000a00 */
[----:B------:R-:W2:Y:S05]  /*1cd0*/  LDCU.64 UR20, c[0x0][0x388] ;  /* 0x00007100ff1477ac */ /* 0x000eaa0008000a00 */
.L_x_78:
[----:B---3--:R-:W3:Y:S01]  /*1ce0*/  S2R R2, SR_TID.X ;  /* 0x0000000000027919 */ /* 0x008ee20000002100 */
[----:B------:R-:W-:Y:S01]  /*1cf0*/  BSSY.RECONVERGENT B0, `(.L_x_62) ;  /* 0x0000038000007945 */ /* 0x000fe20003800200 */
[----:B---3--:R-:W-:-:S05]  /*1d00*/  IMAD R3, R20, 0x80, R2 ;  /* 0x0000008014037824 */ /* 0x008fca00078e0202 */
[----:B------:R-:W-:-:S13]  /*1d10*/  ISETP.GE.AND P0, PT, R3, UR12, PT ;  /* 0x0000000c03007c0c */ /* 0x000fda000bf06270 */
[----:B----4-:R-:W-:Y:S05]  /*1d20*/  @P0 BRA `(.L_x_63) ;  /* 0x0000000000d00947 */ /* 0x010fea0003800000 */
[----:B------:R-:W-:Y:S01]  /*1d30*/  IMAD.HI.U32 R2, R0, -0x4370ec6f, RZ ;  /* 0xbc8f139100027827 */ /* 0x000fe200078e00ff */
[----:B------:R-:W3:Y:S01]  /*1d40*/  MUFU.RCP64H R7, 2.14748262400000000000e+09 ;  /* 0x41dfffff00077908 */ /* 0x000ee20000001800 */
[----:B------:R-:W-:Y:S01]  /*1d50*/  MOV R5, 0x41dfffff ;  /* 0x41dfffff00057802 */ /* 0x000fe20000000f00 */
[----:B------:R-:W-:Y:S01]  /*1d60*/  BSSY.RECONVERGENT B1, `(.L_x_64) ;  /* 0x0000020000017945 */ /* 0x000fe20003800200 */
[----:B------:R-:W-:Y:S01]  /*1d70*/  IMAD.MOV.U32 R4, RZ, RZ, -0x800000 ;  /* 0xff800000ff047424 */ /* 0x000fe200078e00ff */
[----:B------:R-:W-:Y:S01]  /*1d80*/  SHF.R.U32.HI R9, RZ, 0xf, R2 ;  /* 0x0000000fff097819 */ /* 0x000fe20000011602 */
[----:B------:R-:W-:Y:S01]  /*1d90*/  IMAD.MOV.U32 R6, RZ, RZ, 0x1 ;  /* 0x00000001ff067424 */ /* 0x000fe200078e00ff */
[----:B------:R-:W-:-:S03]  /*1da0*/  SHF.R.S32.HI R18, RZ, 0x1f, R3 ;  /* 0x0000001fff127819 */ /* 0x000fc60000011403 */
[C---:B------:R-:W-:Y:S02]  /*1db0*/  IMAD R0, R9.reuse, -0xadc8, R0 ;  /* 0xffff523809007824 */ /* 0x040fe400078e0200 */
[----:B------:R-:W-:Y:S02]  /*1dc0*/  IMAD R11, R9, 0xd47, RZ ;  /* 0x00000d47090b7824 */ /* 0x000fe400078e02ff */
[----:B------:R-:W-:-:S03]  /*1dd0*/  IMAD R0, R0, 0xbc8f, RZ ;  /* 0x0000bc8f00007824 */ /* 0x000fc600078e02ff */
[----:B------:R-:W-:Y:S01]  /*1de0*/  LOP3.LUT R13, R11, 0x7fffffff, RZ, 0x3c, !PT ;  /* 0x7fffffff0b0d7812 */ /* 0x000fe200078e3cff */
[----:B---3--:R-:W-:Y:S01]  /*1df0*/  DFMA R8, R6, -R4, 1 ;  /* 0x3ff000000608742b */ /* 0x008fe20000000804 */
[----:B------:R-:W-:-:S07]  /*1e00*/  ISETP.GE.U32.AND P0, PT, R0, R11, PT ;  /* 0x0000000b0000720c */ /* 0x000fce0003f06070 */
[----:B------:R-:W-:-:S06]  /*1e10*/  DFMA R8, R8, R8, R8 ;  /* 0x000000080808722b */ /* 0x000fcc0000000008 */
[----:B------:R-:W-:Y:S02]  /*1e20*/  @P0 IMAD.MOV R13, RZ, RZ, -R11 ;  /* 0x000000ffff0d0224 */ /* 0x000fe400078e0a0b */
[----:B------:R-:W-:Y:S02]  /*1e30*/  DFMA R8, R6, R8, R6 ;  /* 0x000000080608722b */ /* 0x000fe40000000006 */
[----:B------:R-:W-:-:S05]  /*1e40*/  IMAD.IADD R0, R0, 0x1, R13 ;  /* 0x0000000100007824 */ /* 0x000fca00078e020d */
[----:B------:R-:W-:Y:S01]  /*1e50*/  IADD3 R6, PT, PT, R0, -0x1, RZ ;  /* 0xffffffff00067810 */ /* 0x000fe20007ffe0ff */
[----:B------:R-:W-:-:S05]  /*1e60*/  DFMA R10, R8, -R4, 1 ;  /* 0x3ff00000080a742b */ /* 0x000fca0000000804 */
[----:B------:R-:W3:Y:S03]  /*1e70*/  I2F.F64.U32 R6, R6 ;  /* 0x0000000600067312 */ /* 0x000ee60000201800 */
[----:B------:R-:W-:-:S08]  /*1e80*/  DFMA R10, R8, R10, R8 ;  /* 0x0000000a080a722b */ /* 0x000fd00000000008 */
[----:B---3--:R-:W-:Y:S01]  /*1e90*/  DMUL R8, R10, R6 ;  /* 0x000000060a087228 */ /* 0x008fe20000000000 */
[----:B------:R-:W-:-:S07]  /*1ea0*/  FSETP.GEU.AND P1, PT, |R7|, 6.5827683646048100446e-37, PT ;  /* 0x036000000700780b */ /* 0x000fce0003f2e200 */
[----:B------:R-:W-:-:S08]  /*1eb0*/  DFMA R4, R8, -R4, R6 ;  /* 0x800000040804722b */ /* 0x000fd00000000006 */
[----:B------:R-:W-:Y:S01]  /*1ec0*/  DFMA R8, R10, R4, R8 ;  /* 0x000000040a08722b */ /* 0x000fe20000000008 */
[----:B------:R-:W-:-:S04]  /*1ed0*/  IMAD.MOV.U32 R4, RZ, RZ, 0x10 ;  /* 0x00000010ff047424 */ /* 0x000fc800078e00ff */
[----:B------:R-:W-:-:S05]  /*1ee0*/  IMAD.WIDE R4, R3, R4, UR6 ;  /* 0x0000000603047e25 */ /* 0x000fca000f8e0204 */
[----:B------:R-:W-:-:S05]  /*1ef0*/  FFMA R2, RZ, 27.999998092651367188, R9 ;  /* 0x41dfffffff027823 */ /* 0x000fca0000000009 */
[----:B------:R-:W-:-:S13]  /*1f00*/  FSETP.GT.AND P0, PT, |R2|, 1.469367938527859385e-39, PT ;  /* 0x001000000200780b */ /* 0x000fda0003f04200 */
[----:B------:R-:W-:Y:S05]  /*1f10*/  @P0 BRA P1, `(.L_x_65) ;  /* 0x0000000000100947 */ /* 0x000fea0000800000 */
[----:B------:R-:W-:Y:S01]  /*1f20*/  IMAD.MOV.U32 R13, RZ, RZ, R6 ;  /* 0x000000ffff0d7224 */ /* 0x000fe200078e0006 */
[----:B------:R-:W-:Y:S01]  /*1f30*/  MOV R2, 0x1f60 ;  /* 0x00001f6000027802 */ /* 0x000fe20000000f00 */
[----:B------:R-:W-:-:S07]  /*1f40*/  IMAD.MOV.U32 R12, RZ, RZ, R7 ;  /* 0x000000ffff0c7224 */ /* 0x000fce00078e0007 */
[----:B012---:R-:W-:Y:S05]  /*1f50*/  CALL.REL.NOINC `($__internal_1_$__cuda_sm20_div_rn_f64_full) ;  /* 0x00000010002c7944 */ /* 0x007fea0003c00000 */
.L_x_65:
[----:B-12---:R-:W-:Y:S05]  /*1f60*/  BSYNC.RECONVERGENT B1 ;  /* 0x0000000000017941 */ /* 0x006fea0003800200 */
.L_x_64:
        /* <DEDUP_REMOVED lines=12> */
[----:B------:R-:W-:-:S05]  /*2030*/  MOV R12, 0x10 ;  /* 0x00000010000c7802 */ /* 0x000fca0000000f00 */
[----:B------:R-:W-:-:S05]  /*2040*/  IMAD.WIDE R12, R3, R12, UR8 ;  /* 0x00000008030c7e25 */ /* 0x000fca000f8e020c */
[----:B---3--:R3:W-:Y:S04]  /*2050*/  STG.E.64 desc[UR14][R12.64], R6 ;  /* 0x000000060c007986 */ /* 0x0087e8000c101b0e */
[----:B--2---:R3:W-:Y:S02]  /*2060*/  STG.E.64 desc[UR14][R12.64+0x8], R8 ;  /* 0x000008080c007986 */ /* 0x0047e4000c101b0e */
.L_x_63:
[----:B-12---:R-:W-:Y:S05]  /*2070*/  BSYNC.RECONVERGENT B0 ;  /* 0x0000000000007941 */ /* 0x006fea0003800200 */
.L_x_62:
[----:B------:R-:W-:Y:S01]  /*2080*/  VIADD R4, R3, 0x80 ;  /* 0x0000008003047836 */ /* 0x000fe20000000000 */
[----:B------:R-:W-:Y:S04]  /*2090*/  BSSY.RECONVERGENT B0, `(.L_x_66) ;  /* 0x0000037000007945 */ /* 0x000fe80003800200 */
[----:B------:R-:W-:-:S13]  /*20a0*/  ISETP.GE.AND P0, PT, R4, UR12, PT ;  /* 0x0000000c04007c0c */ /* 0x000fda000bf06270 */
[----:B------:R-:W-:Y:S05]  /*20b0*/  @P0 BRA `(.L_x_67) ;  /* 0x0000000000d00947 */ /* 0x000fea0003800000 */
[----:B------:R-:W-:Y:S01]  /*20c0*/  IMAD.HI.U32 R2, R0, -0x4370ec6f, RZ ;  /* 0xbc8f139100027827 */ /* 0x000fe200078e00ff */
[----:B---3--:R-:W1:Y:S03]  /*20d0*/  MUFU.RCP64H R7, 2.14748262400000000000e+09 ;  /* 0x41dfffff00077908 */ /* 0x008e660000001800 */
[----:B------:R-:W-:Y:S01]  /*20e0*/  HFMA2 R6, -RZ, RZ, 0, 5.9604644775390625e-08 ;  /* 0x00000001ff067431 */ /* 0x000fe200000001ff */
[----:B------:R-:W-:Y:S01]  /*20f0*/  MOV R19, 0x10 ;  /* 0x0000001000137802 */ /* 0x000fe20000000f00 */
[----:B------:R-:W-:Y:S01]  /*2100*/  IMAD.MOV.U32 R8, RZ, RZ, -0x800000 ;  /* 0xff800000ff087424 */ /* 0x000fe200078e00ff */
[----:B------:R-:W-:Y:S01]  /*2110*/  SHF.R.U32.HI R5, RZ, 0xf, R2 ;  /* 0x0000000fff057819 */ /* 0x000fe20000011602 */
[----:B------:R-:W-:Y:S01]  /*2120*/  IMAD.MOV.U32 R9, RZ, RZ, 0x41dfffff ;  /* 0x41dfffffff097424 */ /* 0x000fe200078e00ff */
[----:B------:R-:W-:Y:S01]  /*2130*/  BSSY.RECONVERGENT B1, `(.L_x_68) ;  /* 0x000001c000017945 */ /* 0x000fe20003800200 */
[----:B------:R-:W-:-:S04]  /*2140*/  IMAD.WIDE R18, R4, R19, UR6 ;  /* 0x0000000604127e25 */ /* 0x000fc8000f8e0213 */
[C---:B------:R-:W-:Y:S02]  /*2150*/  IMAD R0, R5.reuse, -0xadc8, R0 ;  /* 0xffff523805007824 */ /* 0x040fe400078e0200 */
[----:B------:R-:W-:Y:S02]  /*2160*/  IMAD R5, R5, 0xd47, RZ ;  /* 0x00000d4705057824 */ /* 0x000fe400078e02ff */
[----:B------:R-:W-:Y:S01]  /*2170*/  IMAD R0, R0, 0xbc8f, RZ ;  /* 0x0000bc8f00007824 */ /* 0x000fe200078e02ff */
[----:B-1----:R-:W-:Y:S02]  /*2180*/  DFMA R10, R6, -R8, 1 ;  /* 0x3ff00000060a742b */ /* 0x002fe40000000808 */
[----:B------:R-:W-:Y:S02]  /*2190*/  LOP3.LUT R13, R5, 0x7fffffff, RZ, 0x3c, !PT ;  /* 0x7fffffff050d7812 */ /* 0x000fe400078e3cff */
[----:B------:R-:W-:-:S04]  /*21a0*/  ISETP.GE.U32.AND P0, PT, R0, R5, PT ;  /* 0x000000050000720c */ /* 0x000fc80003f06070 */
[----:B------:R-:W-:-:S09]  /*21b0*/  DFMA R10, R10, R10, R10 ;  /* 0x0000000a0a0a722b */ /* 0x000fd2000000000a */
[----:B------:R-:W-:Y:S01]  /*21c0*/  @P0 IMAD.MOV R13, RZ, RZ, -R5 ;  /* 0x000000ffff0d0224 */ /* 0x000fe200078e0a05 */
[----:B------:R-:W-:Y:S01]  /*21d0*/  DFMA R10, R6, R10, R6 ;  /* 0x0000000a060a722b */ /* 0x000fe20000000006 */
[----:B------:R-:W-:Y:S02]  /*21e0*/  SHF.R.S32.HI R5, RZ, 0x1f, R4 ;  /* 0x0000001fff057819 */ /* 0x000fe40000011404 */
[----:B------:R-:W-:-:S04]  /*21f0*/  IMAD.IADD R0, R0, 0x1, R13 ;  /* 0x0000000100007824 */ /* 0x000fc800078e020d */
[----:B------:R-:W-:Y:S01]  /*2200*/  VIADD R6, R0, 0xffffffff ;  /* 0xffffffff00067836 */ /* 0x000fe20000000000 */
[----:B------:R-:W-:-:S05]  /*2210*/  DFMA R12, R10, -R8, 1 ;  /* 0x3ff000000a0c742b */ /* 0x000fca0000000808 */
[----:B------:R-:W1:Y:S03]  /*2220*/  I2F.F64.U32 R6, R6 ;  /* 0x0000000600067312 */ /* 0x000e660000201800 */
        /* <DEDUP_REMOVED lines=11> */
[----:B0-----:R-:W-:Y:S05]  /*22e0*/  CALL.REL.NOINC `($__internal_1_$__cuda_sm20_div_rn_f64_full) ;  /* 0x0000000c00487944 */ /* 0x001fea0003c00000 */
.L_x_69:
[----:B------:R-:W-:Y:S05]  /*22f0*/  BSYNC.RECONVERGENT B1 ;  /* 0x0000000000017941 */ /* 0x000fea0003800200 */
.L_x_68:
        /* <DEDUP_REMOVED lines=16> */
.L_x_67:
[----:B------:R-:W-:Y:S05]  /*2400*/  BSYNC.RECONVERGENT B0 ;  /* 0x0000000000007941 */ /* 0x000fea0003800200 */
.L_x_66:
[----:B------:R-:W-:Y:S01]  /*2410*/  IADD3 R18, PT, PT, R3, 0x100, RZ ;  /* 0x0000010003127810 */ /* 0x000fe20007ffe0ff */
[----:B------:R-:W-:Y:S03]  /*2420*/  BSSY.RECONVERGENT B0, `(.L_x_70) ;  /* 0x0000037000007945 */ /* 0x000fe60003800200 */
[----:B------:R-:W-:-:S13]  /*2430*/  ISETP.GE.AND P0, PT, R18, UR12, PT ;  /* 0x0000000c12007c0c */ /* 0x000fda000bf06270 */
[----:B------:R-:W-:Y:S05]  /*2440*/  @P0 BRA `(.L_x_71) ;  /* 0x0000000000d00947 */ /* 0x000fea0003800000 */
[----:B------:R-:W-:Y:S01]  /*2450*/  IMAD.HI.U32 R2, R0, -0x4370ec6f, RZ ;  /* 0xbc8f139100027827 */ /* 0x000fe200078e00ff */
[----:B-1-3--:R-:W1:Y:S01]  /*2460*/  MUFU.RCP64H R7, 2.14748262400000000000e+09 ;  /* 0x41dfffff00077908 */ /* 0x00ae620000001800 */
        /* <DEDUP_REMOVED lines=29> */
[----:B------:R-:W-:Y:S01]  /*2640*/  MOV R13, R6 ;  /* 0x00000006000d7202 */ /* 0x000fe20000000f00 */
[----:B------:R-:W-:Y:S01]  /*2650*/  IMAD.MOV.U32 R12, RZ, RZ, R7 ;  /* 0x000000ffff0c7224 */ /* 0x000fe200078e0007 */
[----:B------:R-:W-:-:S07]  /*2660*/  MOV R2, 0x2680 ;  /* 0x0000268000027802 */ /* 0x000fce0000000f00 */
[----:B0-----:R-:W-:Y:S05]  /*2670*/  CALL.REL.NOINC `($__internal_1_$__cuda_sm20_div_rn_f64_full) ;  /* 0x0000000800647944 */ /* 0x001fea0003c00000 */
.L_x_73:
[----:B------:R-:W-:Y:S05]  /*2680*/  BSYNC.RECONVERGENT B1 ;  /* 0x0000000000017941 */ /* 0x000fea0003800200 */
.L_x_72:
        /* <DEDUP_REMOVED lines=16> */
.L_x_71:
[----:B------:R-:W-:Y:S05]  /*2790*/  BSYNC.RECONVERGENT B0 ;  /* 0x0000000000007941 */ /* 0x000fea0003800200 */
.L_x_70:
[----:B------:R-:W-:Y:S01]  /*27a0*/  VIADD R3, R3, 0x180 ;  /* 0x0000018003037836 */ /* 0x000fe20000000000 */
[----:B------:R-:W-:Y:S04]  /*27b0*/  BSSY.RECONVERGENT B0, `(.L_x_74) ;  /* 0x0000037000007945 */ /* 0x000fe80003800200 */
[----:B------:R-:W-:-:S13]  /*27c0*/  ISETP.GE.AND P0, PT, R3, UR12, PT ;  /* 0x0000000c03007c0c */ /* 0x000fda000bf06270 */
[----:B------:R-:W-:Y:S05]  /*27d0*/  @P0 BRA `(.L_x_75) ;  /* 0x0000000000d00947 */ /* 0x000fea0003800000 */
[----:B------:R-:W-:Y:S01]  /*27e0*/  IMAD.HI.U32 R2, R0, -0x4370ec6f, RZ ;  /* 0xbc8f139100027827 */ /* 0x000fe200078e00ff */
[----:B-1-34-:R-:W1:Y:S01]  /*27f0*/  MUFU.RCP64H R7, 2.14748262400000000000e+09 ;  /* 0x41dfffff00077908 */ /* 0x01ae620000001800 */
        /* <DEDUP_REMOVED lines=15> */
[----:B------:R-:W-:-:S05]  /*28f0*/  IADD3 R0, PT, PT, R0, R13, RZ ;  /* 0x0000000d00007210 */ /* 0x000fca0007ffe0ff */
        /* <DEDUP_REMOVED lines=14> */
[----:B------:R-:W-:Y:S02]  /*29e0*/  MOV R12, R7 ;  /* 0x00000007000c7202 */ /* 0x000fe40000000f00 */
[----:B------:R-:W-:-:S07]  /*29f0*/  MOV R2, 0x2a10 ;  /* 0x00002a1000027802 */ /* 0x000fce0000000f00 */
[----:B0-----:R-:W-:Y:S05]  /*2a00*/  CALL.REL.NOINC `($__internal_1_$__cuda_sm20_div_rn_f64_full) ;  /* 0x0000000400807944 */ /* 0x001fea0003c00000 */
.L_x_77:
[----:B------:R-:W-:Y:S05]  /*2a10*/  BSYNC.RECONVERGENT B1 ;  /* 0x0000000000017941 */ /* 0x000fea0003800200 */
.L_x_76:
        /* <DEDUP_REMOVED lines=16> */
.L_x_75:
[----:B------:R-:W-:Y:S05]  /*2b20*/  BSYNC.RECONVERGENT B0 ;  /* 0x0000000000007941 */ /* 0x000fea0003800200 */
.L_x_74:
[----:B------:R-:W-:Y:S01]  /*2b30*/  VIADD R20, R20, 0x4 ;  /* 0x0000000414147836 */ /* 0x000fe20000000000 */
[----:B01----:R-:W-:-:S04]  /*2b40*/  LOP3.LUT R3, R21, 0x7ffffffc, RZ, 0xc0, !PT ;  /* 0x7ffffffc15037812 */ /* 0x003fc800078ec0ff */
[----:B------:R-:W-:-:S13]  /*2b50*/  ISETP.NE.AND P0, PT, R20, R3, PT ;  /* 0x000000031400720c */ /* 0x000fda0003f05270 */
[----:B------:R-:W-:Y:S05]  /*2b60*/  @P0 BRA `(.L_x_78) ;  /* 0xfffffff0005c0947 */ /* 0x000fea000383ffff */
.L_x_61:
[----:B------:R-:W-:-:S13]  /*2b70*/  ISETP.NE.AND P0, PT, RZ, UR17, PT ;  /* 0x00000011ff007c0c */ /* 0x000fda000bf05270 */
[----:B------:R-:W-:Y:S05]  /*2b80*/  @!P0 EXIT ;  /* 0x000000000000894d */ /* 0x000fea0003800000 */
[----:B------:R-:W0:Y:S01]  /*2b90*/  S2R R2, SR_TID.X ;  /* 0x0000000000027919 */ /* 0x000e220000002100 */
[----:B------:R-:W1:Y:S01]  /*2ba0*/  LDCU.64 UR4, c[0x0][0x3a8] ;  /* 0x00007500ff0477ac */ /* 0x000e620008000a00 */
[----:B------:R-:W2:Y:S01]  /*2bb0*/  LDCU.64 UR6, c[0x0][0x3c0] ;  /* 0x00007800ff0677ac */ /* 0x000ea20008000a00 */
[----:B------:R-:W5:Y:S01]  /*2bc0*/  LDCU.64 UR8, c[0x0][0x3b0] ;  /* 0x00007600ff0877ac */ /* 0x000f620008000a00 */
[----:B------:R-:W0:Y:S01]  /*2bd0*/  LDCU.64 UR18, c[0x0][0x398] ;  /* 0x00007300ff1277ac */ /* 0x000e220008000a00 */
[----:B------:R-:W0:Y:S01]  /*2be0*/  LDCU.64 UR20, c[0x0][0x388] ;  /* 0x00007100ff1477ac */ /* 0x000e220008000a00 */
[----:B------:R-:W-:Y:S02]  /*2bf0*/  UIADD3 UR11, UPT, UPT, -UR17, URZ, URZ ;  /* 0x000000ff110b7290 */ /* 0x000fe4000fffe1ff */
[----:B-1----:R-:W-:Y:S02]  /*2c00*/  UIMAD.WIDE UR4, UR10, 0x10, UR4 ;  /* 0x000000100a0478a5 */ /* 0x002fe4000f8e0204 */
[----:B--2---:R-:W-:-:S02]  /*2c10*/  UIMAD.WIDE UR6, UR10, 0x10, UR6 ;  /* 0x000000100a0678a5 */ /* 0x004fc4000f8e0206 */
[----:B-----5:R-:W-:Y:S01]  /*2c20*/  UIMAD.WIDE UR8, UR10, 0x10, UR8 ;  /* 0x000000100a0878a5 */ /* 0x020fe2000f8e0208 */
[----:B0-----:R-:W-:-:S11]  /*2c30*/  IMAD R3, R3, 0x80, R2 ;  /* 0x0000008003037824 */ /* 0x001fd600078e0202 */
.L_x_83:
[----:B------:R-:W-:Y:S01]  /*2c40*/  ISETP.GE.AND P0, PT, R3, UR12, PT ;  /* 0x0000000c03007c0c */ /* 0x000fe2000bf06270 */
[----:B------:R-:W-:-:S12]  /*2c50*/  BSSY.RECONVERGENT B0, `(.L_x_79) ;  /* 0x0000035000007945 */ /* 0x000fd80003800200 */
[----:B0-----:R-:W-:Y:S05]  /*2c60*/  @P0 BRA `(.L_x_80) ;  /* 0x0000000000cc0947 */ /* 0x001fea0003800000 */
[----:B------:R-:W-:Y:S01]  /*2c70*/  IMAD.HI.U32 R2, R0, -0x4370ec6f, RZ ;  /* 0xbc8f139100027827 */ /* 0x000fe200078e00ff */
[----:B---34-:R-:W0:Y:S01]  /*2c80*/  MUFU.RCP64H R7, 2.14748262400000000000e+09 ;  /* 0x41dfffff00077908 */ /* 0x018e220000001800 */
[----:B------:R-:W-:Y:S01]  /*2c90*/  MOV R4, 0xff800000 ;  /* 0xff80000000047802 */ /* 0x000fe20000000f00 */
[----:B------:R-:W-:Y:S01]  /*2ca0*/  BSSY.RECONVERGENT B1, `(.L_x_81) ;  /* 0x000001f000017945 */ /* 0x000fe20003800200 */
[----:B------:R-:W-:Y:S01]  /*2cb0*/  IMAD.MOV.U32 R5, RZ, RZ, 0x41dfffff ;  /* 0x41dfffffff057424 */ /* 0x000fe200078e00ff */
[----:B------:R-:W-:Y:S01]  /*2cc0*/  SHF.R.U32.HI R9, RZ, 0xf, R2 ;  /* 0x0000000fff097819 */ /* 0x000fe20000011602 */
[----:B------:R-:W-:-:S04]  /*2cd0*/  IMAD.MOV.U32 R6, RZ, RZ, 0x1 ;  /* 0x00000001ff067424 */ /* 0x000fc800078e00ff */
[C---:B------:R-:W-:Y:S02]  /*2ce0*/  IMAD R0, R9.reuse, -0xadc8, R0 ;  /* 0xffff523809007824 */ /* 0x040fe400078e0200 */
        /* <DEDUP_REMOVED lines=25> */
[----:B------:R-:W-:Y:S05]  /*2e80*/  CALL.REL.NOINC `($__internal_1_$__cuda_sm20_div_rn_f64_full) ;  /* 0x0000000000607944 */ /* 0x000fea0003c00000 */
.L_x_82:
[----:B------:R-:W-:Y:S05]  /*2e90*/  BSYNC.RECONVERGENT B1 ;  /* 0x0000000000017941 */ /* 0x000fea0003800200 */
.L_x_81:
[----:B------:R-:W-:Y:S01]  /*2ea0*/  DFMA R8, R28, R8, UR18 ;  /* 0x000000121c087e2b */ /* 0x000fe20008000008 */
[----:B------:R-:W-:Y:S01]  /*2eb0*/  IMAD.MOV.U32 R10, RZ, RZ, 0x10 ;  /* 0x00000010ff0a7424 */ /* 0x000fe200078e00ff */
[----:B------:R-:W2:Y:S06]  /*2ec0*/  LDG.E.64 R6, desc[UR14][R4.64+0x8] ;  /* 0x0000080e04067981 */ /* 0x000eac000c1e1b00 */
[----:B------:R-:W-:-:S14]  /*2ed0*/  DSETP.GE.AND P0, PT, R8, UR20, PT ;  /* 0x0000001408007e2a */ /* 0x000fdc000bf06000 */
[----:B------:R-:W-:Y:S01]  /*2ee0*/  @!P0 IMAD.WIDE R10, R3, R10, UR8 ;  /* 0x00000008030a8e25 */ /* 0x000fe2000f8e020a */
[----:B------:R-:W3:Y:S04]  /*2ef0*/  @P0 LDG.E.64 R8, desc[UR14][R4.64] ;  /* 0x0000000e04080981 */ /* 0x000ee8000c1e1b00 */
        /* <DEDUP_REMOVED lines=10> */
.L_x_80:
[----:B------:R-:W-:Y:S05]  /*2fa0*/  BSYNC.RECONVERGENT B0 ;  /* 0x0000000000007941 */ /* 0x000fea0003800200 */
.L_x_79:
[----:B------:R-:W-:-:S06]  /*2fb0*/  UIADD3 UR10, UPT, UPT, UR11, 0x1, URZ ;  /* 0x000000010b0a7890 */ /* 0x000fcc000fffe0ff */
[----:B------:R-:W-:-:S13]  /*2fc0*/  ISETP.NE.AND P0, PT, RZ, UR10, PT ;  /* 0x0000000aff007c0c */ /* 0x000fda000bf05270 */
[----:B------:R-:W-:Y:S05]  /*2fd0*/  @!P0 EXIT ;  /* 0x000000000000894d */ /* 0x000fea0003800000 */
[----:B------:R-:W-:Y:S01]  /*2fe0*/  VIADD R3, R3, 0x80 ;  /* 0x0000008003037836 */ /* 0x000fe20000000000 */
[----:B------:R-:W-:Y:S01]  /*2ff0*/  UMOV UR11, UR10 ;  /* 0x0000000a000b7c82 */ /* 0x000fe20008000000 */
[----:B------:R-:W-:Y:S05]  /*3000*/  BRA `(.L_x_83) ;  /* 0xfffffffc000c7947 */ /* 0x000fea000383ffff */
        .weak           $__internal_1_$__cuda_sm20_div_rn_f64_full
        .type           $__internal_1_$__cuda_sm20_div_rn_f64_full,@function
        .size           $__internal_1_$__cuda_sm20_div_rn_f64_full,(.L_x_235 - $__internal_1_$__cuda_sm20_div_rn_f64_full)
$__internal_1_$__cuda_sm20_div_rn_f64_full:
[----:B------:R-:W-:Y:S01]  /*3010*/  MOV R15, 0x41dfffff ;  /* 0x41dfffff000f7802 */ /* 0x000fe20000000f00 */
[----:B------:R-:W-:Y:S01]  /*3020*/  IMAD.U32 R8, RZ, RZ, UR16 ;  /* 0x00000010ff087e24 */ /* 0x000fe2000f8e00ff */
[-C--:B------:R-:W-:Y:S01]  /*3030*/  LOP3.LUT R13, R13, R12.reuse, RZ, 0x3c, !PT ;  /* 0x0000000c0d0d7212 */ /* 0x080fe200078e3cff */
[----:B------:R-:W-:Y:S01]  /*3040*/  IMAD.U32 R6, RZ, RZ, UR16 ;  /* 0x00000010ff067e24 */ /* 0x000fe2000f8e00ff */
[C---:B------:R-:W-:Y:S01]  /*3050*/  FSETP.GEU.AND P0, PT, |R15|.reuse, 1.469367938527859385e-39, PT ;  /* 0x001000000f00780b */ /* 0x040fe20003f0e200 */
[----:B------:R-:W-:Y:S01]  /*3060*/  IMAD.MOV.U32 R9, RZ, RZ, R15 ;  /* 0x000000ffff097224 */ /* 0x000fe200078e000f */
[----:B------:R-:W-:Y:S01]  /*3070*/  LOP3.LUT R7, R15, 0x800fffff, RZ, 0xc0, !PT ;  /* 0x800fffff0f077812 */ /* 0x000fe200078ec0ff */
[----:B------:R-:W-:Y:S01]  /*3080*/  BSSY.RECONVERGENT B2, `(.L_x_84) ;  /* 0x000005d000027945 */ /* 0x000fe20003800200 */
[----:B------:R-:W-:Y:S02]  /*3090*/  LOP3.LUT R12, R13, R12, RZ, 0x3c, !PT ;  /* 0x0000000c0d0c7212 */ /* 0x000fe400078e3cff */
[----:B------:R-:W-:-:S02]  /*30a0*/  LOP3.LUT R7, R7, 0x3ff00000, RZ, 0xfc, !PT ;  /* 0x3ff0000007077812 */ /* 0x000fc400078efcff */
[----:B------:R-:W-:Y:S02]  /*30b0*/  LOP3.LUT R13, R13, R12, RZ, 0x3c, !PT ;  /* 0x0000000c0d0d7212 */ /* 0x000fe400078e3cff */
[----:B------:R-:W-:Y:S02]  /*30c0*/  MOV R10, 0x1 ;  /* 0x00000001000a7802 */ /* 0x000fe40000000f00 */
[C---:B------:R-:W-:Y:S01]  /*30d0*/  FSETP.GEU.AND P2, PT, |R13|.reuse, 1.469367938527859385e-39, PT ;  /* 0x001000000d00780b */ /* 0x040fe20003f4e200 */
[----:B------:R-:W-:Y:S01]  /*30e0*/  @!P0 DMUL R6, R8, 8.98846567431157953865e+307 ;  /* 0x7fe0000008068828 */ /* 0x000fe20000000000 */
[----:B------:R-:W-:Y:S02]  /*30f0*/  LOP3.LUT R27, R13, 0x7ff00000, RZ, 0xc0, !PT ;  /* 0x7ff000000d1b7812 */ /* 0x000fe400078ec0ff */
[----:B------:R-:W-:Y:S01]  /*3100*/  LOP3.LUT R24, R15, 0x7ff00000, RZ, 0xc0, !PT ;  /* 0x7ff000000f187812 */ /* 0x000fe200078ec0ff */
[----:B------:R-:W-:Y:S02]  /*3110*/  IMAD.MOV.U32 R15, RZ, RZ, 0x1ca00000 ;  /* 0x1ca00000ff0f7424 */ /* 0x000fe400078e00ff */
[----:B------:R-:W0:Y:S01]  /*3120*/  MUFU.RCP64H R11, R7 ;  /* 0x00000007000b7308 */ /* 0x000e220000001800 */
[----:B------:R-:W-:-:S05]  /*3130*/  ISETP.GE.U32.AND P1, PT, R27, R24, PT ;  /* 0x000000181b00720c */ /* 0x000fca0003f26070 */
        /* <DEDUP_REMOVED lines=8> */
[--C-:B------:R-:W-:Y:S02]  /*31c0*/  @!P2 LOP3.LUT R10, R10, 0x80000000, R13.reuse, 0xf8, !PT ;  /* 0x800000000a0aa812 */ /* 0x100fe400078ef80d */
[----:B------:R-:W-:Y:S01]  /*31d0*/  LOP3.LUT R11, R11, 0x800fffff, R13, 0xf8, !PT ;  /* 0x800fffff0b0b7812 */ /* 0x000fe200078ef80d */
[----:B------:R-:W-:Y:S01]  /*31e0*/  DFMA R22, R16, -R6, 1 ;  /* 0x3ff000001016742b */ /* 0x000fe20000000806 */
[----:B------:R-:W-:Y:S01]  /*31f0*/  @!P2 LOP3.LUT R15, R10, 0x100000, RZ, 0xfc, !PT ;  /* 0x001000000a0fa812 */ /* 0x000fe200078efcff */
[----:B------:R-:W-:-:S06]  /*3200*/  IMAD.MOV.U32 R10, RZ, RZ, R12 ;  /* 0x000000ffff0a7224 */ /* 0x000fcc00078e000c */
[----:B------:R-:W-:Y:S02]  /*3210*/  @!P2 DFMA R10, R10, 2, -R14 ;  /* 0x400000000a0aa82b */ /* 0x000fe4000000080e */
[----:B------:R-:W-:Y:S01]  /*3220*/  DFMA R16, R16, R22, R16 ;  /* 0x000000161010722b */ /* 0x000fe20000000010 */
[----:B------:R-:W-:Y:S01]  /*3230*/  MOV R22, R27 ;  /* 0x0000001b00167202 */ /* 0x000fe20000000f00 */
[----:B------:R-:W-:Y:S01]  /*3240*/  IMAD.MOV.U32 R23, RZ, RZ, R24 ;  /* 0x000000ffff177224 */ /* 0x000fe200078e0018 */
[----:B------:R-:W-:-:S05]  /*3250*/  @!P0 LOP3.LUT R23, R7, 0x7ff00000, RZ, 0xc0, !PT ;  /* 0x7ff0000007178812 */ /* 0x000fca00078ec0ff */
[----:B------:R-:W-:Y:S01]  /*3260*/  @!P2 LOP3.LUT R22, R11, 0x7ff00000, RZ, 0xc0, !PT ;  /* 0x7ff000000b16a812 */ /* 0x000fe200078ec0ff */
[----:B------:R-:W-:-:S04]  /*3270*/  DMUL R14, R16, R10 ;  /* 0x0000000a100e7228 */ /* 0x000fc80000000000 */
[----:B------:R-:W-:-:S04]  /*3280*/  VIADD R26, R22, 0xffffffff ;  /* 0xffffffff161a7836 */ /* 0x000fc80000000000 */
[----:B------:R-:W-:Y:S01]  /*3290*/  DFMA R24, R14, -R6, R10 ;  /* 0x800000060e18722b */ /* 0x000fe2000000000a */
[----:B------:R-:W-:Y:S01]  /*32a0*/  ISETP.GT.U32.AND P0, PT, R26, 0x7feffffe, PT ;  /* 0x7feffffe1a00780c */ /* 0x000fe20003f04070 */
[----:B------:R-:W-:-:S05]  /*32b0*/  VIADD R26, R23, 0xffffffff ;  /* 0xffffffff171a7836 */ /* 0x000fca0000000000 */
[----:B------:R-:W-:Y:S01]  /*32c0*/  ISETP.GT.U32.OR P0, PT, R26, 0x7feffffe, P0 ;  /* 0x7feffffe1a00780c */ /* 0x000fe20000704470 */
[----:B------:R-:W-:-:S12]  /*32d0*/  DFMA R14, R16, R24, R14 ;  /* 0x00000018100e722b */ /* 0x000fd8000000000e */
        /* <DEDUP_REMOVED lines=31> */
.L_x_85:
        /* <DEDUP_REMOVED lines=17> */
.L_x_88:
[----:B------:R-:W-:-:S05]  /*35e0*/  LOP3.LUT R16, R9, 0x80000, RZ, 0xfc, !PT ;  /* 0x0008000009107812 */ /* 0x000fca00078efcff */
[----:B------:R-:W-:Y:S01]  /*35f0*/  IMAD.MOV.U32 R17, RZ, RZ, R16 ;  /* 0x000000ffff117224 */ /* 0x000fe200078e0010 */
[----:B------:R-:W-:Y:S01]  /*3600*/  MOV R16, R8 ;  /* 0x0000000800107202 */ /* 0x000fe20000000f00 */
[----:B------:R-:W-:Y:S06]  /*3610*/  BRA `(.L_x_86) ;  /* 0x00000000000c7947 */ /* 0x000fec0003800000 */
.L_x_87:
[----:B------:R-:W-:-:S05]  /*3620*/  LOP3.LUT R16, R13, 0x80000, RZ, 0xfc, !PT ;  /* 0x000800000d107812 */ /* 0x000fca00078efcff */
[----:B------:R-:W-:Y:S02]  /*3630*/  IMAD.MOV.U32 R17, RZ, RZ, R16 ;  /* 0x000000ffff117224 */ /* 0x000fe400078e0010 */
[----:B------:R-:W-:-:S07]  /*3640*/  IMAD.MOV.U32 R16, RZ, RZ, R12 ;  /* 0x000000ffff107224 */ /* 0x000fce00078e000c */
.L_x_86:
[----:B------:R-:W-:Y:S05]  /*3650*/  BSYNC.RECONVERGENT B2 ;  /* 0x0000000000027941 */ /* 0x000fea0003800200 */
.L_x_84:
[----:B------:R-:W-:Y:S01]  /*3660*/  IMAD.MOV.U32 R6, RZ, RZ, R2 ;  /* 0x000000ffff067224 */ /* 0x000fe200078e0002 */
[----:B------:R-:W-:Y:S01]  /*3670*/  MOV R9, R17 ;  /* 0x0000001100097202 */ /* 0x000fe20000000f00 */
[----:B------:R-:W-:Y:S02]  /*3680*/  IMAD.MOV.U32 R7, RZ, RZ, 0x0 ;  /* 0x00000000ff077424 */ /* 0x000fe400078e00ff */
[----:B------:R-:W-:Y:S02]  /*3690*/  IMAD.MOV.U32 R8, RZ, RZ, R16 ;  /* 0x000000ffff087224 */ /* 0x000fe400078e0010 */
[----:B------:R-:W-:Y:S05]  /*36a0*/  RET.REL.NODEC R6 `(_ZN3cub18CUB_300001_SM_10006detail9transform16transform_kernelINS2_10policy_hubILb1EN4cuda3std3__45tupleIJN6thrust24THRUST_300001_SM_1000_NS6detail15normal_iteratorINSA_10device_ptrI10DEInstanceEEEESG_EEEE10policy1000EiN21DifferentialEvolution21randomized_comparisonESG_JPSE_SM_EEEvT0_iT1_T2_DpNS2_10kernel_argIT3_EE) ;  /* 0xffffffc806547950 */ /* 0x000fea0003c3ffff */
.L_x_89:
        /* <DEDUP_REMOVED lines=13> */
.L_x_235:


//--------------------- .text._ZN3cub18CUB_300001_SM_10006detail9transform16transform_kernelINS2_10policy_hubILb1EN4cuda3std3__45tupleIJN6thrust24THRUST_300001_SM_1000_NS7pointerI10DEInstanceNSA_8cuda_cub3tagENSA_11use_defaultESF_EEEEEE10policy1000ElNS7_10__identityEPSC_JSL_EEEvT0_iT1_T2_DpNS2_10kernel_argIT3_EE --------------------------
	.section	.text._ZN3cub18CUB_300001_SM_10006detail9transform16transform_kernelINS2_10policy_hubILb1EN4cuda3std3__45tupleIJN6thrust24THRUST_300001_SM_1000_NS7pointerI10DEInstanceNSA_8cuda_cub3tagENSA_11use_defaultESF_EEEEEE10policy1000ElNS7_10__identityEPSC_JSL_EEEvT0_iT1_T2_DpNS2_10kernel_argIT3_EE,"ax",@progbits
	.align	128
        .global         _ZN3cub18CUB_300001_SM_10006detail9transform16transform_kernelINS2_10policy_hubILb1EN4cuda3std3__45tupleIJN6thrust24THRUST_300001_SM_1000_NS7pointerI10DEInstanceNSA_8cuda_cub3tagENSA_11use_defaultESF_EEEEEE10policy1000ElNS7_10__identityEPSC_JSL_EEEvT0_iT1_T2_DpNS2_10kernel_argIT3_EE
        .type           _ZN3cub18CUB_300001_SM_10006detail9transform16transform_kernelINS2_10policy_hubILb1EN4cuda3std3__45tupleIJN6thrust24THRUST_300001_SM_1000_NS7pointerI10DEInstanceNSA_8cuda_cub3tagENSA_11use_defaultESF_EEEEEE10policy1000ElNS7_10__identityEPSC_JSL_EEEvT0_iT1_T2_DpNS2_10kernel_argIT3_EE,@function
        .size           _ZN3cub18CUB_300001_SM_10006detail9transform16transform_kernelINS2_10policy_hubILb1EN4cuda3std3__45tupleIJN6thrust24THRUST_300001_SM_1000_NS7pointerI10DEInstanceNSA_8cuda_cub3tagENSA_11use_defaultESF_EEEEEE10policy1000ElNS7_10__identityEPSC_JSL_EEEvT0_iT1_T2_DpNS2_10kernel_argIT3_EE,(.L_x_238 - _ZN3cub18CUB_300001_SM_10006detail9transform16transform_kernelINS2_10policy_hubILb1EN4cuda3std3__45tupleIJN6thrust24THRUST_300001_SM_1000_NS7pointerI10DEInstanceNSA_8cuda_cub3tagENSA_11use_defaultESF_EEEEEE10policy1000ElNS7_10__identityEPSC_JSL_EEEvT0_iT1_T2_DpNS2_10kernel_argIT3_EE)
        .other          _ZN3cub18CUB_300001_SM_10006detail9transform16transform_kernelINS2_10policy_hubILb1EN4cuda3std3__45tupleIJN6thrust24THRUST_300001_SM_1000_NS7pointerI10DEInstanceNSA_8cuda_cub3tagENSA_11use_defaultESF_EEEEEE10policy1000ElNS7_10__identityEPSC_JSL_EEEvT0_iT1_T2_DpNS2_10kernel_argIT3_EE,@"STO_CUDA_ENTRY STV_DEFAULT"
_ZN3cub18CUB_300001_SM_10006detail9transform16transform_kernelINS2_10policy_hubILb1EN4cuda3std3__45tupleIJN6thrust24THRUST_300001_SM_1000_NS7pointerI10DEInstanceNSA_8cuda_cub3tagENSA_11use_defaultESF_EEEEEE10policy1000ElNS7_10__identityEPSC_JSL_EEEvT0_iT1_T2_DpNS2_10kernel_argIT3_EE:
.text._ZN3cub18CUB_300001_SM_10006detail9transform16transform_kernelINS2_10policy_hubILb1EN4cuda3std3__45tupleIJN6thrust24THRUST_300001_SM_1000_NS7pointerI10DEInstanceNSA_8cuda_cub3tagENSA_11use_defaultESF_EEEEEE10policy1000ElNS7_10__identityEPSC_JSL_EEEvT0_iT1_T2_DpNS2_10kernel_argIT3_EE:
        /* <DEDUP_REMOVED lines=15> */
[----:B------:R-:W-:-:S04]  /*00f0*/  UISETP.LT.AND.EX UP0, UPT, UR6, UR7, UPT, UP0 ;  /* 0x000000070600728c */ /* 0x000fc8000bf01300 */
[----:B------:R-:W-:-:S04]  /*0100*/  USEL UR15, UR15, UR12, UP0 ;  /* 0x0000000c0f0f7287 */ /* 0x000fc80008000000 */
[----:B------:R-:W-:-:S06]  /*0110*/  USHF.L.U32 UR8, UR15, 0x4, URZ ;  /* 0x000000040f087899 */ /* 0x000fcc00080006ff */
[----:B------:R-:W-:-:S13]  /*0120*/  ISETP.GE.AND P0, PT, R0, UR8, PT ;  /* 0x0000000800007c0c */ /* 0x000fda000bf06270 */
[----:B------:R-:W-:Y:S05]  /*0130*/  @P0 BRA `(.L_x_91) ;  /* 0x0000000000300947 */ /* 0x000fea0003800000 */
[----:B------:R-:W0:Y:S02]  /*0140*/  LDCU.64 UR6, c[0x0][0x398] ;  /* 0x00007300ff0677ac */ /* 0x000e240008000a00 */
[----:B0-----:R-:W-:-:S04]  /*0150*/  ULEA UR6, UP0, UR4, UR6, 0x4 ;  /* 0x0000000604067291 */ /* 0x001fc8000f8020ff */
[----:B------:R-:W-:Y:S02]  /*0160*/  ULEA.HI.X UR7, UR4, UR7, UR14, 0x4, UP0 ;  /* 0x0000000704077291 */ /* 0x000fe400080f240e */
[----:B------:R-:W-:-:S04]  /*0170*/  IMAD.U32 R2, RZ, RZ, UR6 ;  /* 0x00000006ff027e24 */ /* 0x000fc8000f8e00ff */
[----:B------:R-:W-:-:S03]  /*0180*/  MOV R3, UR7 ;  /* 0x0000000700037c02 */ /* 0x000fc60008000f00 */
[----:B------:R-:W-:-:S07]  /*0190*/  IMAD.WIDE.U32 R2, R7, 0x80, R2 ;  /* 0x0000008007027825 */ /* 0x000fce00078e0002 */
.L_x_92:
[----:B------:R-:W-:Y:S01]  /*01a0*/  VIADD R0, R0, 0x4000 ;  /* 0x0000400000007836 */ /* 0x000fe20000000000 */
[----:B------:R0:W-:Y:S04]  /*01b0*/  CCTL.E.PF2 [R2] ;  /* 0x000000000200798f */ /* 0x0001e80000800100 */
[----:B------:R-:W-:Y:S02]  /*01c0*/  ISETP.GE.AND P0, PT, R0, UR8, PT ;  /* 0x0000000800007c0c */ /* 0x000fe4000bf06270 */
[----:B0-----:R-:W-:-:S05]  /*01d0*/  IADD3 R2, P1, PT, R2, 0x4000, RZ ;  /* 0x0000400002027810 */ /* 0x001fca0007f3e0ff */
[----:B------:R-:W-:-:S06]  /*01e0*/  IMAD.X R3, RZ, RZ, R3, P1 ;  /* 0x000000ffff037224 */ /* 0x000fcc00008e0603 */
[----:B------:R-:W-:Y:S05]  /*01f0*/  @!P0 BRA `(.L_x_92) ;  /* 0xfffffffc00e88947 */ /* 0x000fea000383ffff */
.L_x_91:
[----:B------:R-:W-:Y:S05]  /*0200*/  BSYNC.RECONVERGENT B0 ;  /* 0x0000000000007941 */ /* 0x000fea0003800200 */
.L_x_90:
[----:B------:R-:W0:Y:S01]  /*0210*/  LDCU.128 UR8, c[0x0][0x390] ;  /* 0x00007200ff0877ac */ /* 0x000e220008000c00 */
[----:B------:R-:W-:Y:S02]  /*0220*/  USHF.L.U32 UR13, UR4, 0x4, URZ ;  /* 0x00000004040d7899 */ /* 0x000fe400080006ff */
[----:B------:R-:W-:Y:S01]  /*0230*/  USHF.L.U64.HI UR14, UR4, 0x4, UR14 ;  /* 0x00000004040e7899 */ /* 0x000fe2000801020e */
[----:B------:R-:W1:Y:S01]  /*0240*/  LDCU.64 UR18, c[0x0][0x358] ;  /* 0x00006b00ff1277ac */ /* 0x000e620008000a00 */
[----:B0-----:R-:W-:Y:S02]  /*0250*/  UIADD3 UR4, UP0, UPT, UR13, UR10, URZ ;  /* 0x0000000a0d047290 */ /* 0x001fe4000ff1e0ff */
[----:B------:R-:W-:Y:S02]  /*0260*/  UIADD3 UR6, UP1, UPT, UR13, UR8, URZ ;  /* 0x000000080d067290 */ /* 0x000fe4000ff3e0ff */
[----:B------:R-:W-:Y:S02]  /*0270*/  UIADD3.X UR5, UPT, UPT, UR14, UR11, URZ, UP0, !UPT ;  /* 0x0000000b0e057290 */ /* 0x000fe400087fe4ff */
[----:B------:R-:W-:Y:S01]  /*0280*/  UISETP.NE.AND UP0, UPT, UR12, UR15, UPT ;  /* 0x0000000f0c00728c */ /* 0x000fe2000bf05270 */
[----:B------:R-:W-:Y:S01]  /*0290*/  MOV R2, UR4 ;  /* 0x0000000400027c02 */ /* 0x000fe20008000f00 */
[----:B------:R-:W-:Y:S01]  /*02a0*/  UIADD3.X UR7, UPT, UPT, UR14, UR9, URZ, UP1, !UPT ;  /* 0x000000090e077290 */ /* 0x000fe20008ffe4ff */
[----:B------:R-:W-:Y:S01]  /*02b0*/  IMAD.U32 R4, RZ, RZ, UR6 ;  /* 0x00000006ff047e24 */ /* 0x000fe2000f8e00ff */
[----:B------:R-:W-:Y:S01]  /*02c0*/  UMOV UR12, UR14 ;  /* 0x0000000e000c7c82 */ /* 0x000fe20008000000 */
[----:B------:R-:W-:-:S03]  /*02d0*/  IMAD.U32 R3, RZ, RZ, UR5 ;  /* 0x00000005ff037e24 */ /* 0x000fc6000f8e00ff */
[----:B------:R-:W-:Y:S01]  /*02e0*/  MOV R5, UR7 ;  /* 0x0000000700057c02 */ /* 0x000fe20008000f00 */
[----:B------:R-:W-:Y:S01]  /*02f0*/  UMOV UR7, UR13 ;  /* 0x0000000d00077c82 */ /* 0x000fe20008000000 */
[----:B-1----:R-:W-:Y:S05]  /*0300*/  BRA.U !UP0, `(.L_x_93) ;  /* 0x0000000d08507547 */ /* 0x002fea000b800000 */
[----:B------:R-:W-:-:S06]  /*0310*/  UISETP.GE.AND UP0, UPT, UR17, 0x1, UPT ;  /* 0x000000011100788c */ /* 0x000fcc000bf06270 */
[----:B------:R-:W-:-:S13]  /*0320*/  PLOP3.LUT P0, PT, PT, PT, UP0, 0x80, 0x8 ;  /* 0x000000000008781c */ /* 0x000fda0003f0f008 */
[----:B------:R-:W-:Y:S05]  /*0330*/  @!P0 EXIT ;  /* 0x000000000000894d */ /* 0x000fea0003800000 */
[----:B------:R-:W-:Y:S01]  /*0340*/  UISETP.GE.U32.AND UP0, UPT, UR17, 0x8, UPT ;  /* 0x000000081100788c */ /* 0x000fe2000bf06070 */
[----:B------:R-:W-:Y:S01]  /*0350*/  IMAD.MOV.U32 R0, RZ, RZ, RZ ;  /* 0x000000ffff007224 */ /* 0x000fe200078e00ff */
[----:B------:R-:W-:-:S07]  /*0360*/  ULOP3.LUT UR4, UR17, 0x7, URZ, 0xc0, !UPT ;  /* 0x0000000711047892 */ /* 0x000fce000f8ec0ff */
[----:B------:R-:W-:Y:S05]  /*0370*/  BRA.U !UP0, `(.L_x_94) ;  /* 0x0000000908107547 */ /* 0x000fea000b800000 */
[----:B------:R-:W-:-:S13]  /*0380*/  ISETP.GE.AND P1, PT, R7, UR15, PT ;  /* 0x0000000f07007c0c */ /* 0x000fda000bf26270 */
[----:B------:R-:W-:-:S05]  /*0390*/  @!P1 IMAD.WIDE.U32 R10, R7, 0x10, R2 ;  /* 0x00000010070a9825 */ /* 0x000fca00078e0002 */
[----:B------:R-:W2:Y:S04]  /*03a0*/  @!P1 LDG.E.64 R16, desc[UR18][R10.64] ;  /* 0x000000120a109981 */ /* 0x000ea8000c1e1b00 */
[----:B------:R-:W3:Y:S01]  /*03b0*/  @!P1 LDG.E.64 R18, desc[UR18][R10.64+0x8] ;  /* 0x000008120a129981 */ /* 0x000ee2000c1e1b00 */
[C---:B------:R-:W-:Y:S02]  /*03c0*/  VIADD R23, R7.reuse, 0x80 ;  /* 0x0000008007177836 */ /* 0x040fe40000000000 */
[----:B------:R-:W-:-:S03]  /*03d0*/  @!P1 IMAD.WIDE.U32 R20, R7, 0x10, R4 ;  /* 0x0000001007149825 */ /* 0x000fc600078e0004 */
[C---:B------:R-:W-:Y:S01]  /*03e0*/  ISETP.GE.AND P0, PT, R23.reuse, UR15, PT ;  /* 0x0000000f17007c0c */ /* 0x040fe2000bf06270 */
[----:B------:R-:W-:Y:S01]  /*03f0*/  IMAD.WIDE R8, R23, 0x10, R2 ;  /* 0x0000001017087825 */ /* 0x000fe200078e0202 */
[C---:B------:R-:W-:Y:S01]  /*0400*/  IADD3 R0, PT, PT, R7.reuse, 0x100, RZ ;  /* 0x0000010007007810 */ /* 0x040fe20007ffe0ff */
[----:B--2---:R0:W-:Y:S04]  /*0410*/  @!P1 STG.E.64 desc[UR18][R20.64], R16 ;  /* 0x0000001014009986 */ /* 0x0041e8000c101b12 */
[----:B---3--:R1:W-:Y:S06]  /*0420*/  @!P1 STG.E.64 desc[UR18][R20.64+0x8], R18 ;  /* 0x0000081214009986 */ /* 0x0083ec000c101b12 */
[----:B------:R-:W2:Y:S04]  /*0430*/  @!P0 LDG.E.64 R14, desc[UR18][R8.64] ;  /* 0x00000012080e8981 */ /* 0x000ea8000c1e1b00 */
[----:B------:R-:W3:Y:S01]  /*0440*/  @!P0 LDG.E.64 R12, desc[UR18][R8.64+0x8] ;  /* 0x00000812080c8981 */ /* 0x000ee2000c1e1b00 */
[----:B------:R-:W-:Y:S01]  /*0450*/  ISETP.GE.AND P6, PT, R0, UR15, PT ;  /* 0x0000000f00007c0c */ /* 0x000fe2000bfc6270 */
[C---:B------:R-:W-:Y:S01]  /*0460*/  VIADD R10, R7.reuse, 0x200 ;  /* 0x00000200070a7836 */ /* 0x040fe20000000000 */
[----:B------:R-:W-:Y:S01]  /*0470*/  ULOP3.LUT UR5, UR17, 0x7ffffff8, URZ, 0xc0, !UPT ;  /* 0x7ffffff811057892 */ /* 0x000fe2000f8ec0ff */
[C---:B------:R-:W-:Y:S01]  /*0480*/  VIADD R6, R7.reuse, 0x180 ;  /* 0x0000018007067836 */ /* 0x040fe20000000000 */
[C---:B------:R-:W-:Y:S01]  /*0490*/  IADD3 R0, PT, PT, R7.reuse, 0x280, RZ ;  /* 0x0000028007007810 */ /* 0x040fe20007ffe0ff */
[----:B0-----:R-:W-:Y:S01]  /*04a0*/  VIADD R16, R7, 0x380 ;  /* 0x0000038007107836 */ /* 0x001fe20000000000 */
[----:B------:R-:W-:Y:S01]  /*04b0*/  ISETP.GE.AND P4, PT, R10, UR15, PT ;  /* 0x0000000f0a007c0c */ /* 0x000fe2000bf86270 */
[----:B------:R-:W-:Y:S01]  /*04c0*/  IMAD.WIDE R10, R23, 0x10, R4 ;  /* 0x00000010170a7825 */ /* 0x000fe200078e0204 */
[----:B------:R-:W-:Y:S01]  /*04d0*/  ISETP.GE.AND P5, PT, R6, UR15, PT ;  /* 0x0000000f06007c0c */ /* 0x000fe2000bfa6270 */
[----:B------:R-:W-:Y:S01]  /*04e0*/  BSSY.RECONVERGENT B0, `(.L_x_95) ;  /* 0x000000e000007945 */ /* 0x000fe20003800200 */
[----:B------:R-:W-:Y:S01]  /*04f0*/  ISETP.GE.AND P3, PT, R0, UR15, PT ;  /* 0x0000000f00007c0c */ /* 0x000fe2000bf66270 */
[----:B------:R-:W-:Y:S01]  /*0500*/  VIADD R6, R7, 0x300 ;  /* 0x0000030007067836 */ /* 0x000fe20000000000 */
[----:B------:R-:W-:-:S02]  /*0510*/  MOV R0, UR5 ;  /* 0x0000000500007c02 */ /* 0x000fc40008000f00 */
[----:B------:R-:W-:Y:S02]  /*0520*/  ISETP.GE.AND P1, PT, R16, UR15, PT ;  /* 0x0000000f10007c0c */ /* 0x000fe4000bf26270 */
[----:B------:R-:W-:Y:S01]  /*0530*/  ISETP.GE.AND P2, PT, R6, UR15, PT ;  /* 0x0000000f06007c0c */ /* 0x000fe2000bf46270 */
[----:B--2---:R1:W-:Y:S04]  /*0540*/  @!P0 STG.E.64 desc[UR18][R10.64], R14 ;  /* 0x0000000e0a008986 */ /* 0x0043e8000c101b12 */
[----:B---3--:R1:W-:Y:S01]  /*0550*/  @!P0 STG.E.64 desc[UR18][R10.64+0x8], R12 ;  /* 0x0000080c0a008986 */ /* 0x0083e2000c101b12 */
[----:B------:R-:W-:Y:S01]  /*0560*/  ISETP.NE.AND P0, PT, R0, 0x8, PT ;  /* 0x000000080000780c */ /* 0x000fe20003f05270 */
[----:B------:R-:W-:-:S12]  /*0570*/  @P6 BRA `(.L_x_96) ;  /* 0x0000000000106947 */ /* 0x000fd80003800000 */
[----:B-1----:R-:W2:Y:S04]  /*0580*/  LDG.E.64 R12, desc[UR18][R8.64+0x800] ;  /* 0x00080012080c7981 */ /* 0x002ea8000c1e1b00 */
[----:B------:R-:W3:Y:S04]  /*0590*/  LDG.E.64 R14, desc[UR18][R8.64+0x808] ;  /* 0x00080812080e7981 */ /* 0x000ee8000c1e1b00 */
[----:B--2---:R0:W-:Y:S04]  /*05a0*/  STG.E.64 desc[UR18][R10.64+0x800], R12 ;  /* 0x0008000c0a007986 */ /* 0x0041e8000c101b12 */
[----:B---3--:R0:W-:Y:S02]  /*05b0*/  STG.E.64 desc[UR18][R10.64+0x808], R14 ;  /* 0x0008080e0a007986 */ /* 0x0081e4000c101b12 */
.L_x_96:
[----:B------:R-:W-:Y:S05]  /*05c0*/  BSYNC.RECONVERGENT B0 ;  /* 0x0000000000007941 */ /* 0x000fea0003800200 */
.L_x_95:
[----:B------:R-:W-:Y:S04]  /*05d0*/  BSSY.RECONVERGENT B0, `(.L_x_97) ;  /* 0x0000006000007945 */ /* 0x000fe80003800200 */
[----:B------:R-:W-:Y:S05]  /*05e0*/  @P5 BRA `(.L_x_98) ;  /* 0x0000000000105947 */ /* 0x000fea0003800000 */
[----:B01----:R-:W2:Y:S04]  /*05f0*/  LDG.E.64 R12, desc[UR18][R8.64+0x1000] ;  /* 0x00100012080c7981 */ /* 0x003ea8000c1e1b00 */
[----:B------:R-:W3:Y:S04]  /*0600*/  LDG.E.64 R14, desc[UR18][R8.64+0x1008] ;  /* 0x00100812080e7981 */ /* 0x000ee8000c1e1b00 */
[----:B--2---:R2:W-:Y:S04]  /*0610*/  STG.E.64 desc[UR18][R10.64+0x1000], R12 ;  /* 0x0010000c0a007986 */ /* 0x0045e8000c101b12 */
[----:B---3--:R2:W-:Y:S02]  /*0620*/  STG.E.64 desc[UR18][R10.64+0x1008], R14 ;  /* 0x0010080e0a007986 */ /* 0x0085e4000c101b12 */
.L_x_98:
[----:B------:R-:W-:Y:S05]  /*0630*/  BSYNC.RECONVERGENT B0 ;  /* 0x0000000000007941 */ /* 0x000fea0003800200 */
.L_x_97:
[----:B------:R-:W-:Y:S04]  /*0640*/  BSSY.RECONVERGENT B0, `(.L_x_99) ;  /* 0x0000006000007945 */ /* 0x000fe80003800200 */
[----:B------:R-:W-:Y:S05]  /*0650*/  @P4 BRA `(.L_x_100) ;  /* 0x0000000000104947 */ /* 0x000fea0003800000 */
[----:B012---:R-:W2:Y:S04]  /*0660*/  LDG.E.64 R12, desc[UR18][R8.64+0x1800] ;  /* 0x00180012080c7981 */ /* 0x007ea8000c1e1b00 */
[----:B------:R-:W3:Y:S04]  /*0670*/  LDG.E.64 R14, desc[UR18][R8.64+0x1808] ;  /* 0x00180812080e7981 */ /* 0x000ee8000c1e1b00 */
[----:B--2---:R4:W-:Y:S04]  /*0680*/  STG.E.64 desc[UR18][R10.64+0x1800], R12 ;  /* 0x0018000c0a007986 */ /* 0x0049e8000c101b12 */
[----:B---3--:R4:W-:Y:S02]  /*0690*/  STG.E.64 desc[UR18][R10.64+0x1808], R14 ;  /* 0x0018080e0a007986 */ /* 0x0089e4000c101b12 */
.L_x_100:
[----:B------:R-:W-:Y:S05]  /*06a0*/  BSYNC.RECONVERGENT B0 ;  /* 0x0000000000007941 */ /* 0x000fea0003800200 */
.L_x_99:
[----:B------:R-:W-:Y:S04]  /*06b0*/  BSSY.RECONVERGENT B0, `(.L_x_101) ;  /* 0x0000006000007945 */ /* 0x000fe80003800200 */
[----:B------:R-:W-:Y:S05]  /*06c0*/  @P3 BRA `(.L_x_102) ;  /* 0x0000000000103947 */ /* 0x000fea0003800000 */
[----:B012-4-:R-:W2:Y:S04]  /*06d0*/  LDG.E.64 R12, desc[UR18][R8.64+0x2000] ;  /* 0x00200012080c7981 */ /* 0x017ea8000c1e1b00 */
[----:B------:R-:W3:Y:S04]  /*06e0*/  LDG.E.64 R14, desc[UR18][R8.64+0x2008] ;  /* 0x00200812080e7981 */ /* 0x000ee8000c1e1b00 */
[----:B--2---:R0:W-:Y:S04]  /*06f0*/  STG.E.64 desc[UR18][R10.64+0x2000], R12 ;  /* 0x0020000c0a007986 */ /* 0x0041e8000c101b12 */
[----:B---3--:R0:W-:Y:S02]  /*0700*/  STG.E.64 desc[UR18][R10.64+0x2008], R14 ;  /* 0x0020080e0a007986 */ /* 0x0081e4000c101b12 */
.L_x_102:
[----:B------:R-:W-:Y:S05]  /*0710*/  BSYNC.RECONVERGENT B0 ;  /* 0x0000000000007941 */ /* 0x000fea0003800200 */
.L_x_101:
[----:B------:R-:W-:Y:S04]  /*0720*/  BSSY.RECONVERGENT B0, `(.L_x_103) ;  /* 0x0000006000007945 */ /* 0x000fe80003800200 */
[----:B------:R-:W-:Y:S05]  /*0730*/  @P2 BRA `(.L_x_104) ;  /* 0x0000000000102947 */ /* 0x000fea0003800000 */
[----:B012-4-:R-:W2:Y:S04]  /*0740*/  LDG.E.64 R12, desc[UR18][R8.64+0x2800] ;  /* 0x00280012080c7981 */ /* 0x017ea8000c1e1b00 */
[----:B------:R-:W3:Y:S04]  /*0750*/  LDG.E.64 R14, desc[UR18][R8.64+0x2808] ;  /* 0x00280812080e7981 */ /* 0x000ee8000c1e1b00 */
[----:B--2---:R0:W-:Y:S04]  /*0760*/  STG.E.64 desc[UR18][R10.64+0x2800], R12 ;  /* 0x0028000c0a007986 */ /* 0x0041e8000c101b12 */
[----:B---3--:R0:W-:Y:S02]  /*0770*/  STG.E.64 desc[UR18][R10.64+0x2808], R14 ;  /* 0x0028080e0a007986 */ /* 0x0081e4000c101b12 */
.L_x_104:
[----:B------:R-:W-:Y:S05]  /*0780*/  BSYNC.RECONVERGENT B0 ;  /* 0x0000000000007941 */ /* 0x000fea0003800200 */
.L_x_103:
[----:B------:R-:W-:Y:S04]  /*0790*/  BSSY.RECONVERGENT B0, `(.L_x_105) ;  /* 0x0000006000007945 */ /* 0x000fe80003800200 */
[----:B------:R-:W-:Y:S05]  /*07a0*/  @P1 BRA `(.L_x_106) ;  /* 0x0000000000101947 */ /* 0x000fea0003800000 */
[----:B012-4-:R-:W2:Y:S04]  /*07b0*/  LDG.E.64 R12, desc[UR18][R8.64+0x3000] ;  /* 0x00300012080c7981 */ /* 0x017ea8000c1e1b00 */
[----:B------:R-:W3:Y:S04]  /*07c0*/  LDG.E.64 R14, desc[UR18][R8.64+0x3008] ;  /* 0x00300812080e7981 */ /* 0x000ee8000c1e1b00 */
[----:B--2---:R0:W-:Y:S04]  /*07d0*/  STG.E.64 desc[UR18][R10.64+0x3000], R12 ;  /* 0x0030000c0a007986 */ /* 0x0041e8000c101b12 */
[----:B---3--:R0:W-:Y:S02]  /*07e0*/  STG.E.64 desc[UR18][R10.64+0x3008], R14 ;  /* 0x0030080e0a007986 */ /* 0x0081e4000c101b12 */
.L_x_106:
[----:B------:R-:W-:Y:S05]  /*07f0*/  BSYNC.RECONVERGENT B0 ;  /* 0x0000000000007941 */ /* 0x000fea0003800200 */
.L_x_105:
[----:B------:R-:W-:Y:S05]  /*0800*/  @!P0 BRA `(.L_x_94) ;  /* 0x0000000000ec8947 */ /* 0x000fea0003800000 */
[----:B------:R-:W-:-:S07]  /*0810*/  IMAD.MOV.U32 R6, RZ, RZ, 0x8 ;  /* 0x00000008ff067424 */ /* 0x000fce00078e00ff */
.L_x_109:
[----:B012-4-:R-:W-:-:S05]  /*0820*/  IMAD R13, R6, 0x80, R7 ;  /* 0x00000080060d7824 */ /* 0x017fca00078e0207 */
[----:B------:R-:W-:-:S13]  /*0830*/  ISETP.GE.AND P0, PT, R13, UR15, PT ;  /* 0x0000000f0d007c0c */ /* 0x000fda000bf06270 */
[----:B------:R-:W-:-:S05]  /*0840*/  @!P0 IMAD.WIDE.U32 R8, R13, 0x10, R2 ;  /* 0x000000100d088825 */ /* 0x000fca00078e0002 */
[----:B------:R-:W2:Y:S04]  /*0850*/  @!P0 LDG.E.64 R14, desc[UR18][R8.64] ;  /* 0x00000012080e8981 */ /* 0x000ea8000c1e1b00 */
[----:B------:R-:W3:Y:S01]  /*0860*/  @!P0 LDG.E.64 R16, desc[UR18][R8.64+0x8] ;  /* 0x0000081208108981 */ /* 0x000ee2000c1e1b00 */
[C---:B------:R-:W-:Y:S01]  /*0870*/  IADD3 R19, PT, PT, R13.reuse, 0x80, RZ ;  /* 0x000000800d137810 */ /* 0x040fe20007ffe0ff */
[----:B------:R-:W-:-:S03]  /*0880*/  @!P0 IMAD.WIDE.U32 R26, R13, 0x10, R4 ;  /* 0x000000100d1a8825 */ /* 0x000fc600078e0004 */
[C---:B------:R-:W-:Y:S01]  /*0890*/  ISETP.GE.AND P1, PT, R19.reuse, UR15, PT ;  /* 0x0000000f13007c0c */ /* 0x040fe2000bf26270 */
[----:B------:R-:W-:-:S04]  /*08a0*/  IMAD.WIDE R10, R19, 0x10, R2 ;  /* 0x00000010130a7825 */ /* 0x000fc800078e0202 */
[----:B------:R-:W-:Y:S01]  /*08b0*/  VIADD R12, R13, 0x100 ;  /* 0x000001000d0c7836 */ /* 0x000fe20000000000 */
[----:B--2---:R0:W-:Y:S04]  /*08c0*/  @!P0 STG.E.64 desc[UR18][R26.64], R14 ;  /* 0x0000000e1a008986 */ /* 0x0041e8000c101b12 */
[----:B---3--:R1:W-:Y:S04]  /*08d0*/  @!P0 STG.E.64 desc[UR18][R26.64+0x8], R16 ;  /* 0x000008101a008986 */ /* 0x0083e8000c101b12 */
[----:B------:R-:W2:Y:S04]  /*08e0*/  @!P1 LDG.E.64 R22, desc[UR18][R10.64] ;  /* 0x000000120a169981 */ /* 0x000ea8000c1e1b00 */
[----:B------:R-:W3:Y:S01]  /*08f0*/  @!P1 LDG.E.64 R24, desc[UR18][R10.64+0x8] ;  /* 0x000008120a189981 */ /* 0x000ee2000c1e1b00 */
[----:B------:R-:W-:Y:S01]  /*0900*/  ISETP.GE.AND P0, PT, R12, UR15, PT ;  /* 0x0000000f0c007c0c */ /* 0x000fe2000bf06270 */
[----:B------:R-:W-:-:S04]  /*0910*/  IMAD.WIDE R8, R19, 0x10, R4 ;  /* 0x0000001013087825 */ /* 0x000fc800078e0204 */
[----:B------:R-:W-:Y:S01]  /*0920*/  VIADD R12, R13, 0x180 ;  /* 0x000001800d0c7836 */ /* 0x000fe20000000000 */
[----:B--2---:R2:W-:Y:S04]  /*0930*/  @!P1 STG.E.64 desc[UR18][R8.64], R22 ;  /* 0x0000001608009986 */ /* 0x0045e8000c101b12 */
[----:B---3--:R3:W-:Y:S04]  /*0940*/  @!P1 STG.E.64 desc[UR18][R8.64+0x8], R24 ;  /* 0x0000081808009986 */ /* 0x0087e8000c101b12 */
[----:B------:R-:W4:Y:S04]  /*0950*/  @!P0 LDG.E.64 R18, desc[UR18][R10.64+0x800] ;  /* 0x000800120a128981 */ /* 0x000f28000c1e1b00 */
[----:B------:R-:W5:Y:S01]  /*0960*/  @!P0 LDG.E.64 R20, desc[UR18][R10.64+0x808] ;  /* 0x000808120a148981 */ /* 0x000f62000c1e1b00 */
[----:B------:R-:W-:-:S02]  /*0970*/  ISETP.GE.AND P1, PT, R12, UR15, PT ;  /* 0x0000000f0c007c0c */ /* 0x000fc4000bf26270 */
[C---:B------:R-:W-:Y:S01]  /*0980*/  IADD3 R12, PT, PT, R13.reuse, 0x200, RZ ;  /* 0x000002000d0c7810 */ /* 0x040fe20007ffe0ff */
[----:B----4-:R4:W-:Y:S04]  /*0990*/  @!P0 STG.E.64 desc[UR18][R8.64+0x800], R18 ;  /* 0x0008001208008986 */ /* 0x0109e8000c101b12 */
[----:B-----5:R5:W-:Y:S06]  /*09a0*/  @!P0 STG.E.64 desc[UR18][R8.64+0x808], R20 ;  /* 0x0008081408008986 */ /* 0x020bec000c101b12 */
[----:B0-----:R-:W2:Y:S04]  /*09b0*/  @!P1 LDG.E.64 R14, desc[UR18][R10.64+0x1000] ;  /* 0x001000120a0e9981 */ /* 0x001ea8000c1e1b00 */
[----:B-1----:R-:W3:Y:S01]  /*09c0*/  @!P1 LDG.E.64 R16, desc[UR18][R10.64+0x1008] ;  /* 0x001008120a109981 */ /* 0x002ee2000c1e1b00 */
[----:B------:R-:W-:Y:S01]  /*09d0*/  ISETP.GE.AND P0, PT, R12, UR15, PT ;  /* 0x0000000f0c007c0c */ /* 0x000fe2000bf06270 */
[----:B------:R-:W-:-:S02]  /*09e0*/  VIADD R12, R13, 0x280 ;  /* 0x000002800d0c7836 */ /* 0x000fc40000000000 */
[----:B--2---:R0:W-:Y:S04]  /*09f0*/  @!P1 STG.E.64 desc[UR18][R8.64+0x1000], R14 ;  /* 0x0010000e08009986 */ /* 0x0041e8000c101b12 */
[----:B---3--:R1:W-:Y:S06]  /*0a00*/  @!P1 STG.E.64 desc[UR18][R8.64+0x1008], R16 ;  /* 0x0010081008009986 */ /* 0x0083ec000c101b12 */
[----:B------:R-:W2:Y:S04]  /*0a10*/  @!P0 LDG.E.64 R22, desc[UR18][R10.64+0x1800] ;  /* 0x001800120a168981 */ /* 0x000ea8000c1e1b00 */
[----:B------:R-:W3:Y:S01]  /*0a20*/  @!P0 LDG.E.64 R24, desc[UR18][R10.64+0x1808] ;  /* 0x001808120a188981 */ /* 0x000ee2000c1e1b00 */
[----:B------:R-:W-:-:S02]  /*0a30*/  ISETP.GE.AND P1, PT, R12, UR15, PT ;  /* 0x0000000f0c007c0c */ /* 0x000fc4000bf26270 */
[----:B------:R-:W-:Y:S01]  /*0a40*/  IADD3 R12, PT, PT, R13, 0x300, RZ ;  /* 0x000003000d0c7810 */ /* 0x000fe20007ffe0ff */
[----:B--2---:R2:W-:Y:S04]  /*0a50*/  @!P0 STG.E.64 desc[UR18][R8.64+0x1800], R22 ;  /* 0x0018001608008986 */ /* 0x0045e8000c101b12 */
[----:B---3--:R2:W-:Y:S06]  /*0a60*/  @!P0 STG.E.64 desc[UR18][R8.64+0x1808], R24 ;  /* 0x0018081808008986 */ /* 0x0085ec000c101b12 */
[----:B----4-:R-:W3:Y:S04]  /*0a70*/  @!P1 LDG.E.64 R18, desc[UR18][R10.64+0x2000] ;  /* 0x002000120a129981 */ /* 0x010ee8000c1e1b00 */
[----:B-----5:R-:W4:Y:S01]  /*0a80*/  @!P1 LDG.E.64 R20, desc[UR18][R10.64+0x2008] ;  /* 0x002008120a149981 */ /* 0x020f22000c1e1b00 */
[----:B------:R-:W-:-:S03]  /*0a90*/  ISETP.GE.AND P0, PT, R12, UR15, PT ;  /* 0x0000000f0c007c0c */ /* 0x000fc6000bf06270 */
[----:B---3--:R2:W-:Y:S04]  /*0aa0*/  @!P1 STG.E.64 desc[UR18][R8.64+0x2000], R18 ;  /* 0x0020001208009986 */ /* 0x0085e8000c101b12 */
[----:B----4-:R2:W-:Y:S06]  /*0ab0*/  @!P1 STG.E.64 desc[UR18][R8.64+0x2008], R20 ;  /* 0x0020081408009986 */ /* 0x0105ec000c101b12 */
[----:B0-----:R-:W3:Y:S04]  /*0ac0*/  @!P0 LDG.E.64 R14, desc[UR18][R10.64+0x2800] ;  /* 0x002800120a0e8981 */ /* 0x001ee8000c1e1b00 */
[----:B-1----:R-:W4:Y:S01]  /*0ad0*/  @!P0 LDG.E.64 R16, desc[UR18][R10.64+0x2808] ;  /* 0x002808120a108981 */ /* 0x002f22000c1e1b00 */
[----:B------:R-:W-:Y:S01]  /*0ae0*/  VIADD R13, R13, 0x380 ;  /* 0x000003800d0d7836 */ /* 0x000fe20000000000 */
[----:B------:R-:W-:Y:S01]  /*0af0*/  IADD3 R6, PT, PT, R6, 0x8, RZ ;  /* 0x0000000806067810 */ /* 0x000fe20007ffe0ff */
[----:B------:R-:W-:Y:S03]  /*0b00*/  BSSY.RECONVERGENT B0, `(.L_x_107) ;  /* 0x000000a000007945 */ /* 0x000fe60003800200 */
[----:B------:R-:W-:Y:S01]  /*0b10*/  ISETP.NE.AND P1, PT, R6, R0, PT ;  /* 0x000000000600720c */ /* 0x000fe20003f25270 */
[----:B---3--:R2:W-:Y:S04]  /*0b20*/  @!P0 STG.E.64 desc[UR18][R8.64+0x2800], R14 ;  /* 0x0028000e08008986 */ /* 0x0085e8000c101b12 */
[----:B----4-:R2:W-:Y:S01]  /*0b30*/  @!P0 STG.E.64 desc[UR18][R8.64+0x2808], R16 ;  /* 0x0028081008008986 */ /* 0x0105e2000c101b12 */
[----:B------:R-:W-:-:S13]  /*0b40*/  ISETP.GE.AND P0, PT, R13, UR15, PT ;  /* 0x0000000f0d007c0c */ /* 0x000fda000bf06270 */
[----:B--2---:R-:W-:Y:S05]  /*0b50*/  @P0 BRA `(.L_x_108) ;  /* 0x0000000000100947 */ /* 0x004fea0003800000 */
[----:B------:R-:W2:Y:S04]  /*0b60*/  LDG.E.64 R12, desc[UR18][R10.64+0x3000] ;  /* 0x003000120a0c7981 */ /* 0x000ea8000c1e1b00 */
[----:B------:R-:W3:Y:S04]  /*0b70*/  LDG.E.64 R14, desc[UR18][R10.64+0x3008] ;  /* 0x003008120a0e7981 */ /* 0x000ee8000c1e1b00 */
[----:B--2---:R0:W-:Y:S04]  /*0b80*/  STG.E.64 desc[UR18][R8.64+0x3000], R12 ;  /* 0x0030000c08007986 */ /* 0x0041e8000c101b12 */
[----:B---3--:R0:W-:Y:S02]  /*0b90*/  STG.E.64 desc[UR18][R8.64+0x3008], R14 ;  /* 0x0030080e08007986 */ /* 0x0081e4000c101b12 */
.L_x_108:
[----:B------:R-:W-:Y:S05]  /*0ba0*/  BSYNC.RECONVERGENT B0 ;  /* 0x0000000000007941 */ /* 0x000fea0003800200 */
.L_x_107:
[----:B------:R-:W-:Y:S05]  /*0bb0*/  @P1 BRA `(.L_x_109) ;  /* 0xfffffffc00181947 */ /* 0x000fea000383ffff */
.L_x_94:
[----:B------:R-:W-:-:S13]  /*0bc0*/  ISETP.NE.AND P0, PT, RZ, UR4, PT ;  /* 0x00000004ff007c0c */ /* 0x000fda000bf05270 */
[----:B------:R-:W-:Y:S05]  /*0bd0*/  @!P0 EXIT ;  /* 0x000000000000894d */ /* 0x000fea0003800000 */
[----:B------:R-:W0:Y:S01]  /*0be0*/  LDC R6, c[0x0][0x388] ;  /* 0x0000e200ff067b82 */ /* 0x000e220000000800 */
[----:B------:R-:W-:Y:S01]  /*0bf0*/  UISETP.GE.U32.AND UP0, UPT, UR4, 0x4, UPT ;  /* 0x000000040400788c */ /* 0x000fe2000bf06070 */
[----:B0-----:R-:W-:-:S04]  /*0c00*/  LOP3.LUT R8, R6, 0x3, RZ, 0xc0, !PT ;  /* 0x0000000306087812 */ /* 0x001fc800078ec0ff */
[----:B------:R-:W-:-:S04]  /*0c10*/  ISETP.NE.AND P2, PT, R8, RZ, PT ;  /* 0x000000ff0800720c */ /* 0x000fc80003f45270 */
[----:B------:R-:W-:Y:S09]  /*0c20*/  BRA.U !UP0, `(.L_x_110) ;  /* 0x0000000108847547 */ /* 0x000ff2000b800000 */
[----:B------:R-:W-:-:S05]  /*0c30*/  IMAD R9, R0, 0x80, R7 ;  /* 0x0000008000097824 */ /* 0x000fca00078e0207 */
[----:B------:R-:W-:-:S13]  /*0c40*/  ISETP.GE.AND P0, PT, R9, UR15, PT ;  /* 0x0000000f09007c0c */ /* 0x000fda000bf06270 */
[----:B-12-4-:R-:W-:-:S05]  /*0c50*/  @!P0 IMAD.WIDE R10, R9, 0x10, R2 ;  /* 0x00000010090a8825 */ /* 0x016fca00078e0202 */
[----:B------:R-:W2:Y:S04]  /*0c60*/  @!P0 LDG.E.64 R12, desc[UR18][R10.64] ;  /* 0x000000120a0c8981 */ /* 0x000ea8000c1e1b00 */
[----:B------:R-:W3:Y:S01]  /*0c70*/  @!P0 LDG.E.64 R14, desc[UR18][R10.64+0x8] ;  /* 0x000008120a0e8981 */ /* 0x000ee2000c1e1b00 */
[C---:B------:R-:W-:Y:S01]  /*0c80*/  IADD3 R25, PT, PT, R9.reuse, 0x80, RZ ;  /* 0x0000008009197810 */ /* 0x040fe20007ffe0ff */
[----:B------:R-:W-:-:S03]  /*0c90*/  @!P0 IMAD.WIDE R16, R9, 0x10, R4 ;  /* 0x0000001009108825 */ /* 0x000fc600078e0204 */
[----:B------:R-:W-:-:S13]  /*0ca0*/  ISETP.GE.AND P1, PT, R25, UR15, PT ;  /* 0x0000000f19007c0c */ /* 0x000fda000bf26270 */
[----:B------:R-:W-:Y:S01]  /*0cb0*/  @!P1 IMAD.WIDE R18, R25, 0x10, R2 ;  /* 0x0000001019129825 */ /* 0x000fe200078e0202 */
[----:B--2---:R0:W-:Y:S04]  /*0cc0*/  @!P0 STG.E.64 desc[UR18][R16.64], R12 ;  /* 0x0000000c10008986 */ /* 0x0041e8000c101b12 */
[----:B---3--:R1:W-:Y:S04]  /*0cd0*/  @!P0 STG.E.64 desc[UR18][R16.64+0x8], R14 ;  /* 0x0000080e10008986 */ /* 0x0083e8000c101b12 */
[----:B------:R-:W2:Y:S04]  /*0ce0*/  @!P1 LDG.E.64 R20, desc[UR18][R18.64] ;  /* 0x0000001212149981 */ /* 0x000ea8000c1e1b00 */
[----:B------:R-:W3:Y:S01]  /*0cf0*/  @!P1 LDG.E.64 R22, desc[UR18][R18.64+0x8] ;  /* 0x0000081212169981 */ /* 0x000ee2000c1e1b00 */
[----:B------:R-:W-:-:S02]  /*0d00*/  VIADD R29, R9, 0x100 ;  /* 0x00000100091d7836 */ /* 0x000fc40000000000 */
[----:B------:R-:W-:-:S03]  /*0d10*/  @!P1 IMAD.WIDE R10, R25, 0x10, R4 ;  /* 0x00000010190a9825 */ /* 0x000fc600078e0204 */
[----:B------:R-:W-:-:S13]  /*0d20*/  ISETP.GE.AND P0, PT, R29, UR15, PT ;  /* 0x0000000f1d007c0c */ /* 0x000fda000bf06270 */
[----:B------:R-:W-:Y:S01]  /*0d30*/  @!P0 IMAD.WIDE R24, R29, 0x10, R2 ;  /* 0x000000101d188825 */ /* 0x000fe200078e0202 */
[----:B--2---:R2:W-:Y:S04]  /*0d40*/  @!P1 STG.E.64 desc[UR18][R10.64], R20 ;  /* 0x000000140a009986 */ /* 0x0045e8000c101b12 */
[----:B---3--:R3:W-:Y:S04]  /*0d50*/  @!P1 STG.E.64 desc[UR18][R10.64+0x8], R22 ;  /* 0x000008160a009986 */ /* 0x0087e8000c101b12 */
[----:B------:R-:W4:Y:S04]  /*0d60*/  @!P0 LDG.E.64 R26, desc[UR18][R24.64] ;  /* 0x00000012181a8981 */ /* 0x000f28000c1e1b00 */
[----:B0-----:R-:W5:Y:S01]  /*0d70*/  @!P0 LDG.E.64 R12, desc[UR18][R24.64+0x8] ;  /* 0x00000812180c8981 */ /* 0x001f62000c1e1b00 */
[----:B------:R-:W-:Y:S01]  /*0d80*/  IADD3 R9, PT, PT, R9, 0x180, RZ ;  /* 0x0000018009097810 */ /* 0x000fe20007ffe0ff */
[----:B-1----:R-:W-:-:S03]  /*0d90*/  @!P0 IMAD.WIDE R14, R29, 0x10, R4 ;  /* 0x000000101d0e8825 */ /* 0x002fc600078e0204 */
[----:B------:R-:W-:-:S13]  /*0da0*/  ISETP.GE.AND P1, PT, R9, UR15, PT ;  /* 0x0000000f09007c0c */ /* 0x000fda000bf26270 */
[C---:B------:R-:W-:Y:S01]  /*0db0*/  @!P1 IMAD.WIDE R16, R9.reuse, 0x10, R2 ;  /* 0x0000001009109825 */ /* 0x040fe200078e0202 */
[----:B----4-:R0:W-:Y:S04]  /*0dc0*/  @!P0 STG.E.64 desc[UR18][R14.64], R26 ;  /* 0x0000001a0e008986 */ /* 0x0101e8000c101b12 */
[----:B-----5:R0:W-:Y:S04]  /*0dd0*/  @!P0 STG.E.64 desc[UR18][R14.64+0x8], R12 ;  /* 0x0000080c0e008986 */ /* 0x0201e8000c101b12 */
[----:B------:R-:W4:Y:S04]  /*0de0*/  @!P1 LDG.E.64 R18, desc[UR18][R16.64] ;  /* 0x0000001210129981 */ /* 0x000f28000c1e1b00 */
[----:B--2---:R-:W2:Y:S01]  /*0df0*/  @!P1 LDG.E.64 R20, desc[UR18][R16.64+0x8] ;  /* 0x0000081210149981 */ /* 0x004ea2000c1e1b00 */
[----:B---3--:R-:W-:-:S04]  /*0e00*/  @!P1 IMAD.WIDE R10, R9, 0x10, R4 ;  /* 0x00000010090a9825 */ /* 0x008fc800078e0204 */
[----:B------:R-:W-:Y:S01]  /*0e10*/  VIADD R0, R0, 0x4 ;  /* 0x0000000400007836 */ /* 0x000fe20000000000 */
[----:B----4-:R0:W-:Y:S04]  /*0e20*/  @!P1 STG.E.64 desc[UR18][R10.64], R18 ;  /* 0x000000120a009986 */ /* 0x0101e8000c101b12 */
[----:B--2---:R0:W-:Y:S02]  /*0e30*/  @!P1 STG.E.64 desc[UR18][R10.64+0x8], R20 ;  /* 0x000008140a009986 */ /* 0x0041e4000c101b12 */
.L_x_110:
[----:B------:R-:W-:Y:S05]  /*0e40*/  @!P2 EXIT ;  /* 0x000000000000a94d */ /* 0x000fea0003800000 */
[----:B------:R-:W-:Y:S02]  /*0e50*/  ISETP.NE.AND P0, PT, R8, 0x1, PT ;  /* 0x000000010800780c */ /* 0x000fe40003f05270 */
[----:B------:R-:W-:-:S04]  /*0e60*/  LOP3.LUT R6, R6, 0x1, RZ, 0xc0, !PT ;  /* 0x0000000106067812 */ /* 0x000fc800078ec0ff */
[----:B------:R-:W-:-:S07]  /*0e70*/  ISETP.NE.U32.AND P2, PT, R6, 0x1, PT ;  /* 0x000000010600780c */ /* 0x000fce0003f45070 */
[----:B------:R-:W-:Y:S06]  /*0e80*/  @!P0 BRA `(.L_x_111) ;  /* 0x0000000000448947 */ /* 0x000fec0003800000 */
[----:B012-4-:R-:W-:-:S04]  /*0e90*/  LEA R15, R0, R7, 0x7 ;  /* 0x00000007000f7211 */ /* 0x017fc800078e38ff */
[----:B------:R-:W-:-:S13]  /*0ea0*/  ISETP.GE.AND P0, PT, R15, UR15, PT ;  /* 0x0000000f0f007c0c */ /* 0x000fda000bf06270 */
[----:B------:R-:W-:-:S05]  /*0eb0*/  @!P0 IMAD.WIDE R8, R15, 0x10, R2 ;  /* 0x000000100f088825 */ /* 0x000fca00078e0202 */
[----:B------:R-:W2:Y:S04]  /*0ec0*/  @!P0 LDG.E.64 R10, desc[UR18][R8.64] ;  /* 0x00000012080a8981 */ /* 0x000ea8000c1e1b00 */
[----:B------:R-:W3:Y:S01]  /*0ed0*/  @!P0 LDG.E.64 R12, desc[UR18][R8.64+0x8] ;  /* 0x00000812080c8981 */ /* 0x000ee2000c1e1b00 */
[C---:B------:R-:W-:Y:S02]  /*0ee0*/  VIADD R23, R15.reuse, 0x80 ;  /* 0x000000800f177836 */ /* 0x040fe40000000000 */
[----:B------:R-:W-:-:S03]  /*0ef0*/  @!P0 IMAD.WIDE R14, R15, 0x10, R4 ;  /* 0x000000100f0e8825 */ /* 0x000fc600078e0204 */
[----:B------:R-:W-:-:S13]  /*0f00*/  ISETP.GE.AND P1, PT, R23, UR15, PT ;  /* 0x0000000f17007c0c */ /* 0x000fda000bf26270 */
[C---:B------:R-:W-:Y:S01]  /*0f10*/  @!P1 IMAD.WIDE R16, R23.reuse, 0x10, R2 ;  /* 0x0000001017109825 */ /* 0x040fe200078e0202 */
[----:B--2---:R0:W-:Y:S04]  /*0f20*/  @!P0 STG.E.64 desc[UR18][R14.64], R10 ;  /* 0x0000000a0e008986 */ /* 0x0041e8000c101b12 */
[----:B---3--:R0:W-:Y:S04]  /*0f30*/  @!P0 STG.E.64 desc[UR18][R14.64+0x8], R12 ;  /* 0x0000080c0e008986 */ /* 0x0081e8000c101b12 */
[----:B------:R-:W2:Y:S04]  /*0f40*/  @!P1 LDG.E.64 R18, desc[UR18][R16.64] ;  /* 0x0000001210129981 */ /* 0x000ea8000c1e1b00 */
[----:B------:R-:W3:Y:S01]  /*0f50*/  @!P1 LDG.E.64 R20, desc[UR18][R16.64+0x8] ;  /* 0x0000081210149981 */ /* 0x000ee2000c1e1b00 */
[----:B------:R-:W-:Y:S01]  /*0f60*/  @!P1 IMAD.WIDE R22, R23, 0x10, R4 ;  /* 0x0000001017169825 */ /* 0x000fe200078e0204 */
[----:B------:R-:W-:-:S04]  /*0f70*/  IADD3 R0, PT, PT, R0, 0x2, RZ ;  /* 0x0000000200007810 */ /* 0x000fc80007ffe0ff */
[----:B--2---:R0:W-:Y:S04]  /*0f80*/  @!P1 STG.E.64 desc[UR18][R22.64], R18 ;  /* 0x0000001216009986 */ /* 0x0041e8000c101b12 */
[----:B---3--:R0:W-:Y:S02]  /*0f90*/  @!P1 STG.E.64 desc[UR18][R22.64+0x8], R20 ;  /* 0x0000081416009986 */ /* 0x0081e4000c101b12 */
.L_x_111:
[----:B------:R-:W-:Y:S05]  /*0fa0*/  @P2 EXIT ;  /* 0x000000000000294d */ /* 0x000fea0003800000 */
[----:B012-4-:R-:W-:-:S05]  /*0fb0*/  IMAD R11, R0, 0x80, R7 ;  /* 0x00000080000b7824 */ /* 0x017fca00078e0207 */
[----:B------:R-:W-:-:S13]  /*0fc0*/  ISETP.GE.AND P0, PT, R11, UR15, PT ;  /* 0x0000000f0b007c0c */ /* 0x000fda000bf06270 */
[----:B------:R-:W-:Y:S05]  /*0fd0*/  @P0 EXIT ;  /* 0x000000000000094d */ /* 0x000fea0003800000 */
[----:B------:R-:W-:-:S05]  /*0fe0*/  IMAD.WIDE R2, R11, 0x10, R2 ;  /* 0x000000100b027825 */ /* 0x000fca00078e0202 */
[----:B------:R-:W2:Y:S04]  /*0ff0*/  LDG.E.64 R6, desc[UR18][R2.64] ;  /* 0x0000001202067981 */ /* 0x000ea8000c1e1b00 */
[----:B------:R-:W3:Y:S01]  /*1000*/  LDG.E.64 R8, desc[UR18][R2.64+0x8] ;  /* 0x0000081202087981 */ /* 0x000ee2000c1e1b00 */
[----:B------:R-:W-:-:S05]  /*1010*/  IMAD.WIDE R4, R11, 0x10, R4 ;  /* 0x000000100b047825 */ /* 0x000fca00078e0204 */
[----:B--2---:R-:W-:Y:S04]  /*1020*/  STG.E.64 desc[UR18][R4.64], R6 ;  /* 0x0000000604007986 */ /* 0x004fe8000c101b12 */
[----:B---3--:R-:W-:Y:S01]  /*1030*/  STG.E.64 desc[UR18][R4.64+0x8], R8 ;  /* 0x0000080804007986 */ /* 0x008fe2000c101b12 */
[----:B------:R-:W-:Y:S05]  /*1040*/  EXIT ;  /* 0x000000000000794d */ /* 0x000fea0003800000 */
.L_x_93:
[----:B------:R-:W-:-:S06]  /*1050*/  UISETP.GE.AND UP0, UPT, UR17, 0x1, UPT ;  /* 0x000000011100788c */ /* 0x000fcc000bf06270 */
[----:B------:R-:W-:-:S13]  /*1060*/  PLOP3.LUT P0, PT, PT, PT, UP0, 0x80, 0x8 ;  /* 0x000000000008781c */ /* 0x000fda0003f0f008 */
[----:B------:R-:W-:Y:S05]  /*1070*/  @!P0 EXIT ;  /* 0x000000000000894d */ /* 0x000fea0003800000 */
[----:B------:R-:W-:Y:S02]  /*1080*/  UISETP.GE.U32.AND UP0, UPT, UR17, 0x10, UPT ;  /* 0x000000101100788c */ /* 0x000fe4000bf06070 */
[----:B------:R-:W-:Y:S01]  /*1090*/  ULOP3.LUT UR15, UR17, 0xf, URZ, 0xc0, !UPT ;  /* 0x0000000f110f7892 */ /* 0x000fe2000f8ec0ff */
[----:B------:R-:W-:-:S05]  /*10a0*/  UMOV UR4, URZ ;  /* 0x000000ff00047c82 */ /* 0x000fca0008000000 */
[----:B------:R-:W-:Y:S01]  /*10b0*/  ISETP.NE.AND P0, PT, RZ, UR15, PT ;  /* 0x0000000fff007c0c */ /* 0x000fe2000bf05270 */
[----:B------:R-:W-:-:S12]  /*10c0*/  BRA.U !UP0, `(.L_x_112) ;  /* 0x0000000508747547 */ /* 0x000fd8000b800000 */
[----:B------:R-:W-:Y:S01]  /*10d0*/  UIADD3 UR5, UP0, UPT, UR7, 0x1808, URZ ;  /* 0x0000180807057890 */ /* 0x000fe2000ff1e0ff */
[----:B------:R-:W-:Y:S01]  /*10e0*/  IADD3 R0, PT, PT, R7, 0x480, RZ ;  /* 0x0000048007007810 */ /* 0x000fe20007ffe0ff */
[----:B------:R-:W-:Y:S02]  /*10f0*/  ULOP3.LUT UR4, UR17, 0x7ffffff0, URZ, 0xc0, !UPT ;  /* 0x7ffffff011047892 */ /* 0x000fe4000f8ec0ff */
[----:B------:R-:W-:Y:S02]  /*1100*/  UIADD3.X UR6, UPT, UPT, URZ, UR12, URZ, UP0, !UPT ;  /* 0x0000000cff067290 */ /* 0x000fe400087fe4ff */
[----:B------:R-:W-:Y:S02]  /*1110*/  UIADD3 UR20, UP0, UPT, UR5, UR10, URZ ;  /* 0x0000000a05147290 */ /* 0x000fe4000ff1e0ff */
[----:B------:R-:W-:Y:S02]  /*1120*/  UIADD3 UR5, UP1, UPT, UR5, UR8, URZ ;  /* 0x0000000805057290 */ /* 0x000fe4000ff3e0ff */
[----:B------:R-:W-:-:S02]  /*1130*/  UIADD3.X UR21, UPT, UPT, UR6, UR11, URZ, UP0, !UPT ;  /* 0x0000000b06157290 */ /* 0x000fc400087fe4ff */
[----:B------:R-:W-:Y:S02]  /*1140*/  UIADD3 UR16, UPT, UPT, -UR4, URZ, URZ ;  /* 0x000000ff04107290 */ /* 0x000fe4000fffe1ff */
[----:B------:R-:W-:-:S12]  /*1150*/  UIADD3.X UR6, UPT, UPT, UR6, UR9, URZ, UP1, !UPT ;  /* 0x0000000906067290 */ /* 0x000fd80008ffe4ff */
.L_x_113:
[----:B---3--:R-:W0:Y:S08]  /*1160*/  LDC.64 R8, c[0x0][0x398] ;  /* 0x0000e600ff087b82 */ /* 0x008e300000000a00 */
[----:B------:R-:W1:Y:S01]  /*1170*/  LDC.64 R10, c[0x0][0x390] ;  /* 0x0000e400ff0a7b82 */ /* 0x000e620000000a00 */
[----:B0-----:R-:W-:-:S03]  /*1180*/  IMAD.WIDE.U32 R8, R7, 0x10, R8 ;  /* 0x0000001007087825 */ /* 0x001fc600078e0008 */
[----:B------:R-:W-:-:S04]  /*1190*/  IADD3 R8, P1, PT, R8, UR7, RZ ;  /* 0x0000000708087c10 */ /* 0x000fc8000ff3e0ff */
[----:B------:R-:W-:-:S05]  /*11a0*/  IADD3.X R9, PT, PT, R9, UR12, RZ, P1, !PT ;  /* 0x0000000c09097c10 */ /* 0x000fca0008ffe4ff */
[----:B------:R-:W2:Y:S04]  /*11b0*/  LDG.E.64 R12, desc[UR18][R8.64] ;  /* 0x00000012080c7981 */ /* 0x000ea8000c1e1b00 */
[----:B------:R-:W3:Y:S01]  /*11c0*/  LDG.E.64 R14, desc[UR18][R8.64+0x8] ;  /* 0x00000812080e7981 */ /* 0x000ee2000c1e1b00 */
[----:B-1----:R-:W-:-:S03]  /*11d0*/  IMAD.WIDE.U32 R10, R7, 0x10, R10 ;  /* 0x00000010070a7825 */ /* 0x002fc600078e000a */
[----:B------:R-:W-:-:S04]  /*11e0*/  IADD3 R10, P1, PT, R10, UR7, RZ ;  /* 0x000000070a0a7c10 */ /* 0x000fc8000ff3e0ff */
[----:B------:R-:W-:-:S05]  /*11f0*/  IADD3.X R11, PT, PT, R11, UR12, RZ, P1, !PT ;  /* 0x0000000c0b0b7c10 */ /* 0x000fca0008ffe4ff */
[----:B--2---:R0:W-:Y:S04]  /*1200*/  STG.E.64 desc[UR18][R10.64], R12 ;  /* 0x0000000c0a007986 */ /* 0x0041e8000c101b12 */
[----:B---3--:R1:W-:Y:S04]  /*1210*/  STG.E.64 desc[UR18][R10.64+0x8], R14 ;  /* 0x0000080e0a007986 */ /* 0x0083e8000c101b12 */
[----:B------:R-:W2:Y:S04]  /*1220*/  LDG.E.64 R16, desc[UR18][R8.64+0x800] ;  /* 0x0008001208107981 */ /* 0x000ea8000c1e1b00 */
[----:B------:R-:W3:Y:S04]  /*1230*/  LDG.E.64 R18, desc[UR18][R8.64+0x808] ;  /* 0x0008081208127981 */ /* 0x000ee8000c1e1b00 */
[----:B--2---:R2:W-:Y:S04]  /*1240*/  STG.E.64 desc[UR18][R10.64+0x800], R16 ;  /* 0x000800100a007986 */ /* 0x0045e8000c101b12 */
[----:B---3--:R3:W-:Y:S04]  /*1250*/  STG.E.64 desc[UR18][R10.64+0x808], R18 ;  /* 0x000808120a007986 */ /* 0x0087e8000c101b12 */
[----:B------:R-:W4:Y:S04]  /*1260*/  LDG.E.64 R20, desc[UR18][R8.64+0x1000] ;  /* 0x0010001208147981 */ /* 0x000f28000c1e1b00 */
[----:B------:R-:W5:Y:S04]  /*1270*/  LDG.E.64 R22, desc[UR18][R8.64+0x1008] ;  /* 0x0010081208167981 */ /* 0x000f68000c1e1b00 */
[----:B----4-:R4:W-:Y:S04]  /*1280*/  STG.E.64 desc[UR18][R10.64+0x1000], R20 ;  /* 0x001000140a007986 */ /* 0x0109e8000c101b12 */
[----:B-----5:R5:W-:Y:S04]  /*1290*/  STG.E.64 desc[UR18][R10.64+0x1008], R22 ;  /* 0x001008160a007986 */ /* 0x020be8000c101b12 */
[----:B------:R-:W2:Y:S04]  /*12a0*/  LDG.E.64 R24, desc[UR18][R8.64+0x1800] ;  /* 0x0018001208187981 */ /* 0x000ea8000c1e1b00 */
[----:B0-----:R-:W3:Y:S04]  /*12b0*/  LDG.E.64 R12, desc[UR18][R8.64+0x1808] ;  /* 0x00180812080c7981 */ /* 0x001ee8000c1e1b00 */
[----:B--2---:R0:W-:Y:S04]  /*12c0*/  STG.E.64 desc[UR18][R10.64+0x1800], R24 ;  /* 0x001800180a007986 */ /* 0x0041e8000c101b12 */
[----:B---3--:R-:W-:Y:S04]  /*12d0*/  STG.E.64 desc[UR18][R10.64+0x1808], R12 ;  /* 0x0018080c0a007986 */ /* 0x008fe8000c101b12 */
[----:B-1----:R-:W2:Y:S04]  /*12e0*/  LDG.E.64 R14, desc[UR18][R8.64+0x2000] ;  /* 0x00200012080e7981 */ /* 0x002ea8000c1e1b00 */
[----:B------:R-:W3:Y:S04]  /*12f0*/  LDG.E.64 R16, desc[UR18][R8.64+0x2008] ;  /* 0x0020081208107981 */ /* 0x000ee8000c1e1b00 */
[----:B--2---:R1:W-:Y:S04]  /*1300*/  STG.E.64 desc[UR18][R10.64+0x2000], R14 ;  /* 0x0020000e0a007986 */ /* 0x0043e8000c101b12 */
[----:B---3--:R2:W-:Y:S04]  /*1310*/  STG.E.64 desc[UR18][R10.64+0x2008], R16 ;  /* 0x002008100a007986 */ /* 0x0085e8000c101b12 */
[----:B------:R-:W3:Y:S04]  /*1320*/  LDG.E.64 R18, desc[UR18][R8.64+0x2800] ;  /* 0x0028001208127981 */ /* 0x000ee8000c1e1b00 */
[----:B----4-:R-:W4:Y:S04]  /*1330*/  LDG.E.64 R20, desc[UR18][R8.64+0x2808] ;  /* 0x0028081208147981 */ /* 0x010f28000c1e1b00 */
[----:B---3--:R3:W-:Y:S04]  /*1340*/  STG.E.64 desc[UR18][R10.64+0x2800], R18 ;  /* 0x002800120a007986 */ /* 0x0087e8000c101b12 */
[----:B----4-:R-:W-:Y:S04]  /*1350*/  STG.E.64 desc[UR18][R10.64+0x2808], R20 ;  /* 0x002808140a007986 */ /* 0x010fe8000c101b12 */
[----:B-----5:R-:W4:Y:S04]  /*1360*/  LDG.E.64 R22, desc[UR18][R8.64+0x3000] ;  /* 0x0030001208167981 */ /* 0x020f28000c1e1b00 */
[----:B0-----:R-:W5:Y:S04]  /*1370*/  LDG.E.64 R24, desc[UR18][R8.64+0x3008] ;  /* 0x0030081208187981 */ /* 0x001f68000c1e1b00 */
[----:B----4-:R-:W-:Y:S04]  /*1380*/  STG.E.64 desc[UR18][R10.64+0x3000], R22 ;  /* 0x003000160a007986 */ /* 0x010fe8000c101b12 */
[----:B-----5:R0:W-:Y:S04]  /*1390*/  STG.E.64 desc[UR18][R10.64+0x3008], R24 ;  /* 0x003008180a007986 */ /* 0x0201e8000c101b12 */
[----:B------:R-:W4:Y:S04]  /*13a0*/  LDG.E.64 R26, desc[UR18][R8.64+0x3800] ;  /* 0x00380012081a7981 */ /* 0x000f28000c1e1b00 */
[----:B-1----:R-:W5:Y:S01]  /*13b0*/  LDG.E.64 R14, desc[UR18][R8.64+0x3808] ;  /* 0x00380812080e7981 */ /* 0x002f62000c1e1b00 */
[----:B------:R-:W-:Y:S01]  /*13c0*/  MOV R13, UR21 ;  /* 0x00000015000d7c02 */ /* 0x000fe20008000f00 */
[----:B------:R-:W-:-:S02]  /*13d0*/  IMAD.U32 R12, RZ, RZ, UR20 ;  /* 0x00000014ff0c7e24 */ /* 0x000fc4000f8e00ff */
[----:B----4-:R-:W-:Y:S04]  /*13e0*/  STG.E.64 desc[UR18][R10.64+0x3800], R26 ;  /* 0x0038001a0a007986 */ /* 0x010fe8000c101b12 */
[----:B-----5:R1:W-:Y:S04]  /*13f0*/  STG.E.64 desc[UR18][R10.64+0x3808], R14 ;  /* 0x0038080e0a007986 */ /* 0x0203e8000c101b12 */
[----:B--2---:R-:W2:Y:S04]  /*1400*/  LDG.E.64 R16, desc[UR18][R8.64+0x4000] ;  /* 0x0040001208107981 */ /* 0x004ea8000c1e1b00 */
[----:B---3--:R-:W3:Y:S01]  /*1410*/  LDG.E.64 R18, desc[UR18][R8.64+0x4008] ;  /* 0x0040081208127981 */ /* 0x008ee2000c1e1b00 */
[----:B------:R-:W-:Y:S01]  /*1420*/  IMAD.WIDE R12, R0, 0x10, R12 ;  /* 0x00000010000c7825 */ /* 0x000fe200078e020c */
[----:B0-----:R-:W-:-:S02]  /*1430*/  MOV R25, UR6 ;  /* 0x0000000600197c02 */ /* 0x001fc40008000f00 */
[----:B--2---:R-:W-:Y:S04]  /*1440*/  STG.E.64 desc[UR18][R10.64+0x4000], R16 ;  /* 0x004000100a007986 */ /* 0x004fe8000c101b12 */
[----:B---3--:R0:W-:Y:S04]  /*1450*/  STG.E.64 desc[UR18][R10.64+0x4008], R18 ;  /* 0x004008120a007986 */ /* 0x0081e8000c101b12 */
[----:B------:R-:W2:Y:S04]  /*1460*/  LDG.E.64 R20, desc[UR18][R12.64+-0x1808] ;  /* 0xffe7f8120c147981 */ /* 0x000ea8000c1e1b00 */
[----:B------:R-:W3:Y:S01]  /*1470*/  LDG.E.64 R22, desc[UR18][R12.64+-0x1800] ;  /* 0xffe800120c167981 */ /* 0x000ee2000c1e1b00 */
[----:B------:R-:W-:-:S04]  /*1480*/  IMAD.U32 R24, RZ, RZ, UR5 ;  /* 0x00000005ff187e24 */ /* 0x000fc8000f8e00ff */
[----:B-1----:R-:W-:-:S05]  /*1490*/  IMAD.WIDE R14, R0, 0x10, R24 ;  /* 0x00000010000e7825 */ /* 0x002fca00078e0218 */
[----:B--2---:R1:W-:Y:S04]  /*14a0*/  STG.E.64 desc[UR18][R14.64+-0x1808], R20 ;  /* 0xffe7f8140e007986 */ /* 0x0043e8000c101b12 */
[----:B---3--:R2:W-:Y:S04]  /*14b0*/  STG.E.64 desc[UR18][R14.64+-0x1800], R22 ;  /* 0xffe800160e007986 */ /* 0x0085e8000c101b12 */
[----:B------:R-:W3:Y:S04]  /*14c0*/  LDG.E.64 R8, desc[UR18][R12.64+-0x1008] ;  /* 0xffeff8120c087981 */ /* 0x000ee8000c1e1b00 */
[----:B------:R-:W4:Y:S04]  /*14d0*/  LDG.E.64 R24, desc[UR18][R12.64+-0x1000] ;  /* 0xfff000120c187981 */ /* 0x000f28000c1e1b00 */
[----:B---3--:R3:W-:Y:S04]  /*14e0*/  STG.E.64 desc[UR18][R14.64+-0x1008], R8 ;  /* 0xffeff8080e007986 */ /* 0x0087e8000c101b12 */
[----:B----4-:R4:W-:Y:S04]  /*14f0*/  STG.E.64 desc[UR18][R14.64+-0x1000], R24 ;  /* 0xfff000180e007986 */ /* 0x0109e8000c101b12 */
[----:B0-----:R-:W5:Y:S04]  /*1500*/  LDG.E.64 R10, desc[UR18][R12.64+-0x808] ;  /* 0xfff7f8120c0a7981 */ /* 0x001f68000c1e1b00 */
[----:B------:R-:W2:Y:S04]  /*1510*/  LDG.E.64 R16, desc[UR18][R12.64+-0x800] ;  /* 0xfff800120c107981 */ /* 0x000ea8000c1e1b00 */
[----:B-----5:R0:W-:Y:S04]  /*1520*/  STG.E.64 desc[UR18][R14.64+-0x808], R10 ;  /* 0xfff7f80a0e007986 */ /* 0x0201e8000c101b12 */
[----:B--2---:R2:W-:Y:S04]  /*1530*/  STG.E.64 desc[UR18][R14.64+-0x800], R16 ;  /* 0xfff800100e007986 */ /* 0x0045e8000c101b12 */
[----:B------:R-:W5:Y:S04]  /*1540*/  LDG.E.64 R18, desc[UR18][R12.64+-0x8] ;  /* 0xfffff8120c127981 */ /* 0x000f68000c1e1b00 */
[----:B-1----:R-:W3:Y:S04]  /*1550*/  LDG.E.64 R20, desc[UR18][R12.64] ;  /* 0x000000120c147981 */ /* 0x002ee8000c1e1b00 */
[----:B-----5:R1:W-:Y:S04]  /*1560*/  STG.E.64 desc[UR18][R14.64+-0x8], R18 ;  /* 0xfffff8120e007986 */ /* 0x0203e8000c101b12 */
[----:B---3--:R3:W-:Y:S04]  /*1570*/  STG.E.64 desc[UR18][R14.64], R20 ;  /* 0x000000140e007986 */ /* 0x0087e8000c101b12 */
[----:B------:R-:W5:Y:S04]  /*1580*/  LDG.E.64 R22, desc[UR18][R12.64+0x7f8] ;  /* 0x0007f8120c167981 */ /* 0x000f68000c1e1b00 */
[----:B------:R-:W4:Y:S04]  /*1590*/  LDG.E.64 R8, desc[UR18][R12.64+0x800] ;  /* 0x000800120c087981 */ /* 0x000f28000c1e1b00 */
[----:B-----5:R3:W-:Y:S04]  /*15a0*/  STG.E.64 desc[UR18][R14.64+0x7f8], R22 ;  /* 0x0007f8160e007986 */ /* 0x0207e8000c101b12 */
[----:B----4-:R3:W-:Y:S04]  /*15b0*/  STG.E.64 desc[UR18][R14.64+0x800], R8 ;  /* 0x000800080e007986 */ /* 0x0107e8000c101b12 */
[----:B------:R-:W4:Y:S04]  /*15c0*/  LDG.E.64 R24, desc[UR18][R12.64+0xff8] ;  /* 0x000ff8120c187981 */ /* 0x000f28000c1e1b00 */
[----:B0-----:R-:W5:Y:S04]  /*15d0*/  LDG.E.64 R10, desc[UR18][R12.64+0x1000] ;  /* 0x001000120c0a7981 */ /* 0x001f68000c1e1b00 */
[----:B----4-:R3:W-:Y:S04]  /*15e0*/  STG.E.64 desc[UR18][R14.64+0xff8], R24 ;  /* 0x000ff8180e007986 */ /* 0x0107e8000c101b12 */
[----:B-----5:R3:W-:Y:S04]  /*15f0*/  STG.E.64 desc[UR18][R14.64+0x1000], R10 ;  /* 0x0010000a0e007986 */ /* 0x0207e8000c101b12 */
[----:B--2---:R-:W2:Y:S04]  /*1600*/  LDG.E.64 R16, desc[UR18][R12.64+0x17f8] ;  /* 0x0017f8120c107981 */ /* 0x004ea8000c1e1b00 */
[----:B-1----:R-:W4:Y:S01]  /*1610*/  LDG.E.64 R18, desc[UR18][R12.64+0x1800] ;  /* 0x001800120c127981 */ /* 0x002f22000c1e1b00 */
[----:B------:R-:W-:Y:S01]  /*1620*/  UIADD3 UR7, UP0, UPT, UR7, 0x8000, URZ ;  /* 0x0000800007077890 */ /* 0x000fe2000ff1e0ff */
[----:B------:R-:W-:Y:S01]  /*1630*/  VIADD R0, R0, 0x800 ;  /* 0x0000080000007836 */ /* 0x000fe20000000000 */
[----:B------:R-:W-:-:S02]  /*1640*/  UIADD3 UR16, UPT, UPT, UR16, 0x10, URZ ;  /* 0x0000001010107890 */ /* 0x000fc4000fffe0ff */
[----:B------:R-:W-:Y:S02]  /*1650*/  UIADD3.X UR12, UPT, UPT, URZ, UR12, URZ, UP0, !UPT ;  /* 0x0000000cff0c7290 */ /* 0x000fe400087fe4ff */
[----:B------:R-:W-:Y:S01]  /*1660*/  UISETP.NE.AND UP0, UPT, UR16, URZ, UPT ;  /* 0x000000ff1000728c */ /* 0x000fe2000bf05270 */
[----:B--2---:R3:W-:Y:S04]  /*1670*/  STG.E.64 desc[UR18][R14.64+0x17f8], R16 ;  /* 0x0017f8100e007986 */ /* 0x0047e8000c101b12 */
[----:B----4-:R3:W-:Y:S04]  /*1680*/  STG.E.64 desc[UR18][R14.64+0x1800], R18 ;  /* 0x001800120e007986 */ /* 0x0107e8000c101b12 */
[----:B------:R-:W-:Y:S05]  /*1690*/  BRA.U UP0, `(.L_x_113) ;  /* 0xfffffff900b07547 */ /* 0x000fea000b83ffff */
.L_x_112:
[----:B------:R-:W-:Y:S05]  /*16a0*/  @!P0 EXIT ;  /* 0x000000000000894d */ /* 0x000fea0003800000 */
[----:B------:R-:W-:Y:S02]  /*16b0*/  UISETP.GE.U32.AND UP0, UPT, UR15, 0x8, UPT ;  /* 0x000000080f00788c */ /* 0x000fe4000bf06070 */
[----:B------:R-:W-:-:S06]  /*16c0*/  ULOP3.LUT UR5, UR17, 0x7, URZ, 0xc0, !UPT ;  /* 0x0000000711057892 */ /* 0x000fcc000f8ec0ff */
[----:B------:R-:W-:Y:S01]  /*16d0*/  ISETP.NE.AND P0, PT, RZ, UR5, PT ;  /* 0x00000005ff007c0c */ /* 0x000fe2000bf05270 */
[----:B------:R-:W-:-:S12]  /*16e0*/  BRA.U !UP0, `(.L_x_114) ;  /* 0x0000000108947547 */ /* 0x000fd8000b800000 */
[----:B------:R-:W-:-:S05]  /*16f0*/  MOV R0, UR4 ;  /* 0x0000000400007c02 */ /* 0x000fca0008000f00 */
[----:B---3--:R-:W-:-:S04]  /*1700*/  IMAD R11, R0, 0x80, R7 ;  /* 0x00000080000b7824 */ /* 0x008fc800078e0207 */
[----:B------:R-:W-:-:S05]  /*1710*/  IMAD.WIDE R8, R11, 0x10, R2 ;  /* 0x000000100b087825 */ /* 0x000fca00078e0202 */
[----:B------:R-:W2:Y:S04]  /*1720*/  LDG.E.64 R12, desc[UR18][R8.64] ;  /* 0x00000012080c7981 */ /* 0x000ea8000c1e1b00 */
[----:B------:R-:W3:Y:S01]  /*1730*/  LDG.E.64 R14, desc[UR18][R8.64+0x8] ;  /* 0x00000812080e7981 */ /* 0x000ee2000c1e1b00 */
[----:B------:R-:W-:-:S05]  /*1740*/  IMAD.WIDE R10, R11, 0x10, R4 ;  /* 0x000000100b0a7825 */ /* 0x000fca00078e0204 */
        /* <DEDUP_REMOVED lines=13> */
[----:B---3--:R2:W-:Y:S04]  /*1820*/  STG.E.64 desc[UR18][R10.64+0x1808], R12 ;  /* 0x0018080c0a007986 */ /* 0x0085e8000c101b12 */
[----:B-1----:R-:W3:Y:S04]  /*1830*/  LDG.E.64 R14, desc[UR18][R8.64+0x2000] ;  /* 0x00200012080e7981 */ /* 0x002ee8000c1e1b00 */
[----:B------:R-:W4:Y:S04]  /*1840*/  LDG.E.64 R16, desc[UR18][R8.64+0x2008] ;  /* 0x0020081208107981 */ /* 0x000f28000c1e1b00 */
[----:B---3--:R1:W-:Y:S04]  /*1850*/  STG.E.64 desc[UR18][R10.64+0x2000], R14 ;  /* 0x0020000e0a007986 */ /* 0x0083e8000c101b12 */
[----:B----4-:R4:W-:Y:S04]  /*1860*/  STG.E.64 desc[UR18][R10.64+0x2008], R16 ;  /* 0x002008100a007986 */ /* 0x0109e8000c101b12 */
[----:B------:R-:W3:Y:S04]  /*1870*/  LDG.E.64 R18, desc[UR18][R8.64+0x2800] ;  /* 0x0028001208127981 */ /* 0x000ee8000c1e1b00 */
[----:B------:R-:W5:Y:S04]  /*1880*/  LDG.E.64 R20, desc[UR18][R8.64+0x2808] ;  /* 0x0028081208147981 */ /* 0x000f68000c1e1b00 */
[----:B---3--:R4:W-:Y:S04]  /*1890*/  STG.E.64 desc[UR18][R10.64+0x2800], R18 ;  /* 0x002800120a007986 */ /* 0x0089e8000c101b12 */
[----:B-----5:R4:W-:Y:S04]  /*18a0*/  STG.E.64 desc[UR18][R10.64+0x2808], R20 ;  /* 0x002808140a007986 */ /* 0x0209e8000c101b12 */
[----:B------:R-:W3:Y:S04]  /*18b0*/  LDG.E.64 R22, desc[UR18][R8.64+0x3000] ;  /* 0x0030001208167981 */ /* 0x000ee8000c1e1b00 */
[----:B0-----:R-:W5:Y:S04]  /*18c0*/  LDG.E.64 R24, desc[UR18][R8.64+0x3008] ;  /* 0x0030081208187981 */ /* 0x001f68000c1e1b00 */
[----:B---3--:R4:W-:Y:S04]  /*18d0*/  STG.E.64 desc[UR18][R10.64+0x3000], R22 ;  /* 0x003000160a007986 */ /* 0x0089e8000c101b12 */
[----:B-----5:R4:W-:Y:S04]  /*18e0*/  STG.E.64 desc[UR18][R10.64+0x3008], R24 ;  /* 0x003008180a007986 */ /* 0x0209e8000c101b12 */
[----:B--2---:R-:W2:Y:S04]  /*18f0*/  LDG.E.64 R12, desc[UR18][R8.64+0x3800] ;  /* 0x00380012080c7981 */ /* 0x004ea8000c1e1b00 */
[----:B-1----:R-:W3:Y:S01]  /*1900*/  LDG.E.64 R14, desc[UR18][R8.64+0x3808] ;  /* 0x00380812080e7981 */ /* 0x002ee2000c1e1b00 */
[----:B------:R-:W-:-:S03]  /*1910*/  UIADD3 UR4, UPT, UPT, UR4, 0x8, URZ ;  /* 0x0000000804047890 */ /* 0x000fc6000fffe0ff */
[----:B--2---:R4:W-:Y:S04]  /*1920*/  STG.E.64 desc[UR18][R10.64+0x3800], R12 ;  /* 0x0038000c0a007986 */ /* 0x0049e8000c101b12 */
[----:B---3--:R4:W-:Y:S05]  /*1930*/  STG.E.64 desc[UR18][R10.64+0x3808], R14 ;  /* 0x0038080e0a007986 */ /* 0x0089ea000c101b12 */
.L_x_114:
[----:B------:R-:W-:Y:S05]  /*1940*/  @!P0 EXIT ;  /* 0x000000000000894d */ /* 0x000fea0003800000 */
[----:B------:R-:W-:Y:S02]  /*1950*/  UISETP.GE.U32.AND UP0, UPT, UR5, 0x4, UPT ;  /* 0x000000040500788c */ /* 0x000fe4000bf06070 */
[----:B------:R-:W-:-:S06]  /*1960*/  ULOP3.LUT UR6, UR17, 0x3, URZ, 0xc0, !UPT ;  /* 0x0000000311067892 */ /* 0x000fcc000f8ec0ff */
[----:B------:R-:W-:Y:S01]  /*1970*/  ISETP.NE.AND P0, PT, RZ, UR6, PT ;  /* 0x00000006ff007c0c */ /* 0x000fe2000bf05270 */
[----:B------:R-:W-:-:S12]  /*1980*/  BRA.U !UP0, `(.L_x_115) ;  /* 0x0000000108547547 */ /* 0x000fd8000b800000 */
[----:B------:R-:W-:-:S05]  /*1990*/  MOV R0, UR4 ;  /* 0x0000000400007c02 */ /* 0x000fca0008000f00 */
[----:B---34-:R-:W-:-:S04]  /*19a0*/  IMAD R21, R0, 0x80, R7 ;  /* 0x0000008000157824 */ /* 0x018fc800078e0207 */
        /* <DEDUP_REMOVED lines=10> */
[----:B------:R-:W2:Y:S04]  /*1a50*/  LDG.E.64 R12, desc[UR18][R18.64+0x1000] ;  /* 0x00100012120c7981 */ /* 0x000ea8000c1e1b00 */
[----:B------:R-:W3:Y:S04]  /*1a60*/  LDG.E.64 R14, desc[UR18][R18.64+0x1008] ;  /* 0x00100812120e7981 */ /* 0x000ee8000c1e1b00 */
[----:B--2---:R1:W-:Y:S04]  /*1a70*/  STG.E.64 desc[UR18][R20.64+0x1000], R12 ;  /* 0x0010000c14007986 */ /* 0x0043e8000c101b12 */
[----:B---3--:R1:W-:Y:S04]  /*1a80*/  STG.E.64 desc[UR18][R20.64+0x1008], R14 ;  /* 0x0010080e14007986 */ /* 0x0083e8000c101b12 */
[----:B------:R-:W2:Y:S04]  /*1a90*/  LDG.E.64 R16, desc[UR18][R18.64+0x1800] ;  /* 0x0018001212107981 */ /* 0x000ea8000c1e1b00 */
[----:B0-----:R-:W3:Y:S01]  /*1aa0*/  LDG.E.64 R2, desc[UR18][R18.64+0x1808] ;  /* 0x0018081212027981 */ /* 0x001ee2000c1e1b00 */
[----:B------:R-:W-:-:S03]  /*1ab0*/  UIADD3 UR4, UPT, UPT, UR4, 0x4, URZ ;  /* 0x0000000404047890 */ /* 0x000fc6000fffe0ff */
[----:B--2---:R1:W-:Y:S04]  /*1ac0*/  STG.E.64 desc[UR18][R20.64+0x1800], R16 ;  /* 0x0018001014007986 */ /* 0x0043e8000c101b12 */
[----:B---3--:R1:W-:Y:S05]  /*1ad0*/  STG.E.64 desc[UR18][R20.64+0x1808], R2 ;  /* 0x0018080214007986 */ /* 0x0083ea000c101b12 */
.L_x_115:
[----:B------:R-:W-:Y:S05]  /*1ae0*/  @!P0 EXIT ;  /* 0x000000000000894d */ /* 0x000fea0003800000 */
[----:B------:R-:W-:Y:S01]  /*1af0*/  ULOP3.LUT UR5, UR13, 0x8, URZ, 0xfc, !UPT ;  /* 0x000000080d057892 */ /* 0x000fe2000f8efcff */
[----:B------:R-:W-:-:S03]  /*1b00*/  MOV R0, UR4 ;  /* 0x0000000400007c02 */ /* 0x000fc60008000f00 */
[----:B------:R-:W-:Y:S02]  /*1b10*/  UIADD3 UR8, UP0, UPT, UR5, UR8, URZ ;  /* 0x0000000805087290 */ /* 0x000fe4000ff1e0ff */
[----:B------:R-:W-:Y:S01]  /*1b20*/  UIADD3 UR10, UP1, UPT, UR5, UR10, URZ ;  /* 0x0000000a050a7290 */ /* 0x000fe2000ff3e0ff */
[----:B-1-34-:R-:W-:Y:S01]  /*1b30*/  IMAD R11, R0, 0x80, R7 ;  /* 0x00000080000b7824 */ /* 0x01afe200078e0207 */
[----:B------:R-:W-:Y:S02]  /*1b40*/  UIADD3 UR5, UPT, UPT, -UR6, URZ, URZ ;  /* 0x000000ff06057290 */ /* 0x000fe4000fffe1ff */
[----:B------:R-:W-:Y:S02]  /*1b50*/  UIADD3.X UR9, UPT, UPT, UR14, UR9, URZ, UP0, !UPT ;  /* 0x000000090e097290 */ /* 0x000fe400087fe4ff */
[----:B------:R-:W-:-:S12]  /*1b60*/  UIADD3.X UR11, UPT, UPT, UR14, UR11, URZ, UP1, !UPT ;  /* 0x0000000b0e0b7290 */ /* 0x000fd80008ffe4ff */
.L_x_116:
[----:B------:R-:W-:Y:S01]  /*1b70*/  MOV R4, UR10 ;  /* 0x0000000a00047c02 */ /* 0x000fe20008000f00 */
[----:B------:R-:W-:-:S04]  /*1b80*/  IMAD.U32 R5, RZ, RZ, UR11 ;  /* 0x0000000bff057e24 */ /* 0x000fc8000f8e00ff */
[----:B------:R-:W-:-:S05]  /*1b90*/  IMAD.WIDE R4, R11, 0x10, R4 ;  /* 0x000000100b047825 */ /* 0x000fca00078e0204 */
[----:B0-----:R-:W2:Y:S04]  /*1ba0*/  LDG.E.64 R6, desc[UR18][R4.64+-0x8] ;  /* 0xfffff81204067981 */ /* 0x001ea8000c1e1b00 */
[----:B------:R-:W3:Y:S01]  /*1bb0*/  LDG.E.64 R8, desc[UR18][R4.64] ;  /* 0x0000001204087981 */ /* 0x000ee2000c1e1b00 */
[----:B------:R-:W-:Y:S01]  /*1bc0*/  UIADD3 UR5, UPT, UPT, UR5, 0x1, URZ ;  /* 0x0000000105057890 */ /* 0x000fe2000fffe0ff */
[----:B------:R-:W-:Y:S01]  /*1bd0*/  MOV R2, UR8 ;  /* 0x0000000800027c02 */ /* 0x000fe20008000f00 */
[----:B------:R-:W-:-:S04]  /*1be0*/  IMAD.U32 R3, RZ, RZ, UR9 ;  /* 0x00000009ff037e24 */ /* 0x000fc8000f8e00ff */
[----:B------:R-:W-:Y:S01]  /*1bf0*/  ISETP.NE.AND P0, PT, RZ, UR5, PT ;  /* 0x00000005ff007c0c */ /* 0x000fe2000bf05270 */
[----:B------:R-:W-:-:S05]  /*1c00*/  IMAD.WIDE R2, R11, 0x10, R2 ;  /* 0x000000100b027825 */ /* 0x000fca00078e0202 */
[----:B--2---:R0:W-:Y:S04]  /*1c10*/  STG.E.64 desc[UR18][R2.64+-0x8], R6 ;  /* 0xfffff80602007986 */ /* 0x0041e8000c101b12 */
[----:B---3--:R0:W-:Y:S03]  /*1c20*/  STG.E.64 desc[UR18][R2.64], R8 ;  /* 0x0000000802007986 */ /* 0x0081e6000c101b12 */
[----:B------:R-:W-:Y:S05]  /*1c30*/  @!P0 EXIT ;  /* 0x000000000000894d */ /* 0x000fea0003800000 */
[----:B------:R-:W-:Y:S01]  /*1c40*/  IADD3 R11, PT, PT, R11, 0x80, RZ ;  /* 0x000000800b0b7810 */ /* 0x000fe20007ffe0ff */
[----:B------:R-:W-:Y:S06]  /*1c50*/  BRA `(.L_x_116) ;  /* 0xfffffffc00c47947 */ /* 0x000fec000383ffff */
.L_x_117:
        /* <DEDUP_REMOVED lines=10> */
.L_x_238:


//--------------------- .text._ZN3cub18CUB_300001_SM_10006detail9transform16transform_kernelINS2_10policy_hubILb1EN4cuda3std3__45tupleIJN6thrust24THRUST_300001_SM_1000_NS7pointerI10DEInstanceNSA_8cuda_cub3tagENSA_11use_defaultESF_EEEEEE10policy1000EiNS7_10__identityEPSC_JSL_EEEvT0_iT1_T2_DpNS2_10kernel_argIT3_EE --------------------------
	.section	.text._ZN3cub18CUB_300001_SM_10006detail9transform16transform_kernelINS2_10policy_hubILb1EN4cuda3std3__45tupleIJN6thrust24THRUST_300001_SM_1000_NS7pointerI10DEInstanceNSA_8cuda_cub3tagENSA_11use_defaultESF_EEEEEE10policy1000EiNS7_10__identityEPSC_JSL_EEEvT0_iT1_T2_DpNS2_10kernel_argIT3_EE,"ax",@progbits
	.align	128
        .global         _ZN3cub18CUB_300001_SM_10006detail9transform16transform_kernelINS2_10policy_hubILb1EN4cuda3std3__45tupleIJN6thrust24THRUST_300001_SM_1000_NS7pointerI10DEInstanceNSA_8cuda_cub3tagENSA_11use_defaultESF_EEEEEE10policy1000EiNS7_10__identityEPSC_JSL_EEEvT0_iT1_T2_DpNS2_10kernel_argIT3_EE
        .type           _ZN3cub18CUB_300001_SM_10006detail9transform16transform_kernelINS2_10policy_hubILb1EN4cuda3std3__45tupleIJN6thrust24THRUST_300001_SM_1000_NS7pointerI10DEInstanceNSA_8cuda_cub3tagENSA_11use_defaultESF_EEEEEE10policy1000EiNS7_10__identityEPSC_JSL_EEEvT0_iT1_T2_DpNS2_10kernel_argIT3_EE,@function
        .size           _ZN3cub18CUB_300001_SM_10006detail9transform16transform_kernelINS2_10policy_hubILb1EN4cuda3std3__45tupleIJN6thrust24THRUST_300001_SM_1000_NS7pointerI10DEInstanceNSA_8cuda_cub3tagENSA_11use_defaultESF_EEEEEE10policy1000EiNS7_10__identityEPSC_JSL_EEEvT0_iT1_T2_DpNS2_10kernel_argIT3_EE,(.L_x_239 - _ZN3cub18CUB_300001_SM_10006detail9transform16transform_kernelINS2_10policy_hubILb1EN4cuda3std3__45tupleIJN6thrust24THRUST_300001_SM_1000_NS7pointerI10DEInstanceNSA_8cuda_cub3tagENSA_11use_defaultESF_EEEEEE10policy1000EiNS7_10__identityEPSC_JSL_EEEvT0_iT1_T2_DpNS2_10kernel_argIT3_EE)
        .other          _ZN3cub18CUB_300001_SM_10006detail9transform16transform_kernelINS2_10policy_hubILb1EN4cuda3std3__45tupleIJN6thrust24THRUST_300001_SM_1000_NS7pointerI10DEInstanceNSA_8cuda_cub3tagENSA_11use_defaultESF_EEEEEE10policy1000EiNS7_10__identityEPSC_JSL_EEEvT0_iT1_T2_DpNS2_10kernel_argIT3_EE,@"STO_CUDA_ENTRY STV_DEFAULT"
_ZN3cub18CUB_300001_SM_10006detail9transform16transform_kernelINS2_10policy_hubILb1EN4cuda3std3__45tupleIJN6thrust24THRUST_300001_SM_1000_NS7pointerI10DEInstanceNSA_8cuda_cub3tagENSA_11use_defaultESF_EEEEEE10policy1000EiNS7_10__identityEPSC_JSL_EEEvT0_iT1_T2_DpNS2_10kernel_argIT3_EE:
.text._ZN3cub18CUB_300001_SM_10006detail9transform16transform_kernelINS2_10policy_hubILb1EN4cuda3std3__45tupleIJN6thrust24THRUST_300001_SM_1000_NS7pointerI10DEInstanceNSA_8cuda_cub3tagENSA_11use_defaultESF_EEEEEE10policy1000EiNS7_10__identityEPSC_JSL_EEEvT0_iT1_T2_DpNS2_10kernel_argIT3_EE:
[----:B------:R-:W-:Y:S08]  /*0000*/  LDC R1, c[0x0][0x37c] ;  /* 0x0000df00ff017b82 */ /* 0x000ff00000000800 */
[----:B------:R-:W0:Y:S01]  /*0010*/  S2UR UR5, SR_CTAID.X ;  /* 0x00000000000579c3 */ /* 0x000e220000002500 */
[----:B------:R-:W1:Y:S01]  /*0020*/  LDCU.64 UR12, c[0x0][0x380] ;  /* 0x00007000ff0c77ac */ /* 0x000e620008000a00 */
[----:B------:R-:W2:Y:S01]  /*0030*/  S2R R0, SR_TID.X ;  /* 0x0000000000007919 */ /* 0x000ea20000002100 */
[----:B------:R-:W-:Y:S01]  /*0040*/  BSSY.RECONVERGENT B0, `(.L_x_118) ;  /* 0x0000014000007945 */ /* 0x000fe20003800200 */
[----:B-1----:R-:W-:-:S04]  /*0050*/  USHF.L.U32 UR14, UR13, 0x7, URZ ;  /* 0x000000070d0e7899 */ /* 0x002fc800080006ff */
[----:B0-----:R-:W-:-:S04]  /*0060*/  UIMAD UR5, UR14, UR5, URZ ;  /* 0x000000050e0572a4 */ /* 0x001fc8000f8e02ff */
[----:B------:R-:W-:-:S04]  /*0070*/  UIADD3 UR4, UPT, UPT, -UR5, UR12, URZ ;  /* 0x0000000c05047290 */ /* 0x000fc8000fffe1ff */
[----:B------:R-:W-:Y:S01]  /*0080*/  UISETP.LT.AND UP0, UPT, UR14, UR4, UPT ;  /* 0x000000040e00728c */ /* 0x000fe2000bf01270 */
[----:B--2---:R-:W-:-:S03]  /*0090*/  IMAD.SHL.U32 R4, R0, 0x80, RZ ;  /* 0x0000008000047824 */ /* 0x004fc600078e00ff */
[----:B------:R-:W-:-:S04]  /*00a0*/  USEL UR12, UR14, UR4, UP0 ;  /* 0x000000040e0c7287 */ /* 0x000fc80008000000 */
[----:B------:R-:W-:-:S06]  /*00b0*/  USHF.L.U32 UR6, UR12, 0x4, URZ ;  /* 0x000000040c067899 */ /* 0x000fcc00080006ff */
[----:B------:R-:W-:-:S13]  /*00c0*/  ISETP.GE.AND P0, PT, R4, UR6, PT ;  /* 0x0000000604007c0c */ /* 0x000fda000bf06270 */
[----:B------:R-:W-:Y:S05]  /*00d0*/  @P0 BRA `(.L_x_119) ;  /* 0x0000000000280947 */ /* 0x000fea0003800000 */
[----:B------:R-:W0:Y:S01]  /*00e0*/  LDC.64 R2, c[0x0][0x398] ;  /* 0x0000e600ff027b82 */ /* 0x000e220000000a00 */
[----:B------:R-:W-:Y:S02]  /*00f0*/  IMAD.U32 R5, RZ, RZ, UR5 ;  /* 0x00000005ff057e24 */ /* 0x000fe4000f8e00ff */
[----:B0-----:R-:W-:-:S04]  /*0100*/  IMAD.WIDE.U32 R2, R0, 0x80, R2 ;  /* 0x0000008000027825 */ /* 0x001fc800078e0002 */
[----:B------:R-:W-:-:S07]  /*0110*/  IMAD.WIDE R2, R5, 0x10, R2 ;  /* 0x0000001005027825 */ /* 0x000fce00078e0202 */
.L_x_120:
[----:B------:R-:W-:Y:S01]  /*0120*/  IADD3 R4, PT, PT, R4, 0x4000, RZ ;  /* 0x0000400004047810 */ /* 0x000fe20007ffe0ff */
[----:B------:R0:W-:Y:S03]  /*0130*/  CCTL.E.PF2 [R2] ;  /* 0x000000000200798f */ /* 0x0001e60000800100 */
[----:B------:R-:W-:Y:S02]  /*0140*/  ISETP.GE.AND P0, PT, R4, UR6, PT ;  /* 0x0000000604007c0c */ /* 0x000fe4000bf06270 */
[----:B0-----:R-:W-:-:S05]  /*0150*/  IADD3 R2, P1, PT, R2, 0x4000, RZ ;  /* 0x0000400002027810 */ /* 0x001fca0007f3e0ff */
[----:B------:R-:W-:-:S06]  /*0160*/  IMAD.X R3, RZ, RZ, R3, P1 ;  /* 0x000000ffff037224 */ /* 0x000fcc00008e0603 */
[----:B------:R-:W-:Y:S05]  /*0170*/  @!P0 BRA `(.L_x_120) ;  /* 0xfffffffc00e88947 */ /* 0x000fea000383ffff */
.L_x_119:
[----:B------:R-:W-:Y:S05]  /*0180*/  BSYNC.RECONVERGENT B0 ;  /* 0x0000000000007941 */ /* 0x000fea0003800200 */
.L_x_118:
[----:B------:R-:W0:Y:S01]  /*0190*/  LDCU.128 UR8, c[0x0][0x390] ;  /* 0x00007200ff0877ac */ /* 0x000e220008000c00 */
[----:B------:R-:W-:Y:S01]  /*01a0*/  UIMAD.WIDE UR6, UR5, 0x10, URZ ;  /* 0x00000010050678a5 */ /* 0x000fe2000f8e02ff */
[----:B------:R-:W1:Y:S03]  /*01b0*/  LDCU.64 UR18, c[0x0][0x358] ;  /* 0x00006b00ff1277ac */ /* 0x000e660008000a00 */
[----:B0-----:R-:W-:Y:S02]  /*01c0*/  UIADD3 UR15, UP0, UPT, UR6, UR10, URZ ;  /* 0x0000000a060f7290 */ /* 0x001fe4000ff1e0ff */
[----:B------:R-:W-:Y:S02]  /*01d0*/  UIADD3 UR16, UP1, UPT, UR6, UR8, URZ ;  /* 0x0000000806107290 */ /* 0x000fe4000ff3e0ff */
[----:B------:R-:W-:Y:S02]  /*01e0*/  UIADD3.X UR20, UPT, UPT, UR7, UR11, URZ, UP0, !UPT ;  /* 0x0000000b07147290 */ /* 0x000fe400087fe4ff */
[----:B------:R-:W-:Y:S01]  /*01f0*/  UISETP.GT.AND UP0, UPT, UR14, UR4, UPT ;  /* 0x000000040e00728c */ /* 0x000fe2000bf04270 */
[----:B------:R-:W-:Y:S01]  /*0200*/  MOV R2, UR15 ;  /* 0x0000000f00027c02 */ /* 0x000fe20008000f00 */
[----:B------:R-:W-:-:S02]  /*0210*/  UIADD3.X UR17, UPT, UPT, UR7, UR9, URZ, UP1, !UPT ;  /* 0x0000000907117290 */ /* 0x000fc40008ffe4ff */
[----:B------:R-:W-:-:S05]  /*0220*/  IMAD.U32 R3, RZ, RZ, UR20 ;  /* 0x00000014ff037e24 */ /* 0x000fca000f8e00ff */
[----:B-1----:R-:W-:Y:S05]  /*0230*/  BRA.U UP0, `(.L_x_121) ;  /* 0x0000000d001c7547 */ /* 0x002fea000b800000 */
        /* <DEDUP_REMOVED lines=8> */
[----:B------:R-:W0:Y:S01]  /*02c0*/  LDC.64 R4, c[0x0][0x398] ;  /* 0x0000e600ff047b82 */ /* 0x000e220000000a00 */
[----:B------:R-:W-:Y:S01]  /*02d0*/  UMOV UR12, UR6 ;  /* 0x00000006000c7c82 */ /* 0x000fe20008000000 */
[----:B------:R-:W-:Y:S01]  /*02e0*/  IADD3 R6, PT, PT, R0, 0x480, RZ ;  /* 0x0000048000067810 */ /* 0x000fe20007ffe0ff */
[----:B------:R-:W-:-:S04]  /*02f0*/  UIADD3 UR4, UP0, UPT, UR12, 0x1808, URZ ;  /* 0x000018080c047890 */ /* 0x000fc8000ff1e0ff */
[----:B------:R-:W-:Y:S02]  /*0300*/  UIADD3 UR10, UP1, UPT, UR4, UR10, URZ ;  /* 0x0000000a040a7290 */ /* 0x000fe4000ff3e0ff */
[----:B------:R-:W-:Y:S02]  /*0310*/  UIADD3.X UR6, UPT, UPT, URZ, UR7, URZ, UP0, !UPT ;  /* 0x00000007ff067290 */ /* 0x000fe400087fe4ff */
[----:B------:R-:W-:Y:S02]  /*0320*/  UIADD3 UR8, UP2, UPT, UR4, UR8, URZ ;  /* 0x0000000804087290 */ /* 0x000fe4000ff5e0ff */
[----:B------:R-:W-:Y:S02]  /*0330*/  ULOP3.LUT UR4, UR13, 0x7ffffff0, URZ, 0xc0, !UPT ;  /* 0x7ffffff00d047892 */ /* 0x000fe4000f8ec0ff */
[----:B------:R-:W-:Y:S02]  /*0340*/  UIADD3.X UR11, UPT, UPT, UR6, UR11, URZ, UP1, !UPT ;  /* 0x0000000b060b7290 */ /* 0x000fe40008ffe4ff */
[----:B------:R-:W-:-:S02]  /*0350*/  UIADD3.X UR6, UPT, UPT, UR6, UR9, URZ, UP2, !UPT ;  /* 0x0000000906067290 */ /* 0x000fc400097fe4ff */
[----:B------:R-:W-:Y:S01]  /*0360*/  UIADD3 UR9, UPT, UPT, -UR4, URZ, URZ ;  /* 0x000000ff04097290 */ /* 0x000fe2000fffe1ff */
[----:B0-----:R-:W-:-:S11]  /*0370*/  IMAD.WIDE.U32 R4, R0, 0x10, R4 ;  /* 0x0000001000047825 */ /* 0x001fd600078e0004 */
.L_x_123:
[----:B---3--:R-:W-:Y:S01]  /*0380*/  IADD3 R8, P1, PT, R4, UR12, RZ ;  /* 0x0000000c04087c10 */ /* 0x008fe2000ff3e0ff */
[----:B------:R-:W0:Y:S03]  /*0390*/  LDC.64 R10, c[0x0][0x390] ;  /* 0x0000e400ff0a7b82 */ /* 0x000e260000000a00 */
[----:B------:R-:W-:-:S05]  /*03a0*/  IADD3.X R9, PT, PT, R5, UR7, RZ, P1, !PT ;  /* 0x0000000705097c10 */ /* 0x000fca0008ffe4ff */
[----:B------:R-:W2:Y:S04]  /*03b0*/  LDG.E.64 R12, desc[UR18][R8.64] ;  /* 0x00000012080c7981 */ /* 0x000ea8000c1e1b00 */
[----:B------:R-:W3:Y:S01]  /*03c0*/  LDG.E.64 R14, desc[UR18][R8.64+0x8] ;  /* 0x00000812080e7981 */ /* 0x000ee2000c1e1b00 */
[----:B0-----:R-:W-:-:S03]  /*03d0*/  IMAD.WIDE.U32 R10, R0, 0x10, R10 ;  /* 0x00000010000a7825 */ /* 0x001fc600078e000a */
        /* <DEDUP_REMOVED lines=76> */
.L_x_122:
[----:B------:R-:W-:Y:S05]  /*08a0*/  @!P0 EXIT ;  /* 0x000000000000894d */ /* 0x000fea0003800000 */
[----:B------:R-:W0:Y:S01]  /*08b0*/  LDCU UR8, c[0x0][0x384] ;  /* 0x00007080ff0877ac */ /* 0x000e220008000800 */
[----:B------:R-:W-:Y:S02]  /*08c0*/  UISETP.GE.U32.AND UP0, UPT, UR14, 0x8, UPT ;  /* 0x000000080e00788c */ /* 0x000fe4000bf06070 */
[----:B0-----:R-:W-:-:S06]  /*08d0*/  ULOP3.LUT UR6, UR8, 0x7, URZ, 0xc0, !UPT ;  /* 0x0000000708067892 */ /* 0x001fcc000f8ec0ff */
[----:B------:R-:W-:Y:S01]  /*08e0*/  ISETP.NE.AND P0, PT, RZ, UR6, PT ;  /* 0x00000006ff007c0c */ /* 0x000fe2000bf05270 */
[----:B------:R-:W-:-:S12]  /*08f0*/  BRA.U !UP0, `(.L_x_124) ;  /* 0x0000000108987547 */ /* 0x000fd8000b800000 */
[----:B------:R-:W-:-:S05]  /*0900*/  MOV R7, UR4 ;  /* 0x0000000400077c02 */ /* 0x000fca0008000f00 */
[----:B------:R-:W-:-:S04]  /*0910*/  IMAD R7, R7, 0x80, R0 ;  /* 0x0000008007077824 */ /* 0x000fc800078e0200 */
[----:B------:R-:W-:-:S05]  /*0920*/  IMAD.WIDE R4, R7, 0x10, R2 ;  /* 0x0000001007047825 */ /* 0x000fca00078e0202 */
[----:B---3--:R-:W2:Y:S04]  /*0930*/  LDG.E.64 R8, desc[UR18][R4.64] ;  /* 0x0000001204087981 */ /* 0x008ea8000c1e1b00 */
[----:B------:R-:W3:Y:S01]  /*0940*/  LDG.E.64 R10, desc[UR18][R4.64+0x8] ;  /* 0x00000812040a7981 */ /* 0x000ee2000c1e1b00 */
[----:B------:R-:W-:-:S05]  /*0950*/  HFMA2 R6, -RZ, RZ, 0, 9.5367431640625e-07 ;  /* 0x00000010ff067431 */ /* 0x000fca00000001ff */
[----:B------:R-:W-:-:S05]  /*0960*/  IMAD.WIDE R6, R7, R6, UR16 ;  /* 0x0000001007067e25 */ /* 0x000fca000f8e0206 */
        /* <DEDUP_REMOVED lines=31> */
.L_x_124:
[----:B------:R-:W-:Y:S05]  /*0b60*/  @!P0 EXIT ;  /* 0x000000000000894d */ /* 0x000fea0003800000 */
[----:B------:R-:W-:Y:S02]  /*0b70*/  UISETP.GE.U32.AND UP0, UPT, UR6, 0x4, UPT ;  /* 0x000000040600788c */ /* 0x000fe4000bf06070 */
[----:B------:R-:W-:-:S06]  /*0b80*/  ULOP3.LUT UR8, UR8, 0x3, URZ, 0xc0, !UPT ;  /* 0x0000000308087892 */ /* 0x000fcc000f8ec0ff */
[----:B------:R-:W-:Y:S01]  /*0b90*/  ISETP.NE.AND P0, PT, RZ, UR8, PT ;  /* 0x00000008ff007c0c */ /* 0x000fe2000bf05270 */
[----:B------:R-:W-:-:S12]  /*0ba0*/  BRA.U !UP0, `(.L_x_125) ;  /* 0x0000000108587547 */ /* 0x000fd8000b800000 */
[----:B---34-:R-:W-:-:S05]  /*0bb0*/  IMAD.U32 R19, RZ, RZ, UR4 ;  /* 0x00000004ff137e24 */ /* 0x018fca000f8e00ff */
[----:B------:R-:W-:-:S05]  /*0bc0*/  LEA R19, R19, R0, 0x7 ;  /* 0x0000000013137211 */ /* 0x000fca00078e38ff */
[----:B------:R-:W-:-:S05]  /*0bd0*/  IMAD.WIDE R16, R19, 0x10, R2 ;  /* 0x0000001013107825 */ /* 0x000fca00078e0202 */
[----:B------:R-:W2:Y:S04]  /*0be0*/  LDG.E.64 R2, desc[UR18][R16.64] ;  /* 0x0000001210027981 */ /* 0x000ea8000c1e1b00 */
[----:B------:R-:W3:Y:S01]  /*0bf0*/  LDG.E.64 R4, desc[UR18][R16.64+0x8] ;  /* 0x0000081210047981 */ /* 0x000ee2000c1e1b00 */
[----:B------:R-:W-:-:S04]  /*0c00*/  IMAD.MOV.U32 R18, RZ, RZ, 0x10 ;  /* 0x00000010ff127424 */ /* 0x000fc800078e00ff */
[----:B------:R-:W-:-:S05]  /*0c10*/  IMAD.WIDE R18, R19, R18, UR16 ;  /* 0x0000001013127e25 */ /* 0x000fca000f8e0212 */
        /* <DEDUP_REMOVED lines=15> */
.L_x_125:
[----:B------:R-:W-:Y:S05]  /*0d10*/  @!P0 EXIT ;  /* 0x000000000000894d */ /* 0x000fea0003800000 */
[----:B------:R-:W0:Y:S01]  /*0d20*/  LDCU.128 UR12, c[0x0][0x390] ;  /* 0x00007200ff0c77ac */ /* 0x000e220008000c00 */
[----:B-1-34-:R-:W-:Y:S01]  /*0d30*/  MOV R11, UR4 ;  /* 0x00000004000b7c02 */ /* 0x01afe20008000f00 */
[----:B------:R-:W-:-:S04]  /*0d40*/  UIMAD.WIDE UR6, UR5, 0x10, URZ ;  /* 0x00000010050678a5 */ /* 0x000fc8000f8e02ff */
[----:B------:R-:W-:Y:S01]  /*0d50*/  IMAD R11, R11, 0x80, R0 ;  /* 0x000000800b0b7824 */ /* 0x000fe200078e0200 */
[----:B------:R-:W-:Y:S02]  /*0d60*/  UIADD3 UR8, UPT, UPT, -UR8, URZ, URZ ;  /* 0x000000ff08087290 */ /* 0x000fe4000fffe1ff */
[----:B------:R-:W-:-:S04]  /*0d70*/  ULOP3.LUT UR6, UR6, 0x8, URZ, 0xfc, !UPT ;  /* 0x0000000806067892 */ /* 0x000fc8000f8efcff */
[----:B0-----:R-:W-:Y:S02]  /*0d80*/  UIADD3 UR9, UP0, UPT, UR6, UR12, URZ ;  /* 0x0000000c06097290 */ /* 0x001fe4000ff1e0ff */
[----:B------:R-:W-:Y:S02]  /*0d90*/  UIADD3 UR6, UP1, UPT, UR6, UR14, URZ ;  /* 0x0000000e06067290 */ /* 0x000fe4000ff3e0ff */
[----:B------:R-:W-:Y:S02]  /*0da0*/  UIADD3.X UR10, UPT, UPT, UR7, UR13, URZ, UP0, !UPT ;  /* 0x0000000d070a7290 */ /* 0x000fe400087fe4ff */
[----:B------:R-:W-:-:S12]  /*0db0*/  UIADD3.X UR7, UPT, UPT, UR7, UR15, URZ, UP1, !UPT ;  /* 0x0000000f07077290 */ /* 0x000fd80008ffe4ff */
.L_x_126:
[----:B------:R-:W-:Y:S01]  /*0dc0*/  MOV R4, UR6 ;  /* 0x0000000600047c02 */ /* 0x000fe20008000f00 */
[----:B------:R-:W-:-:S04]  /*0dd0*/  IMAD.U32 R5, RZ, RZ, UR7 ;  /* 0x00000007ff057e24 */ /* 0x000fc8000f8e00ff */
[----:B------:R-:W-:-:S05]  /*0de0*/  IMAD.WIDE R4, R11, 0x10, R4 ;  /* 0x000000100b047825 */ /* 0x000fca00078e0204 */
[----:B0-----:R-:W2:Y:S04]  /*0df0*/  LDG.E.64 R6, desc[UR18][R4.64+-0x8] ;  /* 0xfffff81204067981 */ /* 0x001ea8000c1e1b00 */
[----:B------:R-:W3:Y:S01]  /*0e00*/  LDG.E.64 R8, desc[UR18][R4.64] ;  /* 0x0000001204087981 */ /* 0x000ee2000c1e1b00 */
[----:B------:R-:W-:Y:S01]  /*0e10*/  MOV R2, UR9 ;  /* 0x0000000900027c02 */ /* 0x000fe20008000f00 */
[----:B------:R-:W-:Y:S01]  /*0e20*/  IMAD.U32 R3, RZ, RZ, UR10 ;  /* 0x0000000aff037e24 */ /* 0x000fe2000f8e00ff */
[----:B------:R-:W-:-:S03]  /*0e30*/  UIADD3 UR8, UPT, UPT, UR8, 0x1, URZ ;  /* 0x0000000108087890 */ /* 0x000fc6000fffe0ff */
[C---:B------:R-:W-:Y:S01]  /*0e40*/  IMAD.WIDE R2, R11.reuse, 0x10, R2 ;  /* 0x000000100b027825 */ /* 0x040fe200078e0202 */
[----:B------:R-:W-:Y:S01]  /*0e50*/  UISETP.NE.AND UP0, UPT, UR8, URZ, UPT ;  /* 0x000000ff0800728c */ /* 0x000fe2000bf05270 */
[----:B------:R-:W-:-:S03]  /*0e60*/  IADD3 R11, PT, PT, R11, 0x80, RZ ;  /* 0x000000800b0b7810 */ /* 0x000fc60007ffe0ff */
[----:B--2---:R0:W-:Y:S04]  /*0e70*/  STG.E.64 desc[UR18][R2.64+-0x8], R6 ;  /* 0xfffff80602007986 */ /* 0x0041e8000c101b12 */
[----:B---3--:R0:W-:Y:S01]  /*0e80*/  STG.E.64 desc[UR18][R2.64], R8 ;  /* 0x0000000802007986 */ /* 0x0081e2000c101b12 */
[----:B------:R-:W-:Y:S05]  /*0e90*/  BRA.U UP0, `(.L_x_126) ;  /* 0xfffffffd00c87547 */ /* 0x000fea000b83ffff */
[----:B------:R-:W-:Y:S05]  /*0ea0*/  EXIT ;  /* 0x000000000000794d */ /* 0x000fea0003800000 */
.L_x_121:
[----:B------:R-:W-:-:S06]  /*0eb0*/  UISETP.GE.AND UP0, UPT, UR13, 0x1, UPT ;  /* 0x000000010d00788c */ /* 0x000fcc000bf06270 */
[----:B------:R-:W-:-:S13]  /*0ec0*/  PLOP3.LUT P0, PT, PT, PT, UP0, 0x80, 0x8 ;  /* 0x000000000008781c */ /* 0x000fda0003f0f008 */
[----:B------:R-:W-:Y:S05]  /*0ed0*/  @!P0 EXIT ;  /* 0x000000000000894d */ /* 0x000fea0003800000 */
[----:B------:R-:W-:Y:S01]  /*0ee0*/  UISETP.GE.U32.AND UP0, UPT, UR13, 0x8, UPT ;  /* 0x000000080d00788c */ /* 0x000fe2000bf06070 */
[----:B------:R-:W-:Y:S01]  /*0ef0*/  IMAD.MOV.U32 R5, RZ, RZ, RZ ;  /* 0x000000ffff057224 */ /* 0x000fe200078e00ff */
[----:B------:R-:W-:-:S07]  /*0f00*/  ULOP3.LUT UR5, UR13, 0x7, URZ, 0xc0, !UPT ;  /* 0x000000070d057892 */ /* 0x000fce000f8ec0ff */
[----:B------:R-:W-:Y:S05]  /*0f10*/  BRA.U !UP0, `(.L_x_127) ;  /* 0x0000000108fc7547 */ /* 0x000fea000b800000 */
[----:B------:R-:W-:Y:S01]  /*0f20*/  ULOP3.LUT UR4, UR13, 0x7ffffff8, URZ, 0xc0, !UPT ;  /* 0x7ffffff80d047892 */ /* 0x000fe2000f8ec0ff */
[----:B------:R-:W-:-:S05]  /*0f30*/  MOV R4, RZ ;  /* 0x000000ff00047202 */ /* 0x000fca0000000f00 */
[----:B------:R-:W-:-:S07]  /*0f40*/  IMAD.U32 R5, RZ, RZ, UR4 ;  /* 0x00000004ff057e24 */ /* 0x000fce000f8e00ff */
.L_x_130:
[----:B0-----:R-:W-:-:S04]  /*0f50*/  LEA R9, R4, R0, 0x7 ;  /* 0x0000000004097211 */ /* 0x001fc800078e38ff */
[----:B------:R-:W-:-:S13]  /*0f60*/  ISETP.GE.AND P0, PT, R9, UR12, PT ;  /* 0x0000000c09007c0c */ /* 0x000fda000bf06270 */
[----:B------:R-:W-:-:S05]  /*0f70*/  @!P0 IMAD.WIDE.U32 R10, R9, 0x10, R2 ;  /* 0x00000010090a8825 */ /* 0x000fca00078e0002 */
[----:B------:R-:W2:Y:S04]  /*0f80*/  @!P0 LDG.E.64 R12, desc[UR18][R10.64] ;  /* 0x000000120a0c8981 */ /* 0x000ea8000c1e1b00 */
[----:B------:R-:W3:Y:S01]  /*0f90*/  @!P0 LDG.E.64 R14, desc[UR18][R10.64+0x8] ;  /* 0x000008120a0e8981 */ /* 0x000ee2000c1e1b00 */
[----:B------:R-:W-:Y:S02]  /*0fa0*/  VIADD R23, R9, 0x80 ;  /* 0x0000008009177836 */ /* 0x000fe40000000000 */
[----:B------:R-:W-:Y:S02]  /*0fb0*/  HFMA2 R16, -RZ, RZ, 0, 9.5367431640625e-07 ;  /* 0x00000010ff107431 */ /* 0x000fe400000001ff */
[C---:B------:R-:W-:Y:S01]  /*0fc0*/  IMAD.WIDE R6, R23.reuse, 0x10, R2 ;  /* 0x0000001017067825 */ /* 0x040fe200078e0202 */
[----:B------:R-:W-:-:S03]  /*0fd0*/  ISETP.GE.AND P1, PT, R23, UR12, PT ;  /* 0x0000000c17007c0c */ /* 0x000fc6000bf26270 */
[----:B------:R-:W-:-:S05]  /*0fe0*/  @!P0 IMAD.WIDE.U32 R16, R9, R16, UR16 ;  /* 0x0000001009108e25 */ /* 0x000fca000f8e0010 */
[----:B--2---:R0:W-:Y:S04]  /*0ff0*/  @!P0 STG.E.64 desc[UR18][R16.64], R12 ;  /* 0x0000000c10008986 */ /* 0x0041e8000c101b12 */
[----:B---3--:R1:W-:Y:S04]  /*1000*/  @!P0 STG.E.64 desc[UR18][R16.64+0x8], R14 ;  /* 0x0000080e10008986 */ /* 0x0083e8000c101b12 */
[----:B------:R-:W2:Y:S04]  /*1010*/  @!P1 LDG.E.64 R18, desc[UR18][R6.64] ;  /* 0x0000001206129981 */ /* 0x000ea8000c1e1b00 */
[----:B------:R-:W3:Y:S01]  /*1020*/  @!P1 LDG.E.64 R20, desc[UR18][R6.64+0x8] ;  /* 0x0000081206149981 */ /* 0x000ee2000c1e1b00 */
[----:B------:R-:W-:Y:S01]  /*1030*/  VIADD R8, R9, 0x100 ;  /* 0x0000010009087836 */ /* 0x000fe20000000000 */
[----:B------:R-:W-:-:S04]  /*1040*/  MOV R10, 0x10 ;  /* 0x00000010000a7802 */ /* 0x000fc80000000f00 */
[----:B------:R-:W-:Y:S01]  /*1050*/  ISETP.GE.AND P0, PT, R8, UR12, PT ;  /* 0x0000000c08007c0c */ /* 0x000fe2000bf06270 */
[----:B------:R-:W-:-:S04]  /*1060*/  IMAD.WIDE R10, R23, R10, UR16 ;  /* 0x00000010170a7e25 */ /* 0x000fc8000f8e020a */
[----:B------:R-:W-:Y:S01]  /*1070*/  VIADD R8, R9, 0x180 ;  /* 0x0000018009087836 */ /* 0x000fe20000000000 */
[----:B--2---:R2:W-:Y:S04]  /*1080*/  @!P1 STG.E.64 desc[UR18][R10.64], R18 ;  /* 0x000000120a009986 */ /* 0x0045e8000c101b12 */
[----:B---3--:R3:W-:Y:S04]  /*1090*/  @!P1 STG.E.64 desc[UR18][R10.64+0x8], R20 ;  /* 0x000008140a009986 */ /* 0x0087e8000c101b12 */
[----:B------:R-:W4:Y:S04]  /*10a0*/  @!P0 LDG.E.64 R22, desc[UR18][R6.64+0x800] ;  /* 0x0008001206168981 */ /* 0x000f28000c1e1b00 */
[----:B0-----:R-:W5:Y:S01]  /*10b0*/  @!P0 LDG.E.64 R12, desc[UR18][R6.64+0x808] ;  /* 0x00080812060c8981 */ /* 0x001f62000c1e1b00 */
[----:B------:R-:W-:-:S02]  /*10c0*/  ISETP.GE.AND P1, PT, R8, UR12, PT ;  /* 0x0000000c08007c0c */ /* 0x000fc4000bf26270 */
[C---:B------:R-:W-:Y:S01]  /*10d0*/  IADD3 R8, PT, PT, R9.reuse, 0x200, RZ ;  /* 0x0000020009087810 */ /* 0x040fe20007ffe0ff */
[----:B----4-:R-:W-:Y:S04]  /*10e0*/  @!P0 STG.E.64 desc[UR18][R10.64+0x800], R22 ;  /* 0x000800160a008986 */ /* 0x010fe8000c101b12 */
[----:B-----5:R0:W-:Y:S06]  /*10f0*/  @!P0 STG.E.64 desc[UR18][R10.64+0x808], R12 ;  /* 0x0008080c0a008986 */ /* 0x0201ec000c101b12 */
[----:B-1----:R-:W4:Y:S04]  /*1100*/  @!P1 LDG.E.64 R14, desc[UR18][R6.64+0x1000] ;  /* 0x00100012060e9981 */ /* 0x002f28000c1e1b00 */
[----:B------:R-:W5:Y:S01]  /*1110*/  @!P1 LDG.E.64 R16, desc[UR18][R6.64+0x1008] ;  /* 0x0010081206109981 */ /* 0x000f62000c1e1b00 */
[----:B------:R-:W-:Y:S01]  /*1120*/  ISETP.GE.AND P0, PT, R8, UR12, PT ;  /* 0x0000000c08007c0c */ /* 0x000fe2000bf06270 */
[----:B------:R-:W-:-:S02]  /*1130*/  VIADD R8, R9, 0x280 ;  /* 0x0000028009087836 */ /* 0x000fc40000000000 */
[----:B----4-:R1:W-:Y:S04]  /*1140*/  @!P1 STG.E.64 desc[UR18][R10.64+0x1000], R14 ;  /* 0x0010000e0a009986 */ /* 0x0103e8000c101b12 */
[----:B-----5:R4:W-:Y:S06]  /*1150*/  @!P1 STG.E.64 desc[UR18][R10.64+0x1008], R16 ;  /* 0x001008100a009986 */ /* 0x0209ec000c101b12 */
[----:B--2---:R-:W2:Y:S04]  /*1160*/  @!P0 LDG.E.64 R18, desc[UR18][R6.64+0x1800] ;  /* 0x0018001206128981 */ /* 0x004ea8000c1e1b00 */
[----:B---3--:R-:W3:Y:S01]  /*1170*/  @!P0 LDG.E.64 R20, desc[UR18][R6.64+0x1808] ;  /* 0x0018081206148981 */ /* 0x008ee2000c1e1b00 */
[----:B------:R-:W-:-:S02]  /*1180*/  ISETP.GE.AND P1, PT, R8, UR12, PT ;  /* 0x0000000c08007c0c */ /* 0x000fc4000bf26270 */
[----:B------:R-:W-:Y:S01]  /*1190*/  IADD3 R8, PT, PT, R9, 0x300, RZ ;  /* 0x0000030009087810 */ /* 0x000fe20007ffe0ff */
[----:B--2---:R2:W-:Y:S04]  /*11a0*/  @!P0 STG.E.64 desc[UR18][R10.64+0x1800], R18 ;  /* 0x001800120a008986 */ /* 0x0045e8000c101b12 */
[----:B---3--:R2:W-:Y:S06]  /*11b0*/  @!P0 STG.E.64 desc[UR18][R10.64+0x1808], R20 ;  /* 0x001808140a008986 */ /* 0x0085ec000c101b12 */
[----:B0-----:R-:W3:Y:S04]  /*11c0*/  @!P1 LDG.E.64 R12, desc[UR18][R6.64+0x2000] ;  /* 0x00200012060c9981 */ /* 0x001ee8000c1e1b00 */
[----:B------:R-:W5:Y:S01]  /*11d0*/  @!P1 LDG.E.64 R22, desc[UR18][R6.64+0x2008] ;  /* 0x0020081206169981 */ /* 0x000f62000c1e1b00 */
[----:B------:R-:W-:-:S03]  /*11e0*/  ISETP.GE.AND P0, PT, R8, UR12, PT ;  /* 0x0000000c08007c0c */ /* 0x000fc6000bf06270 */
[----:B---3--:R2:W-:Y:S04]  /*11f0*/  @!P1 STG.E.64 desc[UR18][R10.64+0x2000], R12 ;  /* 0x0020000c0a009986 */ /* 0x0085e8000c101b12 */
[----:B-----5:R2:W-:Y:S06]  /*1200*/  @!P1 STG.E.64 desc[UR18][R10.64+0x2008], R22 ;  /* 0x002008160a009986 */ /* 0x0205ec000c101b12 */
[----:B-1----:R-:W3:Y:S04]  /*1210*/  @!P0 LDG.E.64 R14, desc[UR18][R6.64+0x2800] ;  /* 0x00280012060e8981 */ /* 0x002ee8000c1e1b00 */
[----:B----4-:R-:W4:Y:S01]  /*1220*/  @!P0 LDG.E.64 R16, desc[UR18][R6.64+0x2808] ;  /* 0x0028081206108981 */ /* 0x010f22000c1e1b00 */
        /* <DEDUP_REMOVED lines=12> */
.L_x_129:
[----:B------:R-:W-:Y:S05]  /*12f0*/  BSYNC.RECONVERGENT B0 ;  /* 0x0000000000007941 */ /* 0x000fea0003800200 */
.L_x_128:
[----:B------:R-:W-:Y:S05]  /*1300*/  @P1 BRA `(.L_x_130) ;  /* 0xfffffffc00101947 */ /* 0x000fea000383ffff */
.L_x_127:
[----:B------:R-:W-:-:S13]  /*1310*/  ISETP.NE.AND P0, PT, RZ, UR5, PT ;  /* 0x00000005ff007c0c */ /* 0x000fda000bf05270 */
[----:B------:R-:W-:Y:S05]  /*1320*/  @!P0 EXIT ;  /* 0x000000000000894d */ /* 0x000fea0003800000 */
[----:B------:R-:W1:Y:S01]  /*1330*/  LDC R4, c[0x0][0x384] ;  /* 0x0000e100ff047b82 */ /* 0x000e620000000800 */
[----:B------:R-:W-:Y:S01]  /*1340*/  UISETP.GE.U32.AND UP0, UPT, UR5, 0x4, UPT ;  /* 0x000000040500788c */ /* 0x000fe2000bf06070 */
[----:B-1----:R-:W-:-:S04]  /*1350*/  LOP3.LUT R6, R4, 0x3, RZ, 0xc0, !PT ;  /* 0x0000000304067812 */ /* 0x002fc800078ec0ff */
[----:B------:R-:W-:-:S04]  /*1360*/  ISETP.NE.AND P0, PT, R6, RZ, PT ;  /* 0x000000ff0600720c */ /* 0x000fc80003f05270 */
[----:B------:R-:W-:Y:S09]  /*1370*/  BRA.U !UP0, `(.L_x_131) ;  /* 0x0000000108947547 */ /* 0x000ff2000b800000 */
[----:B------:R-:W-:-:S05]  /*1380*/  IMAD R7, R5, 0x80, R0 ;  /* 0x0000008005077824 */ /* 0x000fca00078e0200 */
[----:B------:R-:W-:-:S13]  /*1390*/  ISETP.GE.AND P2, PT, R7, UR12, PT ;  /* 0x0000000c07007c0c */ /* 0x000fda000bf46270 */
[----:B0-----:R-:W-:-:S05]  /*13a0*/  @!P2 IMAD.WIDE R8, R7, 0x10, R2 ;  /* 0x000000100708a825 */ /* 0x001fca00078e0202 */
[----:B------:R-:W2:Y:S04]  /*13b0*/  @!P2 LDG.E.64 R10, desc[UR18][R8.64] ;  /* 0x00000012080aa981 */ /* 0x000ea8000c1e1b00 */
[----:B------:R-:W3:Y:S01]  /*13c0*/  @!P2 LDG.E.64 R12, desc[UR18][R8.64+0x8] ;  /* 0x00000812080ca981 */ /* 0x000ee2000c1e1b00 */
[----:B------:R-:W-:Y:S01]  /*13d0*/  IADD3 R23, PT, PT, R7, 0x80, RZ ;  /* 0x0000008007177810 */ /* 0x000fe20007ffe0ff */
[----:B------:R-:W-:-:S03]  /*13e0*/  IMAD.MOV.U32 R14, RZ, RZ, 0x10 ;  /* 0x00000010ff0e7424 */ /* 0x000fc600078e00ff */
[----:B------:R-:W-:Y:S01]  /*13f0*/  ISETP.GE.AND P1, PT, R23, UR12, PT ;  /* 0x0000000c17007c0c */ /* 0x000fe2000bf26270 */
[----:B------:R-:W-:-:S12]  /*1400*/  @!P2 IMAD.WIDE R14, R7, R14, UR16 ;  /* 0x00000010070eae25 */ /* 0x000fd8000f8e020e */
[----:B------:R-:W-:Y:S01]  /*1410*/  @!P1 IMAD.WIDE R16, R23, 0x10, R2 ;  /* 0x0000001017109825 */ /* 0x000fe200078e0202 */
[----:B--2---:R0:W-:Y:S04]  /*1420*/  @!P2 STG.E.64 desc[UR18][R14.64], R10 ;  /* 0x0000000a0e00a986 */ /* 0x0041e8000c101b12 */
[----:B---3--:R1:W-:Y:S04]  /*1430*/  @!P2 STG.E.64 desc[UR18][R14.64+0x8], R12 ;  /* 0x0000080c0e00a986 */ /* 0x0083e8000c101b12 */
        /* <DEDUP_REMOVED lines=9> */
[----:B0-----:R-:W4:Y:S04]  /*14d0*/  @!P2 LDG.E.64 R10, desc[UR18][R22.64] ;  /* 0x00000012160aa981 */ /* 0x001f28000c1e1b00 */
[----:B-1----:R-:W5:Y:S01]  /*14e0*/  @!P2 LDG.E.64 R12, desc[UR18][R22.64+0x8] ;  /* 0x00000812160ca981 */ /* 0x002f62000c1e1b00 */
[----:B------:R-:W-:Y:S01]  /*14f0*/  IADD3 R7, PT, PT, R7, 0x180, RZ ;  /* 0x0000018007077810 */ /* 0x000fe20007ffe0ff */
[----:B------:R-:W-:-:S03]  /*1500*/  IMAD.MOV.U32 R14, RZ, RZ, 0x10 ;  /* 0x00000010ff0e7424 */ /* 0x000fc600078e00ff */
[----:B------:R-:W-:Y:S01]  /*1510*/  ISETP.GE.AND P1, PT, R7, UR12, PT ;  /* 0x0000000c07007c0c */ /* 0x000fe2000bf26270 */
[----:B------:R-:W-:-:S12]  /*1520*/  @!P2 IMAD.WIDE R14, R25, R14, UR16 ;  /* 0x00000010190eae25 */ /* 0x000fd8000f8e020e */
[----:B------:R-:W-:Y:S01]  /*1530*/  @!P1 IMAD.WIDE R16, R7, 0x10, R2 ;  /* 0x0000001007109825 */ /* 0x000fe200078e0202 */
[----:B----4-:R1:W-:Y:S04]  /*1540*/  @!P2 STG.E.64 desc[UR18][R14.64], R10 ;  /* 0x0000000a0e00a986 */ /* 0x0103e8000c101b12 */
[----:B-----5:R1:W-:Y:S04]  /*1550*/  @!P2 STG.E.64 desc[UR18][R14.64+0x8], R12 ;  /* 0x0000080c0e00a986 */ /* 0x0203e8000c101b12 */
[----:B--2---:R-:W2:Y:S04]  /*1560*/  @!P1 LDG.E.64 R18, desc[UR18][R16.64] ;  /* 0x0000001210129981 */ /* 0x004ea8000c1e1b00 */
[----:B---3--:R-:W3:Y:S01]  /*1570*/  @!P1 LDG.E.64 R8, desc[UR18][R16.64+0x8] ;  /* 0x0000081210089981 */ /* 0x008ee2000c1e1b00 */
[----:B------:R-:W-:-:S02]  /*1580*/  HFMA2 R20, -RZ, RZ, 0, 9.5367431640625e-07 ;  /* 0x00000010ff147431 */ /* 0x000fc400000001ff */
[----:B------:R-:W-:-:S03]  /*1590*/  VIADD R5, R5, 0x4 ;  /* 0x0000000405057836 */ /* 0x000fc60000000000 */
[----:B------:R-:W-:-:S05]  /*15a0*/  @!P1 IMAD.WIDE R20, R7, R20, UR16 ;  /* 0x0000001007149e25 */ /* 0x000fca000f8e0214 */
[----:B--2---:R1:W-:Y:S04]  /*15b0*/  @!P1 STG.E.64 desc[UR18][R20.64], R18 ;  /* 0x0000001214009986 */ /* 0x0043e8000c101b12 */
[----:B---3--:R1:W-:Y:S02]  /*15c0*/  @!P1 STG.E.64 desc[UR18][R20.64+0x8], R8 ;  /* 0x0000080814009986 */ /* 0x0083e4000c101b12 */
.L_x_131:
[----:B------:R-:W-:Y:S05]  /*15d0*/  @!P0 EXIT ;  /* 0x000000000000894d */ /* 0x000fea0003800000 */
[----:B------:R-:W-:Y:S02]  /*15e0*/  ISETP.NE.AND P1, PT, R6, 0x1, PT ;  /* 0x000000010600780c */ /* 0x000fe40003f25270 */
[----:B------:R-:W-:-:S04]  /*15f0*/  LOP3.LUT R4, R4, 0x1, RZ, 0xc0, !PT ;  /* 0x0000000104047812 */ /* 0x000fc800078ec0ff */
[----:B------:R-:W-:-:S07]  /*1600*/  ISETP.NE.U32.AND P0, PT, R4, 0x1, PT ;  /* 0x000000010400780c */ /* 0x000fce0003f05070 */
[----:B------:R-:W-:Y:S06]  /*1610*/  @!P1 BRA `(.L_x_132) ;  /* 0x00000000004c9947 */ /* 0x000fec0003800000 */
[----:B01----:R-:W-:-:S04]  /*1620*/  LEA R13, R5, R0, 0x7 ;  /* 0x00000000050d7211 */ /* 0x003fc800078e38ff */
[----:B------:R-:W-:-:S13]  /*1630*/  ISETP.GE.AND P1, PT, R13, UR12, PT ;  /* 0x0000000c0d007c0c */ /* 0x000fda000bf26270 */
[----:B------:R-:W-:-:S05]  /*1640*/  @!P1 IMAD.WIDE R6, R13, 0x10, R2 ;  /* 0x000000100d069825 */ /* 0x000fca00078e0202 */
[----:B------:R-:W2:Y:S04]  /*1650*/  @!P1 LDG.E.64 R8, desc[UR18][R6.64] ;  /* 0x0000001206089981 */ /* 0x000ea8000c1e1b00 */
[----:B------:R-:W3:Y:S01]  /*1660*/  @!P1 LDG.E.64 R10, desc[UR18][R6.64+0x8] ;  /* 0x00000812060a9981 */ /* 0x000ee2000c1e1b00 */
[----:B------:R-:W-:Y:S01]  /*1670*/  VIADD R21, R13, 0x80 ;  /* 0x000000800d157836 */ /* 0x000fe20000000000 */
[----:B------:R-:W-:-:S04]  /*1680*/  MOV R12, 0x10 ;  /* 0x00000010000c7802 */ /* 0x000fc80000000f00 */
[----:B------:R-:W-:Y:S01]  /*1690*/  ISETP.GE.AND P2, PT, R21, UR12, PT ;  /* 0x0000000c15007c0c */ /* 0x000fe2000bf46270 */
[----:B------:R-:W-:-:S12]  /*16a0*/  @!P1 IMAD.WIDE R12, R13, R12, UR16 ;  /* 0x000000100d0c9e25 */ /* 0x000fd8000f8e020c */
[----:B------:R-:W-:Y:S01]  /*16b0*/  @!P2 IMAD.WIDE R14, R21, 0x10, R2 ;  /* 0x00000010150ea825 */ /* 0x000fe200078e0202 */
[----:B--2---:R2:W-:Y:S04]  /*16c0*/  @!P1 STG.E.64 desc[UR18][R12.64], R8 ;  /* 0x000000080c009986 */ /* 0x0045e8000c101b12 */
[----:B---3--:R2:W-:Y:S04]  /*16d0*/  @!P1 STG.E.64 desc[UR18][R12.64+0x8], R10 ;  /* 0x0000080a0c009986 */ /* 0x0085e8000c101b12 */
[----:B------:R-:W3:Y:S04]  /*16e0*/  @!P2 LDG.E.64 R16, desc[UR18][R14.64] ;  /* 0x000000120e10a981 */ /* 0x000ee8000c1e1b00 */
[----:B------:R-:W4:Y:S01]  /*16f0*/  @!P2 LDG.E.64 R18, desc[UR18][R14.64+0x8] ;  /* 0x000008120e12a981 */ /* 0x000f22000c1e1b00 */
[----:B------:R-:W-:Y:S01]  /*1700*/  IMAD.MOV.U32 R4, RZ, RZ, 0x10 ;  /* 0x00000010ff047424 */ /* 0x000fe200078e00ff */
[----:B------:R-:W-:-:S03]  /*1710*/  IADD3 R5, PT, PT, R5, 0x2, RZ ;  /* 0x0000000205057810 */ /* 0x000fc60007ffe0ff */
[----:B------:R-:W-:-:S05]  /*1720*/  @!P2 IMAD.WIDE R6, R21, R4, UR16 ;  /* 0x000000101506ae25 */ /* 0x000fca000f8e0204 */
[----:B---3--:R2:W-:Y:S04]  /*1730*/  @!P2 STG.E.64 desc[UR18][R6.64], R16 ;  /* 0x000000100600a986 */ /* 0x0085e8000c101b12 */
[----:B----4-:R2:W-:Y:S02]  /*1740*/  @!P2 STG.E.64 desc[UR18][R6.64+0x8], R18 ;  /* 0x000008120600a986 */ /* 0x0105e4000c101b12 */
.L_x_132:
[----:B------:R-:W-:Y:S05]  /*1750*/  @P0 EXIT ;  /* 0x000000000000094d */ /* 0x000fea0003800000 */
[----:B012---:R-:W-:-:S05]  /*1760*/  IMAD R9, R5, 0x80, R0 ;  /* 0x0000008005097824 */ /* 0x007fca00078e0200 */
[----:B------:R-:W-:-:S13]  /*1770*/  ISETP.GE.AND P0, PT, R9, UR12, PT ;  /* 0x0000000c09007c0c */ /* 0x000fda000bf06270 */
[----:B------:R-:W-:Y:S05]  /*1780*/  @P0 EXIT ;  /* 0x000000000000094d */ /* 0x000fea0003800000 */
[----:B------:R-:W-:-:S05]  /*1790*/  IMAD.WIDE R2, R9, 0x10, R2 ;  /* 0x0000001009027825 */ /* 0x000fca00078e0202 */
[----:B------:R-:W2:Y:S04]  /*17a0*/  LDG.E.64 R4, desc[UR18][R2.64] ;  /* 0x0000001202047981 */ /* 0x000ea8000c1e1b00 */
[----:B------:R-:W3:Y:S01]  /*17b0*/  LDG.E.64 R6, desc[UR18][R2.64+0x8] ;  /* 0x0000081202067981 */ /* 0x000ee2000c1e1b00 */
[----:B------:R-:W-:-:S05]  /*17c0*/  HFMA2 R8, -RZ, RZ, 0, 9.5367431640625e-07 ;  /* 0x00000010ff087431 */ /* 0x000fca00000001ff */
[----:B------:R-:W-:-:S05]  /*17d0*/  IMAD.WIDE R8, R9, R8, UR16 ;  /* 0x0000001009087e25 */ /* 0x000fca000f8e0208 */
[----:B--2---:R-:W-:Y:S04]  /*17e0*/  STG.E.64 desc[UR18][R8.64], R4 ;  /* 0x0000000408007986 */ /* 0x004fe8000c101b12 */
[----:B---3--:R-:W-:Y:S01]  /*17f0*/  STG.E.64 desc[UR18][R8.64+0x8], R6 ;  /* 0x0000080608007986 */ /* 0x008fe2000c101b12 */
[----:B------:R-:W-:Y:S05]  /*1800*/  EXIT ;  /* 0x000000000000794d */ /* 0x000fea0003800000 */
.L_x_133:
        /* <DEDUP_REMOVED lines=15> */
.L_x_239:


//--------------------- .text._ZN3cub18CUB_300001_SM_10006detail9transform16transform_kernelINS2_10policy_hubILb1EN4cuda3std3__45tupleIJN6thrust24THRUST_300001_SM_1000_NS7pointerI10DEInstanceNSA_8cuda_cub3tagENSA_11use_defaultESF_EEEEEE10policy1000ElNS7_10__identityENSA_10device_ptrISC_EEJPSC_EEEvT0_iT1_T2_DpNS2_10kernel_argIT3_EE --------------------------
	.section	.text._ZN3cub18CUB_300001_SM_10006detail9transform16transform_kernelINS2_10policy_hubILb1EN4cuda3std3__45tupleIJN6thrust24THRUST_300001_SM_1000_NS7pointerI10DEInstanceNSA_8cuda_cub3tagENSA_11use_defaultESF_EEEEEE10policy1000ElNS7_10__identityENSA_10device_ptrISC_EEJPSC_EEEvT0_iT1_T2_DpNS2_10kernel_argIT3_EE,"ax",@progbits
	.align	128
        .global         _ZN3cub18CUB_300001_SM_10006detail9transform16transform_kernelINS2_10policy_hubILb1EN4cuda3std3__45tupleIJN6thrust24THRUST_300001_SM_1000_NS7pointerI10DEInstanceNSA_8cuda_cub3tagENSA_11use_defaultESF_EEEEEE10policy1000ElNS7_10__identityENSA_10device_ptrISC_EEJPSC_EEEvT0_iT1_T2_DpNS2_10kernel_argIT3_EE
        .type           _ZN3cub18CUB_300001_SM_10006detail9transform16transform_kernelINS2_10policy_hubILb1EN4cuda3std3__45tupleIJN6thrust24THRUST_300001_SM_1000_NS7pointerI10DEInstanceNSA_8cuda_cub3tagENSA_11use_defaultESF_EEEEEE10policy1000ElNS7_10__identityENSA_10device_ptrISC_EEJPSC_EEEvT0_iT1_T2_DpNS2_10kernel_argIT3_EE,@function
        .size           _ZN3cub18CUB_300001_SM_10006detail9transform16transform_kernelINS2_10policy_hubILb1EN4cuda3std3__45tupleIJN6thrust24THRUST_300001_SM_1000_NS7pointerI10DEInstanceNSA_8cuda_cub3tagENSA_11use_defaultESF_EEEEEE10policy1000ElNS7_10__identityENSA_10device_ptrISC_EEJPSC_EEEvT0_iT1_T2_DpNS2_10kernel_argIT3_EE,(.L_x_240 - _ZN3cub18CUB_300001_SM_10006detail9transform16transform_kernelINS2_10policy_hubILb1EN4cuda3std3__45tupleIJN6thrust24THRUST_300001_SM_1000_NS7pointerI10DEInstanceNSA_8cuda_cub3tagENSA_11use_defaultESF_EEEEEE10policy1000ElNS7_10__identityENSA_10device_ptrISC_EEJPSC_EEEvT0_iT1_T2_DpNS2_10kernel_argIT3_EE)
        .other          _ZN3cub18CUB_300001_SM_10006detail9transform16transform_kernelINS2_10policy_hubILb1EN4cuda3std3__45tupleIJN6thrust24THRUST_300001_SM_1000_NS7pointerI10DEInstanceNSA_8cuda_cub3tagENSA_11use_defaultESF_EEEEEE10policy1000ElNS7_10__identityENSA_10device_ptrISC_EEJPSC_EEEvT0_iT1_T2_DpNS2_10kernel_argIT3_EE,@"STO_CUDA_ENTRY STV_DEFAULT"
_ZN3cub18CUB_300001_SM_10006detail9transform16transform_kernelINS2_10policy_hubILb1EN4cuda3std3__45tupleIJN6thrust24THRUST_300001_SM_1000_NS7pointerI10DEInstanceNSA_8cuda_cub3tagENSA_11use_defaultESF_EEEEEE10policy1000ElNS7_10__identityENSA_10device_ptrISC_EEJPSC_EEEvT0_iT1_T2_DpNS2_10kernel_argIT3_EE:
.text._ZN3cub18CUB_300001_SM_10006detail9transform16transform_kernelINS2_10policy_hubILb1EN4cuda3std3__45tupleIJN6thrust24THRUST_300001_SM_1000_NS7pointerI10DEInstanceNSA_8cuda_cub3tagENSA_11use_defaultESF_EEEEEE10policy1000ElNS7_10__identityENSA_10device_ptrISC_EEJPSC_EEEvT0_iT1_T2_DpNS2_10kernel_argIT3_EE:
        /* <DEDUP_REMOVED lines=26> */
.L_x_136:
[----:B------:R-:W-:Y:S01]  /*01a0*/  VIADD R0, R0, 0x4000 ;  /* 0x0000400000007836 */ /* 0x000fe20000000000 */
[----:B------:R0:W-:Y:S04]  /*01b0*/  CCTL.E.PF2 [R2] ;  /* 0x000000000200798f */ /* 0x0001e80000800100 */
[----:B------:R-:W-:Y:S02]  /*01c0*/  ISETP.GE.AND P0, PT, R0, UR6, PT ;  /* 0x0000000600007c0c */ /* 0x000fe4000bf06270 */
[----:B0-----:R-:W-:-:S05]  /*01d0*/  IADD3 R2, P1, PT, R2, 0x4000, RZ ;  /* 0x0000400002027810 */ /* 0x001fca0007f3e0ff */
[----:B------:R-:W-:-:S06]  /*01e0*/  IMAD.X R3, RZ, RZ, R3, P1 ;  /* 0x000000ffff037224 */ /* 0x000fcc00008e0603 */
[----:B------:R-:W-:Y:S05]  /*01f0*/  @!P0 BRA `(.L_x_136) ;  /* 0xfffffffc00e88947 */ /* 0x000fea000383ffff */
.L_x_135:
[----:B------:R-:W-:Y:S05]  /*0200*/  BSYNC.RECONVERGENT B0 ;  /* 0x0000000000007941 */ /* 0x000fea0003800200 */
.L_x_134:
        /* <DEDUP_REMOVED lines=12> */
[----:B------:R-:W-:Y:S01]  /*02d0*/  IMAD.U32 R3, RZ, RZ, UR5 ;  /* 0x00000005ff037e24 */ /* 0x000fe2000f8e00ff */
[----:B------:R-:W-:-:S02]  /*02e0*/  UMOV UR5, UR7 ;  /* 0x0000000700057c82 */ /* 0x000fc40008000000 */
[----:B------:R-:W-:Y:S01]  /*02f0*/  MOV R5, UR20 ;  /* 0x0000001400057c02 */ /* 0x000fe20008000f00 */
[----:B-1----:R-:W-:Y:S06]  /*0300*/  BRA.U !UP0, `(.L_x_137) ;  /* 0x0000000d08507547 */ /* 0x002fec000b800000 */
        /* <DEDUP_REMOVED lines=16> */
[----:B--2---:R-:W-:Y:S04]  /*0410*/  @!P1 STG.E.64 desc[UR16][R16.64], R18 ;  /* 0x0000001210009986 */ /* 0x004fe8000c101b10 */
        /* <DEDUP_REMOVED lines=22> */
[----:B0-----:R-:W2:Y:S04]  /*0580*/  LDG.E.64 R12, desc[UR16][R8.64+0x800] ;  /* 0x00080010080c7981 */ /* 0x001ea8000c1e1b00 */
[----:B------:R-:W3:Y:S04]  /*0590*/  LDG.E.64 R14, desc[UR16][R8.64+0x808] ;  /* 0x00080810080e7981 */ /* 0x000ee8000c1e1b00 */
[----:B--2---:R1:W-:Y:S04]  /*05a0*/  STG.E.64 desc[UR16][R10.64+0x800], R12 ;  /* 0x0008000c0a007986 */ /* 0x0043e8000c101b10 */
[----:B---3--:R1:W-:Y:S02]  /*05b0*/  STG.E.64 desc[UR16][R10.64+0x808], R14 ;  /* 0x0008080e0a007986 */ /* 0x0083e4000c101b10 */
.L_x_140:
[----:B------:R-:W-:Y:S05]  /*05c0*/  BSYNC.RECONVERGENT B0 ;  /* 0x0000000000007941 */ /* 0x000fea0003800200 */
.L_x_139:
[----:B------:R-:W-:Y:S04]  /*05d0*/  BSSY.RECONVERGENT B0, `(.L_x_141) ;  /* 0x0000006000007945 */ /* 0x000fe80003800200 */
[----:B------:R-:W-:Y:S05]  /*05e0*/  @P5 BRA `(.L_x_142) ;  /* 0x0000000000105947 */ /* 0x000fea0003800000 */
[----:B01----:R-:W2:Y:S04]  /*05f0*/  LDG.E.64 R12, desc[UR16][R8.64+0x1000] ;  /* 0x00100010080c7981 */ /* 0x003ea8000c1e1b00 */
[----:B------:R-:W3:Y:S04]  /*0600*/  LDG.E.64 R14, desc[UR16][R8.64+0x1008] ;  /* 0x00100810080e7981 */ /* 0x000ee8000c1e1b00 */
[----:B--2---:R2:W-:Y:S04]  /*0610*/  STG.E.64 desc[UR16][R10.64+0x1000], R12 ;  /* 0x0010000c0a007986 */ /* 0x0045e8000c101b10 */
[----:B---3--:R2:W-:Y:S02]  /*0620*/  STG.E.64 desc[UR16][R10.64+0x1008], R14 ;  /* 0x0010080e0a007986 */ /* 0x0085e4000c101b10 */
.L_x_142:
[----:B------:R-:W-:Y:S05]  /*0630*/  BSYNC.RECONVERGENT B0 ;  /* 0x0000000000007941 */ /* 0x000fea0003800200 */
.L_x_141:
[----:B------:R-:W-:Y:S04]  /*0640*/  BSSY.RECONVERGENT B0, `(.L_x_143) ;  /* 0x0000006000007945 */ /* 0x000fe80003800200 */
[----:B------:R-:W-:Y:S05]  /*0650*/  @P4 BRA `(.L_x_144) ;  /* 0x0000000000104947 */ /* 0x000fea0003800000 */
[----:B012---:R-:W2:Y:S04]  /*0660*/  LDG.E.64 R12, desc[UR16][R8.64+0x1800] ;  /* 0x00180010080c7981 */ /* 0x007ea8000c1e1b00 */
[----:B------:R-:W3:Y:S04]  /*0670*/  LDG.E.64 R14, desc[UR16][R8.64+0x1808] ;  /* 0x00180810080e7981 */ /* 0x000ee8000c1e1b00 */
[----:B--2---:R4:W-:Y:S04]  /*0680*/  STG.E.64 desc[UR16][R10.64+0x1800], R12 ;  /* 0x0018000c0a007986 */ /* 0x0049e8000c101b10 */
[----:B---3--:R4:W-:Y:S02]  /*0690*/  STG.E.64 desc[UR16][R10.64+0x1808], R14 ;  /* 0x0018080e0a007986 */ /* 0x0089e4000c101b10 */
.L_x_144:
[----:B------:R-:W-:Y:S05]  /*06a0*/  BSYNC.RECONVERGENT B0 ;  /* 0x0000000000007941 */ /* 0x000fea0003800200 */
.L_x_143:
[----:B------:R-:W-:Y:S04]  /*06b0*/  BSSY.RECONVERGENT B0, `(.L_x_145) ;  /* 0x0000006000007945 */ /* 0x000fe80003800200 */
[----:B------:R-:W-:Y:S05]  /*06c0*/  @P3 BRA `(.L_x_146) ;  /* 0x0000000000103947 */ /* 0x000fea0003800000 */
[----:B012-4-:R-:W2:Y:S04]  /*06d0*/  LDG.E.64 R12, desc[UR16][R8.64+0x2000] ;  /* 0x00200010080c7981 */ /* 0x017ea8000c1e1b00 */
[----:B------:R-:W3:Y:S04]  /*06e0*/  LDG.E.64 R14, desc[UR16][R8.64+0x2008] ;  /* 0x00200810080e7981 */ /* 0x000ee8000c1e1b00 */
[----:B--2---:R0:W-:Y:S04]  /*06f0*/  STG.E.64 desc[UR16][R10.64+0x2000], R12 ;  /* 0x0020000c0a007986 */ /* 0x0041e8000c101b10 */
[----:B---3--:R0:W-:Y:S02]  /*0700*/  STG.E.64 desc[UR16][R10.64+0x2008], R14 ;  /* 0x0020080e0a007986 */ /* 0x0081e4000c101b10 */
.L_x_146:
[----:B------:R-:W-:Y:S05]  /*0710*/  BSYNC.RECONVERGENT B0 ;  /* 0x0000000000007941 */ /* 0x000fea0003800200 */
.L_x_145:
[----:B------:R-:W-:Y:S04]  /*0720*/  BSSY.RECONVERGENT B0, `(.L_x_147) ;  /* 0x0000006000007945 */ /* 0x000fe80003800200 */
[----:B------:R-:W-:Y:S05]  /*0730*/  @P2 BRA `(.L_x_148) ;  /* 0x0000000000102947 */ /* 0x000fea0003800000 */
[----:B012-4-:R-:W2:Y:S04]  /*0740*/  LDG.E.64 R12, desc[UR16][R8.64+0x2800] ;  /* 0x00280010080c7981 */ /* 0x017ea8000c1e1b00 */
[----:B------:R-:W3:Y:S04]  /*0750*/  LDG.E.64 R14, desc[UR16][R8.64+0x2808] ;  /* 0x00280810080e7981 */ /* 0x000ee8000c1e1b00 */
[----:B--2---:R0:W-:Y:S04]  /*0760*/  STG.E.64 desc[UR16][R10.64+0x2800], R12 ;  /* 0x0028000c0a007986 */ /* 0x0041e8000c101b10 */
[----:B---3--:R0:W-:Y:S02]  /*0770*/  STG.E.64 desc[UR16][R10.64+0x2808], R14 ;  /* 0x0028080e0a007986 */ /* 0x0081e4000c101b10 */
.L_x_148:
[----:B------:R-:W-:Y:S05]  /*0780*/  BSYNC.RECONVERGENT B0 ;  /* 0x0000000000007941 */ /* 0x000fea0003800200 */
.L_x_147:
[----:B------:R-:W-:Y:S04]  /*0790*/  BSSY.RECONVERGENT B0, `(.L_x_149) ;  /* 0x0000006000007945 */ /* 0x000fe80003800200 */
[----:B------:R-:W-:Y:S05]  /*07a0*/  @P1 BRA `(.L_x_150) ;  /* 0x0000000000101947 */ /* 0x000fea0003800000 */
[----:B012-4-:R-:W2:Y:S04]  /*07b0*/  LDG.E.64 R12, desc[UR16][R8.64+0x3000] ;  /* 0x00300010080c7981 */ /* 0x017ea8000c1e1b00 */
[----:B------:R-:W3:Y:S04]  /*07c0*/  LDG.E.64 R14, desc[UR16][R8.64+0x3008] ;  /* 0x00300810080e7981 */ /* 0x000ee8000c1e1b00 */
[----:B--2---:R0:W-:Y:S04]  /*07d0*/  STG.E.64 desc[UR16][R10.64+0x3000], R12 ;  /* 0x0030000c0a007986 */ /* 0x0041e8000c101b10 */
[----:B---3--:R0:W-:Y:S02]  /*07e0*/  STG.E.64 desc[UR16][R10.64+0x3008], R14 ;  /* 0x0030080e0a007986 */ /* 0x0081e4000c101b10 */
.L_x_150:
[----:B------:R-:W-:Y:S05]  /*07f0*/  BSYNC.RECONVERGENT B0 ;  /* 0x0000000000007941 */ /* 0x000fea0003800200 */
.L_x_149:
[----:B------:R-:W-:Y:S05]  /*0800*/  @!P0 BRA `(.L_x_138) ;  /* 0x0000000000ec8947 */ /* 0x000fea0003800000 */
[----:B------:R-:W-:-:S07]  /*0810*/  IMAD.MOV.U32 R6, RZ, RZ, 0x8 ;  /* 0x00000008ff067424 */ /* 0x000fce00078e00ff */
.L_x_153:
        /* <DEDUP_REMOVED lines=10> */
[----:B--2---:R-:W-:Y:S04]  /*08c0*/  @!P0 STG.E.64 desc[UR16][R14.64], R16 ;  /* 0x000000100e008986 */ /* 0x004fe8000c101b10 */
        /* <DEDUP_REMOVED lines=8> */
[----:B------:R-:W3:Y:S04]  /*0950*/  @!P0 LDG.E.64 R18, desc[UR16][R10.64+0x800] ;  /* 0x000800100a128981 */ /* 0x000ee8000c1e1b00 */
[----:B------:R-:W4:Y:S01]  /*0960*/  @!P0 LDG.E.64 R20, desc[UR16][R10.64+0x808] ;  /* 0x000808100a148981 */ /* 0x000f22000c1e1b00 */
[----:B------:R-:W-:-:S02]  /*0970*/  ISETP.GE.AND P1, PT, R12, UR13, PT ;  /* 0x0000000d0c007c0c */ /* 0x000fc4000bf26270 */
[C---:B------:R-:W-:Y:S01]  /*0980*/  IADD3 R12, PT, PT, R13.reuse, 0x200, RZ ;  /* 0x000002000d0c7810 */ /* 0x040fe20007ffe0ff */
[----:B---3--:R3:W-:Y:S04]  /*0990*/  @!P0 STG.E.64 desc[UR16][R8.64+0x800], R18 ;  /* 0x0008001208008986 */ /* 0x0087e8000c101b10 */
[----:B----4-:R4:W-:Y:S06]  /*09a0*/  @!P0 STG.E.64 desc[UR16][R8.64+0x808], R20 ;  /* 0x0008081408008986 */ /* 0x0109ec000c101b10 */
[----:B0-----:R-:W5:Y:S04]  /*09b0*/  @!P1 LDG.E.64 R14, desc[UR16][R10.64+0x1000] ;  /* 0x001000100a0e9981 */ /* 0x001f68000c1e1b00 */
[----:B------:R-:W2:Y:S01]  /*09c0*/  @!P1 LDG.E.64 R16, desc[UR16][R10.64+0x1008] ;  /* 0x001008100a109981 */ /* 0x000ea2000c1e1b00 */
[----:B------:R-:W-:Y:S01]  /*09d0*/  ISETP.GE.AND P0, PT, R12, UR13, PT ;  /* 0x0000000d0c007c0c */ /* 0x000fe2000bf06270 */
[----:B------:R-:W-:-:S02]  /*09e0*/  VIADD R12, R13, 0x280 ;  /* 0x000002800d0c7836 */ /* 0x000fc40000000000 */
[----:B-----5:R0:W-:Y:S04]  /*09f0*/  @!P1 STG.E.64 desc[UR16][R8.64+0x1000], R14 ;  /* 0x0010000e08009986 */ /* 0x0201e8000c101b10 */
[----:B--2---:R2:W-:Y:S06]  /*0a00*/  @!P1 STG.E.64 desc[UR16][R8.64+0x1008], R16 ;  /* 0x0010081008009986 */ /* 0x0045ec000c101b10 */
[----:B-1----:R-:W5:Y:S04]  /*0a10*/  @!P0 LDG.E.64 R22, desc[UR16][R10.64+0x1800] ;  /* 0x001800100a168981 */ /* 0x002f68000c1e1b00 */
[----:B------:R-:W3:Y:S01]  /*0a20*/  @!P0 LDG.E.64 R24, desc[UR16][R10.64+0x1808] ;  /* 0x001808100a188981 */ /* 0x000ee2000c1e1b00 */
[----:B------:R-:W-:-:S02]  /*0a30*/  ISETP.GE.AND P1, PT, R12, UR13, PT ;  /* 0x0000000d0c007c0c */ /* 0x000fc4000bf26270 */
[----:B------:R-:W-:Y:S01]  /*0a40*/  IADD3 R12, PT, PT, R13, 0x300, RZ ;  /* 0x000003000d0c7810 */ /* 0x000fe20007ffe0ff */
[----:B-----5:R1:W-:Y:S04]  /*0a50*/  @!P0 STG.E.64 desc[UR16][R8.64+0x1800], R22 ;  /* 0x0018001608008986 */ /* 0x0203e8000c101b10 */
[----:B---3--:R1:W-:Y:S06]  /*0a60*/  @!P0 STG.E.64 desc[UR16][R8.64+0x1808], R24 ;  /* 0x0018081808008986 */ /* 0x0083ec000c101b10 */
[----:B------:R-:W3:Y:S04]  /*0a70*/  @!P1 LDG.E.64 R18, desc[UR16][R10.64+0x2000] ;  /* 0x002000100a129981 */ /* 0x000ee8000c1e1b00 */
[----:B----4-:R-:W4:Y:S01]  /*0a80*/  @!P1 LDG.E.64 R20, desc[UR16][R10.64+0x2008] ;  /* 0x002008100a149981 */ /* 0x010f22000c1e1b00 */
[----:B------:R-:W-:-:S03]  /*0a90*/  ISETP.GE.AND P0, PT, R12, UR13, PT ;  /* 0x0000000d0c007c0c */ /* 0x000fc6000bf06270 */
[----:B---3--:R1:W-:Y:S04]  /*0aa0*/  @!P1 STG.E.64 desc[UR16][R8.64+0x2000], R18 ;  /* 0x0020001208009986 */ /* 0x0083e8000c101b10 */
[----:B----4-:R1:W-:Y:S06]  /*0ab0*/  @!P1 STG.E.64 desc[UR16][R8.64+0x2008], R20 ;  /* 0x0020081408009986 */ /* 0x0103ec000c101b10 */
[----:B0-----:R-:W3:Y:S04]  /*0ac0*/  @!P0 LDG.E.64 R14, desc[UR16][R10.64+0x2800] ;  /* 0x002800100a0e8981 */ /* 0x001ee8000c1e1b00 */
[----:B--2---:R-:W2:Y:S01]  /*0ad0*/  @!P0 LDG.E.64 R16, desc[UR16][R10.64+0x2808] ;  /* 0x002808100a108981 */ /* 0x004ea2000c1e1b00 */
[----:B------:R-:W-:Y:S01]  /*0ae0*/  VIADD R13, R13, 0x380 ;  /* 0x000003800d0d7836 */ /* 0x000fe20000000000 */
[----:B------:R-:W-:Y:S01]  /*0af0*/  IADD3 R6, PT, PT, R6, 0x8, RZ ;  /* 0x0000000806067810 */ /* 0x000fe20007ffe0ff */
[----:B------:R-:W-:Y:S03]  /*0b00*/  BSSY.RECONVERGENT B0, `(.L_x_151) ;  /* 0x000000a000007945 */ /* 0x000fe60003800200 */
[----:B------:R-:W-:Y:S01]  /*0b10*/  ISETP.NE.AND P1, PT, R6, R0, PT ;  /* 0x000000000600720c */ /* 0x000fe20003f25270 */
[----:B---3--:R1:W-:Y:S04]  /*0b20*/  @!P0 STG.E.64 desc[UR16][R8.64+0x2800], R14 ;  /* 0x0028000e08008986 */ /* 0x0083e8000c101b10 */
[----:B--2---:R1:W-:Y:S01]  /*0b30*/  @!P0 STG.E.64 desc[UR16][R8.64+0x2808], R16 ;  /* 0x0028081008008986 */ /* 0x0043e2000c101b10 */
[----:B------:R-:W-:-:S13]  /*0b40*/  ISETP.GE.AND P0, PT, R13, UR13, PT ;  /* 0x0000000d0d007c0c */ /* 0x000fda000bf06270 */
[----:B-1----:R-:W-:Y:S05]  /*0b50*/  @P0 BRA `(.L_x_152) ;  /* 0x0000000000100947 */ /* 0x002fea0003800000 */
[----:B------:R-:W2:Y:S04]  /*0b60*/  LDG.E.64 R12, desc[UR16][R10.64+0x3000] ;  /* 0x003000100a0c7981 */ /* 0x000ea8000c1e1b00 */
[----:B------:R-:W3:Y:S04]  /*0b70*/  LDG.E.64 R14, desc[UR16][R10.64+0x3008] ;  /* 0x003008100a0e7981 */ /* 0x000ee8000c1e1b00 */
[----:B--2---:R0:W-:Y:S04]  /*0b80*/  STG.E.64 desc[UR16][R8.64+0x3000], R12 ;  /* 0x0030000c08007986 */ /* 0x0041e8000c101b10 */
[----:B---3--:R0:W-:Y:S02]  /*0b90*/  STG.E.64 desc[UR16][R8.64+0x3008], R14 ;  /* 0x0030080e08007986 */ /* 0x0081e4000c101b10 */
.L_x_152:
[----:B------:R-:W-:Y:S05]  /*0ba0*/  BSYNC.RECONVERGENT B0 ;  /* 0x0000000000007941 */ /* 0x000fea0003800200 */
.L_x_151:
[----:B------:R-:W-:Y:S05]  /*0bb0*/  @P1 BRA `(.L_x_153) ;  /* 0xfffffffc00181947 */ /* 0x000fea000383ffff */
.L_x_138:
[----:B------:R-:W-:-:S13]  /*0bc0*/  ISETP.NE.AND P0, PT, RZ, UR4, PT ;  /* 0x00000004ff007c0c */ /* 0x000fda000bf05270 */
[----:B------:R-:W-:Y:S05]  /*0bd0*/  @!P0 EXIT ;  /* 0x000000000000894d */ /* 0x000fea0003800000 */
[----:B------:R-:W3:Y:S01]  /*0be0*/  LDC R6, c[0x0][0x388] ;  /* 0x0000e200ff067b82 */ /* 0x000ee20000000800 */
[----:B------:R-:W-:Y:S01]  /*0bf0*/  UISETP.GE.U32.AND UP0, UPT, UR4, 0x4, UPT ;  /* 0x000000040400788c */ /* 0x000fe2000bf06070 */
[----:B---3--:R-:W-:-:S04]  /*0c00*/  LOP3.LUT R26, R6, 0x3, RZ, 0xc0, !PT ;  /* 0x00000003061a7812 */ /* 0x008fc800078ec0ff */
[----:B------:R-:W-:-:S04]  /*0c10*/  ISETP.NE.AND P2, PT, R26, RZ, PT ;  /* 0x000000ff1a00720c */ /* 0x000fc80003f45270 */
[----:B------:R-:W-:Y:S09]  /*0c20*/  BRA.U !UP0, `(.L_x_154) ;  /* 0x0000000108847547 */ /* 0x000ff2000b800000 */
[----:B0-----:R-:W-:-:S05]  /*0c30*/  IMAD R9, R0, 0x80, R7 ;  /* 0x0000008000097824 */ /* 0x001fca00078e0207 */
        /* <DEDUP_REMOVED lines=9> */
[----:B---3--:R-:W-:Y:S04]  /*0cd0*/  @!P0 STG.E.64 desc[UR16][R12.64+0x8], R16 ;  /* 0x000008100c008986 */ /* 0x008fe8000c101b10 */
        /* <DEDUP_REMOVED lines=8> */
[----:B------:R-:W3:Y:S04]  /*0d60*/  @!P0 LDG.E.64 R28, desc[UR16][R24.64] ;  /* 0x00000010181c8981 */ /* 0x000ee8000c1e1b00 */
[----:B0-----:R-:W4:Y:S01]  /*0d70*/  @!P0 LDG.E.64 R14, desc[UR16][R24.64+0x8] ;  /* 0x00000810180e8981 */ /* 0x001f22000c1e1b00 */
[----:B-1----:R-:W-:Y:S01]  /*0d80*/  IADD3 R21, PT, PT, R9, 0x180, RZ ;  /* 0x0000018009157810 */ /* 0x002fe20007ffe0ff */
[----:B------:R-:W-:-:S03]  /*0d90*/  @!P0 IMAD.WIDE R8, R27, 0x10, R4 ;  /* 0x000000101b088825 */ /* 0x000fc600078e0204 */
[----:B------:R-:W-:-:S13]  /*0da0*/  ISETP.GE.AND P1, PT, R21, UR13, PT ;  /* 0x0000000d15007c0c */ /* 0x000fda000bf26270 */
[C---:B------:R-:W-:Y:S01]  /*0db0*/  @!P1 IMAD.WIDE R12, R21.reuse, 0x10, R2 ;  /* 0x00000010150c9825 */ /* 0x040fe200078e0202 */
[----:B---3--:R3:W-:Y:S04]  /*0dc0*/  @!P0 STG.E.64 desc[UR16][R8.64], R28 ;  /* 0x0000001c08008986 */ /* 0x0087e8000c101b10 */
[----:B----4-:R3:W-:Y:S04]  /*0dd0*/  @!P0 STG.E.64 desc[UR16][R8.64+0x8], R14 ;  /* 0x0000080e08008986 */ /* 0x0107e8000c101b10 */
[----:B------:R-:W4:Y:S04]  /*0de0*/  @!P1 LDG.E.64 R16, desc[UR16][R12.64] ;  /* 0x000000100c109981 */ /* 0x000f28000c1e1b00 */
[----:B------:R-:W5:Y:S01]  /*0df0*/  @!P1 LDG.E.64 R18, desc[UR16][R12.64+0x8] ;  /* 0x000008100c129981 */ /* 0x000f62000c1e1b00 */
[----:B--2---:R-:W-:-:S04]  /*0e00*/  @!P1 IMAD.WIDE R10, R21, 0x10, R4 ;  /* 0x00000010150a9825 */ /* 0x004fc800078e0204 */
[----:B------:R-:W-:Y:S01]  /*0e10*/  VIADD R0, R0, 0x4 ;  /* 0x0000000400007836 */ /* 0x000fe20000000000 */
[----:B----4-:R3:W-:Y:S04]  /*0e20*/  @!P1 STG.E.64 desc[UR16][R10.64], R16 ;  /* 0x000000100a009986 */ /* 0x0107e8000c101b10 */
[----:B-----5:R3:W-:Y:S02]  /*0e30*/  @!P1 STG.E.64 desc[UR16][R10.64+0x8], R18 ;  /* 0x000008120a009986 */ /* 0x0207e4000c101b10 */
.L_x_154:
[----:B------:R-:W-:Y:S05]  /*0e40*/  @!P2 EXIT ;  /* 0x000000000000a94d */ /* 0x000fea0003800000 */
[----:B------:R-:W-:Y:S02]  /*0e50*/  ISETP.NE.AND P0, PT, R26, 0x1, PT ;  /* 0x000000011a00780c */ /* 0x000fe40003f05270 */
[----:B------:R-:W-:-:S04]  /*0e60*/  LOP3.LUT R6, R6, 0x1, RZ, 0xc0, !PT ;  /* 0x0000000106067812 */ /* 0x000fc800078ec0ff */
[----:B------:R-:W-:-:S07]  /*0e70*/  ISETP.NE.U32.AND P2, PT, R6, 0x1, PT ;  /* 0x000000010600780c */ /* 0x000fce0003f45070 */
[----:B------:R-:W-:Y:S06]  /*0e80*/  @!P0 BRA `(.L_x_155) ;  /* 0x0000000000448947 */ /* 0x000fec0003800000 */
[----:B01234-:R-:W-:-:S04]  /*0e90*/  LEA R11, R0, R7, 0x7 ;  /* 0x00000007000b7211 */ /* 0x01ffc800078e38ff */
        /* <DEDUP_REMOVED lines=16> */
.L_x_155:
[----:B------:R-:W-:Y:S05]  /*0fa0*/  @P2 EXIT ;  /* 0x000000000000294d */ /* 0x000fea0003800000 */
[----:B01234-:R-:W-:-:S05]  /*0fb0*/  IMAD R11, R0, 0x80, R7 ;  /* 0x00000080000b7824 */ /* 0x01ffca00078e0207 */
        /* <DEDUP_REMOVED lines=9> */
.L_x_137:
        /* <DEDUP_REMOVED lines=9> */
[----:B------:R-:W-:Y:S01]  /*10e0*/  ULOP3.LUT UR4, UR21, 0x7ffffff0, URZ, 0xc0, !UPT ;  /* 0x7ffffff015047892 */ /* 0x000fe2000f8ec0ff */
[C---:B------:R-:W-:Y:S01]  /*10f0*/  IADD3 R0, PT, PT, R7.reuse, 0x480, RZ ;  /* 0x0000048007007810 */ /* 0x040fe20007ffe0ff */
[----:B------:R-:W-:Y:S02]  /*1100*/  UIADD3 UR15, UP0, UPT, UR5, UR8, URZ ;  /* 0x00000008050f7290 */ /* 0x000fe4000ff1e0ff */
[----:B------:R-:W-:Y:S02]  /*1110*/  ULEA UR22, UP1, UR18, UR10, 0x4 ;  /* 0x0000000a12167291 */ /* 0x000fe4000f8220ff */
[----:B------:R-:W-:Y:S01]  /*1120*/  UIADD3.X UR20, UPT, UPT, UR6, UR9, URZ, UP0, !UPT ;  /* 0x0000000906147290 */ /* 0x000fe200087fe4ff */
[----:B------:R-:W1:Y:S01]  /*1130*/  LDC.64 R8, c[0x0][0x398] ;  /* 0x0000e600ff087b82 */ /* 0x000e620000000a00 */
[----:B------:R-:W-:Y:S02]  /*1140*/  UIADD3 UR13, UPT, UPT, -UR4, URZ, URZ ;  /* 0x000000ff040d7290 */ /* 0x000fe4000fffe1ff */
[----:B------:R-:W-:Y:S01]  /*1150*/  ULEA.HI.X UR23, UR18, UR11, UR14, 0x4, UP1 ;  /* 0x0000000b12177291 */ /* 0x000fe200088f240e */
[----:B0-----:R-:W-:-:S04]  /*1160*/  IMAD.WIDE.U32 R10, R7, 0x10, R10 ;  /* 0x00000010070a7825 */ /* 0x001fc800078e000a */
[----:B-1----:R-:W-:-:S07]  /*1170*/  IMAD.WIDE.U32 R8, R7, 0x10, R8 ;  /* 0x0000001007087825 */ /* 0x002fce00078e0008 */
.L_x_157:
[----:B---3--:R-:W-:-:S04]  /*1180*/  IADD3 R14, P1, PT, R8, UR5, RZ ;  /* 0x00000005080e7c10 */ /* 0x008fc8000ff3e0ff */
[----:B------:R-:W-:-:S05]  /*1190*/  IADD3.X R15, PT, PT, R9, UR6, RZ, P1, !PT ;  /* 0x00000006090f7c10 */ /* 0x000fca0008ffe4ff */
[----:B------:R-:W2:Y:S04]  /*11a0*/  LDG.E.64 R16, desc[UR16][R14.64] ;  /* 0x000000100e107981 */ /* 0x000ea8000c1e1b00 */
[----:B------:R-:W3:Y:S01]  /*11b0*/  LDG.E.64 R18, desc[UR16][R14.64+0x8] ;  /* 0x000008100e127981 */ /* 0x000ee2000c1e1b00 */
        /* <DEDUP_REMOVED lines=19> */
[----:B----4-:R-:W-:Y:S04]  /*12f0*/  STG.E.64 desc[UR16][R12.64+0x2008], R20 ;  /* 0x002008140c007986 */ /* 0x010fe8000c101b10 */
[----:B------:R-:W3:Y:S04]  /*1300*/  LDG.E.64 R22, desc[UR16][R14.64+0x2800] ;  /* 0x002800100e167981 */ /* 0x000ee8000c1e1b00 */
[----:B------:R-:W4:Y:S04]  /*1310*/  LDG.E.64 R24, desc[UR16][R14.64+0x2808] ;  /* 0x002808100e187981 */ /* 0x000f28000c1e1b00 */
[----:B---3--:R-:W-:Y:S04]  /*1320*/  STG.E.64 desc[UR16][R12.64+0x2800], R22 ;  /* 0x002800160c007986 */ /* 0x008fe8000c101b10 */
[----:B----4-:R3:W-:Y:S04]  /*1330*/  STG.E.64 desc[UR16][R12.64+0x2808], R24 ;  /* 0x002808180c007986 */ /* 0x0107e8000c101b10 */
[----:B-----5:R-:W4:Y:S04]  /*1340*/  LDG.E.64 R26, desc[UR16][R14.64+0x3000] ;  /* 0x003000100e1a7981 */ /* 0x020f28000c1e1b00 */
[----:B0-----:R-:W5:Y:S04]  /*1350*/  LDG.E.64 R28, desc[UR16][R14.64+0x3008] ;  /* 0x003008100e1c7981 */ /* 0x001f68000c1e1b00 */
[----:B----4-:R-:W-:Y:S04]  /*1360*/  STG.E.64 desc[UR16][R12.64+0x3000], R26 ;  /* 0x0030001a0c007986 */ /* 0x010fe8000c101b10 */
[----:B-----5:R-:W-:Y:S04]  /*1370*/  STG.E.64 desc[UR16][R12.64+0x3008], R28 ;  /* 0x0030081c0c007986 */ /* 0x020fe8000c101b10 */
[----:B--2---:R-:W2:Y:S04]  /*1380*/  LDG.E.64 R16, desc[UR16][R14.64+0x3800] ;  /* 0x003800100e107981 */ /* 0x004ea8000c1e1b00 */
[----:B-1----:R-:W4:Y:S01]  /*1390*/  LDG.E.64 R18, desc[UR16][R14.64+0x3808] ;  /* 0x003808100e127981 */ /* 0x002f22000c1e1b00 */
[----:B---3--:R-:W-:Y:S01]  /*13a0*/  MOV R25, UR23 ;  /* 0x0000001700197c02 */ /* 0x008fe20008000f00 */
[----:B------:R-:W-:-:S02]  /*13b0*/  IMAD.U32 R24, RZ, RZ, UR22 ;  /* 0x00000016ff187e24 */ /* 0x000fc4000f8e00ff */
[----:B--2---:R0:W-:Y:S04]  /*13c0*/  STG.E.64 desc[UR16][R12.64+0x3800], R16 ;  /* 0x003800100c007986 */ /* 0x0041e8000c101b10 */
[----:B----4-:R1:W-:Y:S04]  /*13d0*/  STG.E.64 desc[UR16][R12.64+0x3808], R18 ;  /* 0x003808120c007986 */ /* 0x0103e8000c101b10 */
[----:B------:R-:W2:Y:S04]  /*13e0*/  LDG.E.64 R20, desc[UR16][R14.64+0x4000] ;  /* 0x004000100e147981 */ /* 0x000ea8000c1e1b00 */
[----:B------:R-:W3:Y:S01]  /*13f0*/  LDG.E.64 R22, desc[UR16][R14.64+0x4008] ;  /* 0x004008100e167981 */ /* 0x000ee2000c1e1b00 */
[----:B0-----:R-:W-:Y:S01]  /*1400*/  IMAD.WIDE R16, R0, 0x10, R24 ;  /* 0x0000001000107825 */ /* 0x001fe200078e0218 */
[----:B------:R-:W-:-:S02]  /*1410*/  MOV R29, UR20 ;  /* 0x00000014001d7c02 */ /* 0x000fc40008000f00 */
        /* <DEDUP_REMOVED lines=38> */
.L_x_156:
[----:B------:R-:W-:Y:S05]  /*1680*/  @!P0 EXIT ;  /* 0x000000000000894d */ /* 0x000fea0003800000 */
[----:B------:R-:W-:Y:S02]  /*1690*/  UISETP.GE.U32.AND UP0, UPT, UR24, 0x8, UPT ;  /* 0x000000081800788c */ /* 0x000fe4000bf06070 */
[----:B------:R-:W-:-:S06]  /*16a0*/  ULOP3.LUT UR5, UR21, 0x7, URZ, 0xc0, !UPT ;  /* 0x0000000715057892 */ /* 0x000fcc000f8ec0ff */
[----:B------:R-:W-:Y:S01]  /*16b0*/  ISETP.NE.AND P0, PT, RZ, UR5, PT ;  /* 0x00000005ff007c0c */ /* 0x000fe2000bf05270 */
[----:B------:R-:W-:-:S12]  /*16c0*/  BRA.U !UP0, `(.L_x_158) ;  /* 0x0000000108947547 */ /* 0x000fd8000b800000 */
[----:B------:R-:W-:-:S05]  /*16d0*/  MOV R0, UR4 ;  /* 0x0000000400007c02 */ /* 0x000fca0008000f00 */
[----:B------:R-:W-:-:S04]  /*16e0*/  IMAD R11, R0, 0x80, R7 ;  /* 0x00000080000b7824 */ /* 0x000fc800078e0207 */
[----:B------:R-:W-:-:S05]  /*16f0*/  IMAD.WIDE R8, R11, 0x10, R2 ;  /* 0x000000100b087825 */ /* 0x000fca00078e0202 */
[----:B---3--:R-:W2:Y:S04]  /*1700*/  LDG.E.64 R12, desc[UR16][R8.64] ;  /* 0x00000010080c7981 */ /* 0x008ea8000c1e1b00 */
        /* <DEDUP_REMOVED lines=33> */
.L_x_158:
        /* <DEDUP_REMOVED lines=26> */
.L_x_159:
[----:B------:R-:W-:Y:S05]  /*1ac0*/  @!P0 EXIT ;  /* 0x000000000000894d */ /* 0x000fea0003800000 */
[----:B------:R-:W-:Y:S01]  /*1ad0*/  ULOP3.LUT UR5, UR7, 0x8, URZ, 0xfc, !UPT ;  /* 0x0000000807057892 */ /* 0x000fe2000f8efcff */
[----:B------:R-:W-:-:S03]  /*1ae0*/  MOV R0, UR4 ;  /* 0x0000000400007c02 */ /* 0x000fc60008000f00 */
[----:B------:R-:W-:Y:S02]  /*1af0*/  UIADD3 UR8, UP0, UPT, UR5, UR8, URZ ;  /* 0x0000000805087290 */ /* 0x000fe4000ff1e0ff */
[----:B------:R-:W-:Y:S01]  /*1b00*/  UIADD3 UR10, UP1, UPT, UR5, UR10, URZ ;  /* 0x0000000a050a7290 */ /* 0x000fe2000ff3e0ff */
[----:B-1--4-:R-:W-:Y:S01]  /*1b10*/  IMAD R11, R0, 0x80, R7 ;  /* 0x00000080000b7824 */ /* 0x012fe200078e0207 */
[----:B------:R-:W-:Y:S02]  /*1b20*/  UIADD3 UR5, UPT, UPT, -UR6, URZ, URZ ;  /* 0x000000ff06057290 */ /* 0x000fe4000fffe1ff */
[----:B------:R-:W-:Y:S02]  /*1b30*/  UIADD3.X UR9, UPT, UPT, UR12, UR9, URZ, UP0, !UPT ;  /* 0x000000090c097290 */ /* 0x000fe400087fe4ff */
[----:B------:R-:W-:-:S12]  /*1b40*/  UIADD3.X UR11, UPT, UPT, UR12, UR11, URZ, UP1, !UPT ;  /* 0x0000000b0c0b7290 */ /* 0x000fd80008ffe4ff */
.L_x_160:
[----:B------:R-:W-:Y:S01]  /*1b50*/  MOV R4, UR10 ;  /* 0x0000000a00047c02 */ /* 0x000fe20008000f00 */
[----:B------:R-:W-:-:S04]  /*1b60*/  IMAD.U32 R5, RZ, RZ, UR11 ;  /* 0x0000000bff057e24 */ /* 0x000fc8000f8e00ff */
[----:B------:R-:W-:-:S05]  /*1b70*/  IMAD.WIDE R4, R11, 0x10, R4 ;  /* 0x000000100b047825 */ /* 0x000fca00078e0204 */
[----:B0-----:R-:W2:Y:S04]  /*1b80*/  LDG.E.64 R6, desc[UR16][R4.64+-0x8] ;  /* 0xfffff81004067981 */ /* 0x001ea8000c1e1b00 */
[----:B------:R-:W4:Y:S01]  /*1b90*/  LDG.E.64 R8, desc[UR16][R4.64] ;  /* 0x0000001004087981 */ /* 0x000f22000c1e1b00 */
[----:B------:R-:W-:Y:S01]  /*1ba0*/  UIADD3 UR5, UPT, UPT, UR5, 0x1, URZ ;  /* 0x0000000105057890 */ /* 0x000fe2000fffe0ff */
[----:B------:R-:W-:Y:S01]  /*1bb0*/  MOV R2, UR8 ;  /* 0x0000000800027c02 */ /* 0x000fe20008000f00 */
[----:B------:R-:W-:-:S04]  /*1bc0*/  IMAD.U32 R3, RZ, RZ, UR9 ;  /* 0x00000009ff037e24 */ /* 0x000fc8000f8e00ff */
[----:B------:R-:W-:Y:S01]  /*1bd0*/  ISETP.NE.AND P0, PT, RZ, UR5, PT ;  /* 0x00000005ff007c0c */ /* 0x000fe2000bf05270 */
[----:B------:R-:W-:-:S05]  /*1be0*/  IMAD.WIDE R2, R11, 0x10, R2 ;  /* 0x000000100b027825 */ /* 0x000fca00078e0202 */
[----:B--2---:R0:W-:Y:S04]  /*1bf0*/  STG.E.64 desc[UR16][R2.64+-0x8], R6 ;  /* 0xfffff80602007986 */ /* 0x0041e8000c101b10 */
[----:B----4-:R0:W-:Y:S03]  /*1c00*/  STG.E.64 desc[UR16][R2.64], R8 ;  /* 0x0000000802007986 */ /* 0x0101e6000c101b10 */
[----:B------:R-:W-:Y:S05]  /*1c10*/  @!P0 EXIT ;  /* 0x000000000000894d */ /* 0x000fea0003800000 */
[----:B------:R-:W-:Y:S01]  /*1c20*/  IADD3 R11, PT, PT, R11, 0x80, RZ ;  /* 0x000000800b0b7810 */ /* 0x000fe20007ffe0ff */
[----:B------:R-:W-:Y:S06]  /*1c30*/  BRA `(.L_x_160) ;  /* 0xfffffffc00c47947 */ /* 0x000fec000383ffff */
.L_x_161:
        /* <DEDUP_REMOVED lines=12> */
.L_x_240:


//--------------------- .text._ZN3cub18CUB_300001_SM_10006detail9transform16transform_kernelINS2_10policy_hubILb1EN4cuda3std3__45tupleIJPK10DEInstanceEEEE10policy1000ElNS7_10__identityEN6thrust24THRUST_300001_SM_1000_NS10device_ptrIS9_EEJSB_EEEvT0_iT1_T2_DpNS2_10kernel_argIT3_EE --------------------------
	.section	.text._ZN3cub18CUB_300001_SM_10006detail9transform16transform_kernelINS2_10policy_hubILb1EN4cuda3std3__45tupleIJPK10DEInstanceEEEE10policy1000ElNS7_10__identityEN6thrust24THRUST_300001_SM_1000_NS10device_ptrIS9_EEJSB_EEEvT0_iT1_T2_DpNS2_10kernel_argIT3_EE,"ax",@progbits
	.align	128
        .global         _ZN3cub18CUB_300001_SM_10006detail9transform16transform_kernelINS2_10policy_hubILb1EN4cuda3std3__45tupleIJPK10DEInstanceEEEE10policy1000ElNS7_10__identityEN6thrust24THRUST_300001_SM_1000_NS10device_ptrIS9_EEJSB_EEEvT0_iT1_T2_DpNS2_10kernel_argIT3_EE
        .type           _ZN3cub18CUB_300001_SM_10006detail9transform16transform_kernelINS2_10policy_hubILb1EN4cuda3std3__45tupleIJPK10DEInstanceEEEE10policy1000ElNS7_10__identityEN6thrust24THRUST_300001_SM_1000_NS10device_ptrIS9_EEJSB_EEEvT0_iT1_T2_DpNS2_10kernel_argIT3_EE,@function
        .size           _ZN3cub18CUB_300001_SM_10006detail9transform16transform_kernelINS2_10policy_hubILb1EN4cuda3std3__45tupleIJPK10DEInstanceEEEE10policy1000ElNS7_10__identityEN6thrust24THRUST_300001_SM_1000_NS10device_ptrIS9_EEJSB_EEEvT0_iT1_T2_DpNS2_10kernel_argIT3_EE,(.L_x_241 - _ZN3cub18CUB_300001_SM_10006detail9transform16transform_kernelINS2_10policy_hubILb1EN4cuda3std3__45tupleIJPK10DEInstanceEEEE10policy1000ElNS7_10__identityEN6thrust24THRUST_300001_SM_1000_NS10device_ptrIS9_EEJSB_EEEvT0_iT1_T2_DpNS2_10kernel_argIT3_EE)
        .other          _ZN3cub18CUB_300001_SM_10006detail9transform16transform_kernelINS2_10policy_hubILb1EN4cuda3std3__45tupleIJPK10DEInstanceEEEE10policy1000ElNS7_10__identityEN6thrust24THRUST_300001_SM_1000_NS10device_ptrIS9_EEJSB_EEEvT0_iT1_T2_DpNS2_10kernel_argIT3_EE,@"STO_CUDA_ENTRY STV_DEFAULT"
_ZN3cub18CUB_300001_SM_10006detail9transform16transform_kernelINS2_10policy_hubILb1EN4cuda3std3__45tupleIJPK10DEInstanceEEEE10policy1000ElNS7_10__identityEN6thrust24THRUST_300001_SM_1000_NS10device_ptrIS9_EEJSB_EEEvT0_iT1_T2_DpNS2_10kernel_argIT3_EE:
.text._ZN3cub18CUB_300001_SM_10006detail9transform16transform_kernelINS2_10policy_hubILb1EN4cuda3std3__45tupleIJPK10DEInstanceEEEE10policy1000ElNS7_10__identityEN6thrust24THRUST_300001_SM_1000_NS10device_ptrIS9_EEJSB_EEEvT0_iT1_T2_DpNS2_10kernel_argIT3_EE:
        /* <DEDUP_REMOVED lines=26> */
.L_x_164:
[----:B------:R-:W-:Y:S01]  /*01a0*/  VIADD R0, R0, 0x4000 ;  /* 0x0000400000007836 */ /* 0x000fe20000000000 */
[----:B------:R0:W-:Y:S04]  /*01b0*/  CCTL.E.PF2 [R2] ;  /* 0x000000000200798f */ /* 0x0001e80000800100 */
[----:B------:R-:W-:Y:S02]  /*01c0*/  ISETP.GE.AND P0, PT, R0, UR6, PT ;  /* 0x0000000600007c0c */ /* 0x000fe4000bf06270 */
[----:B0-----:R-:W-:-:S05]  /*01d0*/  IADD3 R2, P1, PT, R2, 0x4000, RZ ;  /* 0x0000400002027810 */ /* 0x001fca0007f3e0ff */
[----:B------:R-:W-:-:S06]  /*01e0*/  IMAD.X R3, RZ, RZ, R3, P1 ;  /* 0x000000ffff037224 */ /* 0x000fcc00008e0603 */
[----:B------:R-:W-:Y:S05]  /*01f0*/  @!P0 BRA `(.L_x_164) ;  /* 0xfffffffc00e88947 */ /* 0x000fea000383ffff */
.L_x_163:
[----:B------:R-:W-:Y:S05]  /*0200*/  BSYNC.RECONVERGENT B0 ;  /* 0x0000000000007941 */ /* 0x000fea0003800200 */
.L_x_162:
        /* <DEDUP_REMOVED lines=59> */
.L_x_168:
[----:B------:R-:W-:Y:S05]  /*05c0*/  BSYNC.RECONVERGENT B0 ;  /* 0x0000000000007941 */ /* 0x000fea0003800200 */
.L_x_167:
[----:B------:R-:W-:Y:S04]  /*05d0*/  BSSY.RECONVERGENT B0, `(.L_x_169) ;  /* 0x0000006000007945 */ /* 0x000fe80003800200 */
[----:B------:R-:W-:Y:S05]  /*05e0*/  @P5 BRA `(.L_x_170) ;  /* 0x0000000000105947 */ /* 0x000fea0003800000 */
[----:B01----:R-:W2:Y:S04]  /*05f0*/  LDG.E.64 R12, desc[UR16][R8.64+0x1000] ;  /* 0x00100010080c7981 */ /* 0x003ea8000c1e1b00 */
[----:B------:R-:W3:Y:S04]  /*0600*/  LDG.E.64 R14, desc[UR16][R8.64+0x1008] ;  /* 0x00100810080e7981 */ /* 0x000ee8000c1e1b00 */
[----:B--2---:R2:W-:Y:S04]  /*0610*/  STG.E.64 desc[UR16][R10.64+0x1000], R12 ;  /* 0x0010000c0a007986 */ /* 0x0045e8000c101b10 */
[----:B---3--:R2:W-:Y:S02]  /*0620*/  STG.E.64 desc[UR16][R10.64+0x1008], R14 ;  /* 0x0010080e0a007986 */ /* 0x0085e4000c101b10 */
.L_x_170:
[----:B------:R-:W-:Y:S05]  /*0630*/  BSYNC.RECONVERGENT B0 ;  /* 0x0000000000007941 */ /* 0x000fea0003800200 */
.L_x_169:
[----:B------:R-:W-:Y:S04]  /*0640*/  BSSY.RECONVERGENT B0, `(.L_x_171) ;  /* 0x0000006000007945 */ /* 0x000fe80003800200 */
[----:B------:R-:W-:Y:S05]  /*0650*/  @P4 BRA `(.L_x_172) ;  /* 0x0000000000104947 */ /* 0x000fea0003800000 */
[----:B012---:R-:W2:Y:S04]  /*0660*/  LDG.E.64 R12, desc[UR16][R8.64+0x1800] ;  /* 0x00180010080c7981 */ /* 0x007ea8000c1e1b00 */
[----:B------:R-:W3:Y:S04]  /*0670*/  LDG.E.64 R14, desc[UR16][R8.64+0x1808] ;  /* 0x00180810080e7981 */ /* 0x000ee8000c1e1b00 */
[----:B--2---:R4:W-:Y:S04]  /*0680*/  STG.E.64 desc[UR16][R10.64+0x1800], R12 ;  /* 0x0018000c0a007986 */ /* 0x0049e8000c101b10 */
[----:B---3--:R4:W-:Y:S02]  /*0690*/  STG.E.64 desc[UR16][R10.64+0x1808], R14 ;  /* 0x0018080e0a007986 */ /* 0x0089e4000c101b10 */
.L_x_172:
[----:B------:R-:W-:Y:S05]  /*06a0*/  BSYNC.RECONVERGENT B0 ;  /* 0x0000000000007941 */ /* 0x000fea0003800200 */
.L_x_171:
[----:B------:R-:W-:Y:S04]  /*06b0*/  BSSY.RECONVERGENT B0, `(.L_x_173) ;  /* 0x0000006000007945 */ /* 0x000fe80003800200 */
[----:B------:R-:W-:Y:S05]  /*06c0*/  @P3 BRA `(.L_x_174) ;  /* 0x0000000000103947 */ /* 0x000fea0003800000 */
[----:B012-4-:R-:W2:Y:S04]  /*06d0*/  LDG.E.64 R12, desc[UR16][R8.64+0x2000] ;  /* 0x00200010080c7981 */ /* 0x017ea8000c1e1b00 */
[----:B------:R-:W3:Y:S04]  /*06e0*/  LDG.E.64 R14, desc[UR16][R8.64+0x2008] ;  /* 0x00200810080e7981 */ /* 0x000ee8000c1e1b00 */
[----:B--2---:R0:W-:Y:S04]  /*06f0*/  STG.E.64 desc[UR16][R10.64+0x2000], R12 ;  /* 0x0020000c0a007986 */ /* 0x0041e8000c101b10 */
[----:B---3--:R0:W-:Y:S02]  /*0700*/  STG.E.64 desc[UR16][R10.64+0x2008], R14 ;  /* 0x0020080e0a007986 */ /* 0x0081e4000c101b10 */
.L_x_174:
[----:B------:R-:W-:Y:S05]  /*0710*/  BSYNC.RECONVERGENT B0 ;  /* 0x0000000000007941 */ /* 0x000fea0003800200 */
.L_x_173:
[----:B------:R-:W-:Y:S04]  /*0720*/  BSSY.RECONVERGENT B0, `(.L_x_175) ;  /* 0x0000006000007945 */ /* 0x000fe80003800200 */
[----:B------:R-:W-:Y:S05]  /*0730*/  @P2 BRA `(.L_x_176) ;  /* 0x0000000000102947 */ /* 0x000fea0003800000 */
[----:B012-4-:R-:W2:Y:S04]  /*0740*/  LDG.E.64 R12, desc[UR16][R8.64+0x2800] ;  /* 0x00280010080c7981 */ /* 0x017ea8000c1e1b00 */
[----:B------:R-:W3:Y:S04]  /*0750*/  LDG.E.64 R14, desc[UR16][R8.64+0x2808] ;  /* 0x00280810080e7981 */ /* 0x000ee8000c1e1b00 */
[----:B--2---:R0:W-:Y:S04]  /*0760*/  STG.E.64 desc[UR16][R10.64+0x2800], R12 ;  /* 0x0028000c0a007986 */ /* 0x0041e8000c101b10 */
[----:B---3--:R0:W-:Y:S02]  /*0770*/  STG.E.64 desc[UR16][R10.64+0x2808], R14 ;  /* 0x0028080e0a007986 */ /* 0x0081e4000c101b10 */
.L_x_176:
[----:B------:R-:W-:Y:S05]  /*0780*/  BSYNC.RECONVERGENT B0 ;  /* 0x0000000000007941 */ /* 0x000fea0003800200 */
.L_x_175:
[----:B------:R-:W-:Y:S04]  /*0790*/  BSSY.RECONVERGENT B0, `(.L_x_177) ;  /* 0x0000006000007945 */ /* 0x000fe80003800200 */
[----:B------:R-:W-:Y:S05]  /*07a0*/  @P1 BRA `(.L_x_178) ;  /* 0x0000000000101947 */ /* 0x000fea0003800000 */
[----:B012-4-:R-:W2:Y:S04]  /*07b0*/  LDG.E.64 R12, desc[UR16][R8.64+0x3000] ;  /* 0x00300010080c7981 */ /* 0x017ea8000c1e1b00 */
[----:B------:R-:W3:Y:S04]  /*07c0*/  LDG.E.64 R14, desc[UR16][R8.64+0x3008] ;  /* 0x00300810080e7981 */ /* 0x000ee8000c1e1b00 */
[----:B--2---:R0:W-:Y:S04]  /*07d0*/  STG.E.64 desc[UR16][R10.64+0x3000], R12 ;  /* 0x0030000c0a007986 */ /* 0x0041e8000c101b10 */
[----:B---3--:R0:W-:Y:S02]  /*07e0*/  STG.E.64 desc[UR16][R10.64+0x3008], R14 ;  /* 0x0030080e0a007986 */ /* 0x0081e4000c101b10 */
.L_x_178:
[----:B------:R-:W-:Y:S05]  /*07f0*/  BSYNC.RECONVERGENT B0 ;  /* 0x0000000000007941 */ /* 0x000fea0003800200 */
.L_x_177:
[----:B------:R-:W-:Y:S05]  /*0800*/  @!P0 BRA `(.L_x_166) ;  /* 0x0000000000ec8947 */ /* 0x000fea0003800000 */
[----:B------:R-:W-:-:S07]  /*0810*/  IMAD.MOV.U32 R6, RZ, RZ, 0x8 ;  /* 0x00000008ff067424 */ /* 0x000fce00078e00ff */
.L_x_181:
        /* <DEDUP_REMOVED lines=56> */
.L_x_180:
[----:B------:R-:W-:Y:S05]  /*0ba0*/  BSYNC.RECONVERGENT B0 ;  /* 0x0000000000007941 */ /* 0x000fea0003800200 */
.L_x_179:
[----:B------:R-:W-:Y:S05]  /*0bb0*/  @P1 BRA `(.L_x_181) ;  /* 0xfffffffc00181947 */ /* 0x000fea000383ffff */
.L_x_166:
        /* <DEDUP_REMOVED lines=40> */
.L_x_182:
        /* <DEDUP_REMOVED lines=22> */
.L_x_183:
        /* <DEDUP_REMOVED lines=11> */
.L_x_165:
        /* <DEDUP_REMOVED lines=19> */
.L_x_185:
        /* <DEDUP_REMOVED lines=80> */
.L_x_184:
        /* <DEDUP_REMOVED lines=42> */
.L_x_186:
        /* <DEDUP_REMOVED lines=26> */
.L_x_187:
        /* <DEDUP_REMOVED lines=9> */
.L_x_188:
        /* <DEDUP_REMOVED lines=15> */
.L_x_189:
        /* <DEDUP_REMOVED lines=12> */
.L_x_241:


//--------------------- .text._ZN3cub18CUB_300001_SM_10006detail9transform16transform_kernelINS2_10policy_hubILb1EN4cuda3std3__45tupleIJPK10DEInstanceEEEE10policy1000EiNS7_10__identityEN6thrust24THRUST_300001_SM_1000_NS10device_ptrIS9_EEJSB_EEEvT0_iT1_T2_DpNS2_10kernel_argIT3_EE --------------------------
	.section	.text._ZN3cub18CUB_300001_SM_10006detail9transform16transform_kernelINS2_10policy_hubILb1EN4cuda3std3__45tupleIJPK10DEInstanceEEEE10policy1000EiNS7_10__identityEN6thrust24THRUST_300001_SM_1000_NS10device_ptrIS9_EEJSB_EEEvT0_iT1_T2_DpNS2_10kernel_argIT3_EE,"ax",@progbits
	.align	128
        .global         _ZN3cub18CUB_300001_SM_10006detail9transform16transform_kernelINS2_10policy_hubILb1EN4cuda3std3__45tupleIJPK10DEInstanceEEEE10policy1000EiNS7_10__identityEN6thrust24THRUST_300001_SM_1000_NS10device_ptrIS9_EEJSB_EEEvT0_iT1_T2_DpNS2_10kernel_argIT3_EE
        .type           _ZN3cub18CUB_300001_SM_10006detail9transform16transform_kernelINS2_10policy_hubILb1EN4cuda3std3__45tupleIJPK10DEInstanceEEEE10policy1000EiNS7_10__identityEN6thrust24THRUST_300001_SM_1000_NS10device_ptrIS9_EEJSB_EEEvT0_iT1_T2_DpNS2_10kernel_argIT3_EE,@function
        .size           _ZN3cub18CUB_300001_SM_10006detail9transform16transform_kernelINS2_10policy_hubILb1EN4cuda3std3__45tupleIJPK10DEInstanceEEEE10policy1000EiNS7_10__identityEN6thrust24THRUST_300001_SM_1000_NS10device_ptrIS9_EEJSB_EEEvT0_iT1_T2_DpNS2_10kernel_argIT3_EE,(.L_x_242 - _ZN3cub18CUB_300001_SM_10006detail9transform16transform_kernelINS2_10policy_hubILb1EN4cuda3std3__45tupleIJPK10DEInstanceEEEE10policy1000EiNS7_10__identityEN6thrust24THRUST_300001_SM_1000_NS10device_ptrIS9_EEJSB_EEEvT0_iT1_T2_DpNS2_10kernel_argIT3_EE)
        .other          _ZN3cub18CUB_300001_SM_10006detail9transform16transform_kernelINS2_10policy_hubILb1EN4cuda3std3__45tupleIJPK10DEInstanceEEEE10policy1000EiNS7_10__identityEN6thrust24THRUST_300001_SM_1000_NS10device_ptrIS9_EEJSB_EEEvT0_iT1_T2_DpNS2_10kernel_argIT3_EE,@"STO_CUDA_ENTRY STV_DEFAULT"
_ZN3cub18CUB_300001_SM_10006detail9transform16transform_kernelINS2_10policy_hubILb1EN4cuda3std3__45tupleIJPK10DEInstanceEEEE10policy1000EiNS7_10__identityEN6thrust24THRUST_300001_SM_1000_NS10device_ptrIS9_EEJSB_EEEvT0_iT1_T2_DpNS2_10kernel_argIT3_EE:
.text._ZN3cub18CUB_300001_SM_10006detail9transform16transform_kernelINS2_10policy_hubILb1EN4cuda3std3__45tupleIJPK10DEInstanceEEEE10policy1000EiNS7_10__identityEN6thrust24THRUST_300001_SM_1000_NS10device_ptrIS9_EEJSB_EEEvT0_iT1_T2_DpNS2_10kernel_argIT3_EE:
        /* <DEDUP_REMOVED lines=18> */
.L_x_192:
[----:B------:R-:W-:Y:S01]  /*0120*/  IADD3 R4, PT, PT, R4, 0x4000, RZ ;  /* 0x0000400004047810 */ /* 0x000fe20007ffe0ff */
[----:B------:R0:W-:Y:S03]  /*0130*/  CCTL.E.PF2 [R2] ;  /* 0x000000000200798f */ /* 0x0001e60000800100 */
[----:B------:R-:W-:Y:S02]  /*0140*/  ISETP.GE.AND P0, PT, R4, UR6, PT ;  /* 0x0000000604007c0c */ /* 0x000fe4000bf06270 */
[----:B0-----:R-:W-:-:S05]  /*0150*/  IADD3 R2, P1, PT, R2, 0x4000, RZ ;  /* 0x0000400002027810 */ /* 0x001fca0007f3e0ff */
[----:B------:R-:W-:-:S06]  /*0160*/  IMAD.X R3, RZ, RZ, R3, P1 ;  /* 0x000000ffff037224 */ /* 0x000fcc00008e0603 */
[----:B------:R-:W-:Y:S05]  /*0170*/  @!P0 BRA `(.L_x_192) ;  /* 0xfffffffc00e88947 */ /* 0x000fea000383ffff */
.L_x_191:
[----:B------:R-:W-:Y:S05]  /*0180*/  BSYNC.RECONVERGENT B0 ;  /* 0x0000000000007941 */ /* 0x000fea0003800200 */
.L_x_190:
        /* <DEDUP_REMOVED lines=20> */
[----:B------:R-:W-:Y:S01]  /*02d0*/  UIADD3 UR21, UP0, UPT, UR6, 0x1808, URZ ;  /* 0x0000180806157890 */ /* 0x000fe2000ff1e0ff */
[----:B------:R-:W-:Y:S01]  /*02e0*/  IADD3 R6, PT, PT, R0, 0x480, RZ ;  /* 0x0000048000067810 */ /* 0x000fe20007ffe0ff */
[----:B------:R-:W-:Y:S02]  /*02f0*/  ULOP3.LUT UR4, UR13, 0x7ffffff0, URZ, 0xc0, !UPT ;  /* 0x7ffffff00d047892 */ /* 0x000fe4000f8ec0ff */
[----:B------:R-:W-:Y:S02]  /*0300*/  UIADD3 UR8, UP1, UPT, UR21, UR8, URZ ;  /* 0x0000000815087290 */ /* 0x000fe4000ff3e0ff */
[----:B------:R-:W-:Y:S01]  /*0310*/  UIADD3.X UR22, UPT, UPT, URZ, UR7, URZ, UP0, !UPT ;  /* 0x00000007ff167290 */ /* 0x000fe200087fe4ff */
[----:B------:R-:W1:Y:S03]  /*0320*/  LDCU.64 UR10, c[0x0][0x398] ;  /* 0x00007300ff0a77ac */ /* 0x000e660008000a00 */
[----:B------:R-:W-:-:S02]  /*0330*/  UIADD3.X UR9, UPT, UPT, UR22, UR9, URZ, UP1, !UPT ;  /* 0x0000000916097290 */ /* 0x000fc40008ffe4ff */
[----:B------:R-:W-:Y:S01]  /*0340*/  UIADD3 UR14, UPT, UPT, -UR4, URZ, URZ ;  /* 0x000000ff040e7290 */ /* 0x000fe2000fffe1ff */
[----:B01----:R-:W-:-:S11]  /*0350*/  IMAD.WIDE.U32 R4, R0, 0x10, R4 ;  /* 0x0000001000047825 */ /* 0x003fd600078e0004 */
.L_x_195:
[----:B---3--:R-:W0:Y:S02]  /*0360*/  LDC.64 R8, c[0x0][0x398] ;  /* 0x0000e600ff087b82 */ /* 0x008e240000000a00 */
[----:B0-----:R-:W-:-:S03]  /*0370*/  IMAD.WIDE.U32 R8, R0, 0x10, R8 ;  /* 0x0000001000087825 */ /* 0x001fc600078e0008 */
[----:B------:R-:W-:-:S04]  /*0380*/  IADD3 R10, P1, PT, R8, UR6, RZ ;  /* 0x00000006080a7c10 */ /* 0x000fc8000ff3e0ff */
        /* <DEDUP_REMOVED lines=30> */
[----:B-----5:R-:W-:Y:S04]  /*0570*/  STG.E.64 desc[UR18][R8.64+0x3008], R24 ;  /* 0x0030081808007986 */ /* 0x020fe8000c101b12 */
[----:B------:R-:W4:Y:S04]  /*0580*/  LDG.E.64 R26, desc[UR18][R10.64+0x3800] ;  /* 0x003800120a1a7981 */ /* 0x000f28000c1e1b00 */
[----:B-1----:R-:W5:Y:S01]  /*0590*/  LDG.E.64 R14, desc[UR18][R10.64+0x3808] ;  /* 0x003808120a0e7981 */ /* 0x002f62000c1e1b00 */
[----:B------:R-:W-:-:S04]  /*05a0*/  UIADD3 UR15, UP0, UPT, UR21, UR10, URZ ;  /* 0x0000000a150f7290 */ /* 0x000fc8000ff1e0ff */
[----:B------:R-:W-:Y:S01]  /*05b0*/  UIADD3.X UR20, UPT, UPT, UR22, UR11, URZ, UP0, !UPT ;  /* 0x0000000b16147290 */ /* 0x000fe200087fe4ff */
[----:B----4-:R-:W-:Y:S04]  /*05c0*/  STG.E.64 desc[UR18][R8.64+0x3800], R26 ;  /* 0x0038001a08007986 */ /* 0x010fe8000c101b12 */
[----:B-----5:R0:W-:Y:S04]  /*05d0*/  STG.E.64 desc[UR18][R8.64+0x3808], R14 ;  /* 0x0038080e08007986 */ /* 0x0201e8000c101b12 */
[----:B--2---:R-:W2:Y:S04]  /*05e0*/  LDG.E.64 R16, desc[UR18][R10.64+0x4000] ;  /* 0x004000120a107981 */ /* 0x004ea8000c1e1b00 */
[----:B---3--:R-:W3:Y:S01]  /*05f0*/  LDG.E.64 R18, desc[UR18][R10.64+0x4008] ;  /* 0x004008120a127981 */ /* 0x008ee2000c1e1b00 */
[----:B------:R-:W-:Y:S01]  /*0600*/  MOV R13, UR20 ;  /* 0x00000014000d7c02 */ /* 0x000fe20008000f00 */
[----:B------:R-:W-:-:S04]  /*0610*/  IMAD.U32 R12, RZ, RZ, UR15 ;  /* 0x0000000fff0c7e24 */ /* 0x000fc8000f8e00ff */
[----:B------:R-:W-:Y:S01]  /*0620*/  IMAD.WIDE R12, R6, 0x10, R12 ;  /* 0x00000010060c7825 */ /* 0x000fe200078e020c */
[----:B--2---:R-:W-:Y:S04]  /*0630*/  STG.E.64 desc[UR18][R8.64+0x4000], R16 ;  /* 0x0040001008007986 */ /* 0x004fe8000c101b12 */
[----:B---3--:R1:W-:Y:S04]  /*0640*/  STG.E.64 desc[UR18][R8.64+0x4008], R18 ;  /* 0x0040081208007986 */ /* 0x0083e8000c101b12 */
[----:B0-----:R-:W2:Y:S04]  /*0650*/  LDG.E.64 R14, desc[UR18][R12.64+-0x1808] ;  /* 0xffe7f8120c0e7981 */ /* 0x001ea8000c1e1b00 */
[----:B------:R-:W3:Y:S01]  /*0660*/  LDG.E.64 R20, desc[UR18][R12.64+-0x1800] ;  /* 0xffe800120c147981 */ /* 0x000ee2000c1e1b00 */
[----:B------:R-:W-:Y:S01]  /*0670*/  MOV R11, UR9 ;  /* 0x00000009000b7c02 */ /* 0x000fe20008000f00 */
[----:B------:R-:W-:-:S04]  /*0680*/  IMAD.U32 R10, RZ, RZ, UR8 ;  /* 0x00000008ff0a7e24 */ /* 0x000fc8000f8e00ff */
[----:B------:R-:W-:-:S05]  /*0690*/  IMAD.WIDE R10, R6, 0x10, R10 ;  /* 0x00000010060a7825 */ /* 0x000fca00078e020a */
[----:B--2---:R0:W-:Y:S04]  /*06a0*/  STG.E.64 desc[UR18][R10.64+-0x1808], R14 ;  /* 0xffe7f80e0a007986 */ /* 0x0041e8000c101b12 */
[----:B---3--:R2:W-:Y:S04]  /*06b0*/  STG.E.64 desc[UR18][R10.64+-0x1800], R20 ;  /* 0xffe800140a007986 */ /* 0x0085e8000c101b12 */
[----:B------:R-:W3:Y:S04]  /*06c0*/  LDG.E.64 R22, desc[UR18][R12.64+-0x1008] ;  /* 0xffeff8120c167981 */ /* 0x000ee8000c1e1b00 */
[----:B------:R-:W4:Y:S04]  /*06d0*/  LDG.E.64 R24, desc[UR18][R12.64+-0x1000] ;  /* 0xfff000120c187981 */ /* 0x000f28000c1e1b00 */
[----:B---3--:R3:W-:Y:S04]  /*06e0*/  STG.E.64 desc[UR18][R10.64+-0x1008], R22 ;  /* 0xffeff8160a007986 */ /* 0x0087e8000c101b12 */
[----:B----4-:R4:W-:Y:S04]  /*06f0*/  STG.E.64 desc[UR18][R10.64+-0x1000], R24 ;  /* 0xfff000180a007986 */ /* 0x0109e8000c101b12 */
[----:B-1----:R-:W5:Y:S04]  /*0700*/  LDG.E.64 R8, desc[UR18][R12.64+-0x808] ;  /* 0xfff7f8120c087981 */ /* 0x002f68000c1e1b00 */
[----:B------:R-:W2:Y:S04]  /*0710*/  LDG.E.64 R16, desc[UR18][R12.64+-0x800] ;  /* 0xfff800120c107981 */ /* 0x000ea8000c1e1b00 */
[----:B-----5:R1:W-:Y:S04]  /*0720*/  STG.E.64 desc[UR18][R10.64+-0x808], R8 ;  /* 0xfff7f8080a007986 */ /* 0x0203e8000c101b12 */
[----:B--2---:R2:W-:Y:S04]  /*0730*/  STG.E.64 desc[UR18][R10.64+-0x800], R16 ;  /* 0xfff800100a007986 */ /* 0x0045e8000c101b12 */
[----:B------:R-:W5:Y:S04]  /*0740*/  LDG.E.64 R18, desc[UR18][R12.64+-0x8] ;  /* 0xfffff8120c127981 */ /* 0x000f68000c1e1b00 */
[----:B0-----:R-:W3:Y:S04]  /*0750*/  LDG.E.64 R14, desc[UR18][R12.64] ;  /* 0x000000120c0e7981 */ /* 0x001ee8000c1e1b00 */
[----:B-----5:R0:W-:Y:S04]  /*0760*/  STG.E.64 desc[UR18][R10.64+-0x8], R18 ;  /* 0xfffff8120a007986 */ /* 0x0201e8000c101b12 */
[----:B---3--:R3:W-:Y:S04]  /*0770*/  STG.E.64 desc[UR18][R10.64], R14 ;  /* 0x0000000e0a007986 */ /* 0x0087e8000c101b12 */
[----:B------:R-:W5:Y:S04]  /*0780*/  LDG.E.64 R20, desc[UR18][R12.64+0x7f8] ;  /* 0x0007f8120c147981 */ /* 0x000f68000c1e1b00 */
[----:B------:R-:W4:Y:S04]  /*0790*/  LDG.E.64 R22, desc[UR18][R12.64+0x800] ;  /* 0x000800120c167981 */ /* 0x000f28000c1e1b00 */
[----:B-----5:R3:W-:Y:S04]  /*07a0*/  STG.E.64 desc[UR18][R10.64+0x7f8], R20 ;  /* 0x0007f8140a007986 */ /* 0x0207e8000c101b12 */
[----:B----4-:R3:W-:Y:S04]  /*07b0*/  STG.E.64 desc[UR18][R10.64+0x800], R22 ;  /* 0x000800160a007986 */ /* 0x0107e8000c101b12 */
[----:B------:R-:W4:Y:S04]  /*07c0*/  LDG.E.64 R24, desc[UR18][R12.64+0xff8] ;  /* 0x000ff8120c187981 */ /* 0x000f28000c1e1b00 */
[----:B-1----:R-:W5:Y:S04]  /*07d0*/  LDG.E.64 R8, desc[UR18][R12.64+0x1000] ;  /* 0x001000120c087981 */ /* 0x002f68000c1e1b00 */
[----:B----4-:R3:W-:Y:S04]  /*07e0*/  STG.E.64 desc[UR18][R10.64+0xff8], R24 ;  /* 0x000ff8180a007986 */ /* 0x0107e8000c101b12 */
[----:B-----5:R3:W-:Y:S04]  /*07f0*/  STG.E.64 desc[UR18][R10.64+0x1000], R8 ;  /* 0x001000080a007986 */ /* 0x0207e8000c101b12 */
[----:B--2---:R-:W2:Y:S04]  /*0800*/  LDG.E.64 R16, desc[UR18][R12.64+0x17f8] ;  /* 0x0017f8120c107981 */ /* 0x004ea8000c1e1b00 */
[----:B0-----:R-:W4:Y:S01]  /*0810*/  LDG.E.64 R18, desc[UR18][R12.64+0x1800] ;  /* 0x001800120c127981 */ /* 0x001f22000c1e1b00 */
        /* <DEDUP_REMOVED lines=8> */
.L_x_194:
        /* <DEDUP_REMOVED lines=44> */
.L_x_196:
        /* <DEDUP_REMOVED lines=27> */
.L_x_197:
[----:B------:R-:W-:Y:S05]  /*0d10*/  @!P0 EXIT ;  /* 0x000000000000894d */ /* 0x000fea0003800000 */
[----:B------:R-:W0:Y:S01]  /*0d20*/  LDCU.64 UR12, c[0x0][0x390] ;  /* 0x00007200ff0c77ac */ /* 0x000e220008000a00 */
[----:B-1-34-:R-:W-:Y:S01]  /*0d30*/  MOV R11, UR4 ;  /* 0x00000004000b7c02 */ /* 0x01afe20008000f00 */
[----:B------:R-:W-:-:S04]  /*0d40*/  UIMAD.WIDE UR6, UR5, 0x10, URZ ;  /* 0x00000010050678a5 */ /* 0x000fc8000f8e02ff */
[----:B------:R-:W-:Y:S01]  /*0d50*/  IMAD R11, R11, 0x80, R0 ;  /* 0x000000800b0b7824 */ /* 0x000fe200078e0200 */
[----:B------:R-:W-:Y:S02]  /*0d60*/  UIADD3 UR8, UPT, UPT, -UR8, URZ, URZ ;  /* 0x000000ff08087290 */ /* 0x000fe4000fffe1ff */
[----:B------:R-:W-:-:S04]  /*0d70*/  ULOP3.LUT UR6, UR6, 0x8, URZ, 0xfc, !UPT ;  /* 0x0000000806067892 */ /* 0x000fc8000f8efcff */
[----:B------:R-:W-:-:S04]  /*0d80*/  UIADD3 UR10, UP1, UPT, UR6, UR10, URZ ;  /* 0x0000000a060a7290 */ /* 0x000fc8000ff3e0ff */
[----:B------:R-:W-:Y:S02]  /*0d90*/  UIADD3.X UR11, UPT, UPT, UR7, UR11, URZ, UP1, !UPT ;  /* 0x0000000b070b7290 */ /* 0x000fe40008ffe4ff */
[----:B0-----:R-:W-:-:S04]  /*0da0*/  UIADD3 UR6, UP0, UPT, UR6, UR12, URZ ;  /* 0x0000000c06067290 */ /* 0x001fc8000ff1e0ff */
[----:B------:R-:W-:-:S12]  /*0db0*/  UIADD3.X UR7, UPT, UPT, UR7, UR13, URZ, UP0, !UPT ;  /* 0x0000000d07077290 */ /* 0x000fd800087fe4ff */
.L_x_198:
        /* <DEDUP_REMOVED lines=15> */
.L_x_193:
        /* <DEDUP_REMOVED lines=10> */
.L_x_202:
        /* <DEDUP_REMOVED lines=58> */
.L_x_201:
[----:B------:R-:W-:Y:S05]  /*12f0*/  BSYNC.RECONVERGENT B0 ;  /* 0x0000000000007941 */ /* 0x000fea0003800200 */
.L_x_200:
[----:B------:R-:W-:Y:S05]  /*1300*/  @P1 BRA `(.L_x_202) ;  /* 0xfffffffc00101947 */ /* 0x000fea000383ffff */
.L_x_199:
        /* <DEDUP_REMOVED lines=37> */
[----:B------:R-:W4:Y:S04]  /*1560*/  @!P1 LDG.E.64 R16, desc[UR18][R14.64] ;  /* 0x000000120e109981 */ /* 0x000f28000c1e1b00 */
[----:B--2---:R-:W2:Y:S01]  /*1570*/  @!P1 LDG.E.64 R18, desc[UR18][R14.64+0x8] ;  /* 0x000008120e129981 */ /* 0x004ea2000c1e1b00 */
[----:B---3--:R-:W-:-:S02]  /*1580*/  HFMA2 R8, -RZ, RZ, 0, 9.5367431640625e-07 ;  /* 0x00000010ff087431 */ /* 0x008fc400000001ff */
[----:B------:R-:W-:-:S03]  /*1590*/  VIADD R5, R5, 0x4 ;  /* 0x0000000405057836 */ /* 0x000fc60000000000 */
[----:B------:R-:W-:-:S05]  /*15a0*/  @!P1 IMAD.WIDE R8, R27, R8, UR16 ;  /* 0x000000101b089e25 */ /* 0x000fca000f8e0208 */
[----:B----4-:R1:W-:Y:S04]  /*15b0*/  @!P1 STG.E.64 desc[UR18][R8.64], R16 ;  /* 0x0000001008009986 */ /* 0x0103e8000c101b12 */
[----:B--2---:R1:W-:Y:S02]  /*15c0*/  @!P1 STG.E.64 desc[UR18][R8.64+0x8], R18 ;  /* 0x0000081208009986 */ /* 0x0043e4000c101b12 */
.L_x_203:
        /* <DEDUP_REMOVED lines=24> */
.L_x_204:
[----:B------:R-:W-:Y:S05]  /*1750*/  @P0 EXIT ;  /* 0x000000000000094d */ /* 0x000fea0003800000 */
[----:B------:R-:W-:-:S05]  /*1760*/  IMAD R5, R5, 0x80, R0 ;  /* 0x0000008005057824 */ /* 0x000fca00078e0200 */
[----:B------:R-:W-:-:S13]  /*1770*/  ISETP.GE.AND P0, PT, R5, UR12, PT ;  /* 0x0000000c05007c0c */ /* 0x000fda000bf06270 */
[----:B------:R-:W-:Y:S05]  /*1780*/  @P0 EXIT ;  /* 0x000000000000094d */ /* 0x000fea0003800000 */
[----:B------:R-:W-:-:S05]  /*1790*/  IMAD.WIDE R2, R5, 0x10, R2 ;  /* 0x0000001005027825 */ /* 0x000fca00078e0202 */
[----:B-12---:R-:W2:Y:S04]  /*17a0*/  LDG.E.64 R6, desc[UR18][R2.64] ;  /* 0x0000001202067981 */ /* 0x006ea8000c1e1b00 */
[----:B0-----:R-:W3:Y:S01]  /*17b0*/  LDG.E.64 R8, desc[UR18][R2.64+0x8] ;  /* 0x0000081202087981 */ /* 0x001ee2000c1e1b00 */
[----:B------:R-:W-:-:S05]  /*17c0*/  HFMA2 R4, -RZ, RZ, 0, 9.5367431640625e-07 ;  /* 0x00000010ff047431 */ /* 0x000fca00000001ff */
[----:B------:R-:W-:-:S05]  /*17d0*/  IMAD.WIDE R4, R5, R4, UR16 ;  /* 0x0000001005047e25 */ /* 0x000fca000f8e0204 */
[----:B--2---:R-:W-:Y:S04]  /*17e0*/  STG.E.64 desc[UR18][R4.64], R6 ;  /* 0x0000000604007986 */ /* 0x004fe8000c101b12 */
[----:B---3--:R-:W-:Y:S01]  /*17f0*/  STG.E.64 desc[UR18][R4.64+0x8], R8 ;  /* 0x0000080804007986 */ /* 0x008fe2000c101b12 */
[----:B------:R-:W-:Y:S05]  /*1800*/  EXIT ;  /* 0x000000000000794d */ /* 0x000fea0003800000 */
.L_x_205:
        /* <DEDUP_REMOVED lines=15> */
.L_x_242:


//--------------------- .text._ZN3cub18CUB_300001_SM_10006detail9transform16transform_kernelINS2_10policy_hubILb1EN4cuda3std3__45tupleIJN6thrust24THRUST_300001_SM_1000_NS7pointerI10DEInstanceNSA_8cuda_cub3tagENSA_11use_defaultESF_EEEEEE10policy1000EiNS7_10__identityENSA_10device_ptrISC_EEJPSC_EEEvT0_iT1_T2_DpNS2_10kernel_argIT3_EE --------------------------
	.section	.text._ZN3cub18CUB_300001_SM_10006detail9transform16transform_kernelINS2_10policy_hubILb1EN4cuda3std3__45tupleIJN6thrust24THRUST_300001_SM_1000_NS7pointerI10DEInstanceNSA_8cuda_cub3tagENSA_11use_defaultESF_EEEEEE10policy1000EiNS7_10__identityENSA_10device_ptrISC_EEJPSC_EEEvT0_iT1_T2_DpNS2_10kernel_argIT3_EE,"ax",@progbits
	.align	128
        .global         _ZN3cub18CUB_300001_SM_10006detail9transform16transform_kernelINS2_10policy_hubILb1EN4cuda3std3__45tupleIJN6thrust24THRUST_300001_SM_1000_NS7pointerI10DEInstanceNSA_8cuda_cub3tagENSA_11use_defaultESF_EEEEEE10policy1000EiNS7_10__identityENSA_10device_ptrISC_EEJPSC_EEEvT0_iT1_T2_DpNS2_10kernel_argIT3_EE
        .type           _ZN3cub18CUB_300001_SM_10006detail9transform16transform_kernelINS2_10policy_hubILb1EN4cuda3std3__45tupleIJN6thrust24THRUST_300001_SM_1000_NS7pointerI10DEInstanceNSA_8cuda_cub3tagENSA_11use_defaultESF_EEEEEE10policy1000EiNS7_10__identityENSA_10device_ptrISC_EEJPSC_EEEvT0_iT1_T2_DpNS2_10kernel_argIT3_EE,@function
        .size           _ZN3cub18CUB_300001_SM_10006detail9transform16transform_kernelINS2_10policy_hubILb1EN4cuda3std3__45tupleIJN6thrust24THRUST_300001_SM_1000_NS7pointerI10DEInstanceNSA_8cuda_cub3tagENSA_11use_defaultESF_EEEEEE10policy1000EiNS7_10__identityENSA_10device_ptrISC_EEJPSC_EEEvT0_iT1_T2_DpNS2_10kernel_argIT3_EE,(.L_x_243 - _ZN3cub18CUB_300001_SM_10006detail9transform16transform_kernelINS2_10policy_hubILb1EN4cuda3std3__45tupleIJN6thrust24THRUST_300001_SM_1000_NS7pointerI10DEInstanceNSA_8cuda_cub3tagENSA_11use_defaultESF_EEEEEE10policy1000EiNS7_10__identityENSA_10device_ptrISC_EEJPSC_EEEvT0_iT1_T2_DpNS2_10kernel_argIT3_EE)
        .other          _ZN3cub18CUB_300001_SM_10006detail9transform16transform_kernelINS2_10policy_hubILb1EN4cuda3std3__45tupleIJN6thrust24THRUST_300001_SM_1000_NS7pointerI10DEInstanceNSA_8cuda_cub3tagENSA_11use_defaultESF_EEEEEE10policy1000EiNS7_10__identityENSA_10device_ptrISC_EEJPSC_EEEvT0_iT1_T2_DpNS2_10kernel_argIT3_EE,@"STO_CUDA_ENTRY STV_DEFAULT"
_ZN3cub18CUB_300001_SM_10006detail9transform16transform_kernelINS2_10policy_hubILb1EN4cuda3std3__45tupleIJN6thrust24THRUST_300001_SM_1000_NS7pointerI10DEInstanceNSA_8cuda_cub3tagENSA_11use_defaultESF_EEEEEE10policy1000EiNS7_10__identityENSA_10device_ptrISC_EEJPSC_EEEvT0_iT1_T2_DpNS2_10kernel_argIT3_EE:
.text._ZN3cub18CUB_300001_SM_10006detail9transform16transform_kernelINS2_10policy_hubILb1EN4cuda3std3__45tupleIJN6thrust24THRUST_300001_SM_1000_NS7pointerI10DEInstanceNSA_8cuda_cub3tagENSA_11use_defaultESF_EEEEEE10policy1000EiNS7_10__identityENSA_10device_ptrISC_EEJPSC_EEEvT0_iT1_T2_DpNS2_10kernel_argIT3_EE:
        /* <DEDUP_REMOVED lines=18> */
.L_x_208:
[----:B------:R-:W-:Y:S01]  /*0120*/  IADD3 R4, PT, PT, R4, 0x4000, RZ ;  /* 0x0000400004047810 */ /* 0x000fe20007ffe0ff */
[----:B------:R0:W-:Y:S03]  /*0130*/  CCTL.E.PF2 [R2] ;  /* 0x000000000200798f */ /* 0x0001e60000800100 */
[----:B------:R-:W-:Y:S02]  /*0140*/  ISETP.GE.AND P0, PT, R4, UR6, PT ;  /* 0x0000000604007c0c */ /* 0x000fe4000bf06270 */
[----:B0-----:R-:W-:-:S05]  /*0150*/  IADD3 R2, P1, PT, R2, 0x4000, RZ ;  /* 0x0000400002027810 */ /* 0x001fca0007f3e0ff */
[----:B------:R-:W-:-:S06]  /*0160*/  IMAD.X R3, RZ, RZ, R3, P1 ;  /* 0x000000ffff037224 */ /* 0x000fcc00008e0603 */
[----:B------:R-:W-:Y:S05]  /*0170*/  @!P0 BRA `(.L_x_208) ;  /* 0xfffffffc00e88947 */ /* 0x000fea000383ffff */
.L_x_207:
[----:B------:R-:W-:Y:S05]  /*0180*/  BSYNC.RECONVERGENT B0 ;  /* 0x0000000000007941 */ /* 0x000fea0003800200 */
.L_x_206:
        /* <DEDUP_REMOVED lines=29> */
.L_x_211:
        /* <DEDUP_REMOVED lines=84> */
.L_x_210:
        /* <DEDUP_REMOVED lines=44> */
.L_x_212:
        /* <DEDUP_REMOVED lines=27> */
.L_x_213:
        /* <DEDUP_REMOVED lines=11> */
.L_x_214:
        /* <DEDUP_REMOVED lines=15> */
.L_x_209:
        /* <DEDUP_REMOVED lines=10> */
.L_x_218:
        /* <DEDUP_REMOVED lines=58> */
.L_x_217:
[----:B------:R-:W-:Y:S05]  /*12f0*/  BSYNC.RECONVERGENT B0 ;  /* 0x0000000000007941 */ /* 0x000fea0003800200 */
.L_x_216:
[----:B------:R-:W-:Y:S05]  /*1300*/  @P1 BRA `(.L_x_218) ;  /* 0xfffffffc00101947 */ /* 0x000fea000383ffff */
.L_x_215:
        /* <DEDUP_REMOVED lines=44> */
.L_x_219:
        /* <DEDUP_REMOVED lines=24> */
.L_x_220:
        /* <DEDUP_REMOVED lines=12> */
.L_x_221:
        /* <DEDUP_REMOVED lines=15> */
.L_x_243:


//--------------------- .text._ZN3cub18CUB_300001_SM_10006detail8for_each13static_kernelINS2_12policy_hub_t12policy_500_tElN6thrust24THRUST_300001_SM_1000_NS8cuda_cub20__uninitialized_copy7functorINS7_6detail15normal_iteratorINS7_10device_ptrIK10DEInstanceEEEENS7_7pointerISE_NS8_3tagENS7_11use_defaultESK_EEEEEEvT0_T1_ --------------------------
	.section	.text._ZN3cub18CUB_300001_SM_10006detail8for_each13static_kernelINS2_12policy_hub_t12policy_500_tElN6thrust24THRUST_300001_SM_1000_NS8cuda_cub20__uninitialized_copy7functorINS7_6detail15normal_iteratorINS7_10device_ptrIK10DEInstanceEEEENS7_7pointerISE_NS8_3tagENS7_11use_defaultESK_EEEEEEvT0_T1_,"ax",@progbits
	.align	128
        .global         _ZN3cub18CUB_300001_SM_10006detail8for_each13static_kernelINS2_12policy_hub_t12policy_500_tElN6thrust24THRUST_300001_SM_1000_NS8cuda_cub20__uninitialized_copy7functorINS7_6detail15normal_iteratorINS7_10device_ptrIK10DEInstanceEEEENS7_7pointerISE_NS8_3tagENS7_11use_defaultESK_EEEEEEvT0_T1_
        .type           _ZN3cub18CUB_300001_SM_10006detail8for_each13static_kernelINS2_12policy_hub_t12policy_500_tElN6thrust24THRUST_300001_SM_1000_NS8cuda_cub20__uninitialized_copy7functorINS7_6detail15normal_iteratorINS7_10device_ptrIK10DEInstanceEEEENS7_7pointerISE_NS8_3tagENS7_11use_defaultESK_EEEEEEvT0_T1_,@function
        .size           _ZN3cub18CUB_300001_SM_10006detail8for_each13static_kernelINS2_12policy_hub_t12policy_500_tElN6thrust24THRUST_300001_SM_1000_NS8cuda_cub20__uninitialized_copy7functorINS7_6detail15normal_iteratorINS7_10device_ptrIK10DEInstanceEEEENS7_7pointerISE_NS8_3tagENS7_11use_defaultESK_EEEEEEvT0_T1_,(.L_x_244 - _ZN3cub18CUB_300001_SM_10006detail8for_each13static_kernelINS2_12policy_hub_t12policy_500_tElN6thrust24THRUST_300001_SM_1000_NS8cuda_cub20__uninitialized_copy7functorINS7_6detail15normal_iteratorINS7_10device_ptrIK10DEInstanceEEEENS7_7pointerISE_NS8_3tagENS7_11use_defaultESK_EEEEEEvT0_T1_)
        .other          _ZN3cub18CUB_300001_SM_10006detail8for_each13static_kernelINS2_12policy_hub_t12policy_500_tElN6thrust24THRUST_300001_SM_1000_NS8cuda_cub20__uninitialized_copy7functorINS7_6detail15normal_iteratorINS7_10device_ptrIK10DEInstanceEEEENS7_7pointerISE_NS8_3tagENS7_11use_defaultESK_EEEEEEvT0_T1_,@"STO_CUDA_ENTRY STV_DEFAULT"
_ZN3cub18CUB_300001_SM_10006detail8for_each13static_kernelINS2_12policy_hub_t12policy_500_tElN6thrust24THRUST_300001_SM_1000_NS8cuda_cub20__uninitialized_copy7functorINS7_6detail15normal_iteratorINS7_10device_ptrIK10DEInstanceEEEENS7_7pointerISE_NS8_3tagENS7_11use_defaultESK_EEEEEEvT0_T1_:
.text._ZN3cub18CUB_300001_SM_10006detail8for_each13static_kernelINS2_12policy_hub_t12policy_500_tElN6thrust24THRUST_300001_SM_1000_NS8cuda_cub20__uninitialized_copy7functorINS7_6detail15normal_iteratorINS7_10device_ptrIK10DEInstanceEEEENS7_7pointerISE_NS8_3tagENS7_11use_defaultESK_EEEEEEvT0_T1_:
[----:B------:R-:W-:Y:S08]  /*0000*/  LDC R1, c[0x0][0x37c] ;  /* 0x0000df00ff017b82 */ /* 0x000ff00000000800 */
[----:B------:R-:W0:Y:S01]  /*0010*/  S2UR UR4, SR_CTAID.X ;  /* 0x00000000000479c3 */ /* 0x000e220000002500 */
[----:B------:R-:W1:Y:S01]  /*0020*/  LDCU.64 UR6, c[0x0][0x380] ;  /* 0x00007000ff0677ac */ /* 0x000e620008000a00 */
[----:B------:R-:W2:Y:S01]  /*0030*/  LDCU.64 UR8, c[0x0][0x358] ;  /* 0x00006b00ff0877ac */ /* 0x000ea20008000a00 */
[----:B0-----:R-:W-:-:S04]  /*0040*/  UIMAD.WIDE.U32 UR4, UR4, 0x200, URZ ;  /* 0x00000200040478a5 */ /* 0x001fc8000f8e00ff */
[----:B-1----:R-:W-:-:S04]  /*0050*/  UIADD3 UR6, UP0, UPT, -UR4, UR6, URZ ;  /* 0x0000000604067290 */ /* 0x002fc8000ff1e1ff */
[----:B------:R-:W-:Y:S02]  /*0060*/  UIADD3.X UR7, UPT, UPT, ~UR5, UR7, URZ, UP0, !UPT ;  /* 0x0000000705077290 */ /* 0x000fe400087fe5ff */
[----:B------:R-:W-:-:S04]  /*0070*/  UISETP.GE.U32.AND UP0, UPT, UR6, 0x200, UPT ;  /* 0x000002000600788c */ /* 0x000fc8000bf06070 */
[----:B------:R-:W-:-:S09]  /*0080*/  UISETP.GE.AND.EX UP0, UPT, UR7, URZ, UPT, UP0 ;  /* 0x000000ff0700728c */ /* 0x000fd2000bf06300 */
[----:B--2---:R-:W-:Y:S05]  /*0090*/  BRA.U !UP0, `(.L_x_222) ;  /* 0x0000000108507547 */ /* 0x004fea000b800000 */
[----:B------:R-:W0:Y:S01]  /*00a0*/  S2R R0, SR_TID.X ;  /* 0x0000000000007919 */ /* 0x000e220000002100 */
[----:B------:R-:W1:Y:S01]  /*00b0*/  LDCU.64 UR10, c[0x0][0x388] ;  /* 0x00007100ff0a77ac */ /* 0x000e620008000a00 */
[----:B0-----:R-:W-:-:S05]  /*00c0*/  IADD3 R0, P0, PT, R0, UR4, RZ ;  /* 0x0000000400007c10 */ /* 0x001fca000ff1e0ff */
[----:B------:R-:W-:Y:S02]  /*00d0*/  IMAD.X R3, RZ, RZ, UR5, P0 ;  /* 0x00000005ff037e24 */ /* 0x000fe400080e06ff */
[----:B------:R-:W-:-:S03]  /*00e0*/  IMAD.SHL.U32 R4, R0, 0x10, RZ ;  /* 0x0000001000047824 */ /* 0x000fc600078e00ff */
[----:B------:R-:W-:Y:S02]  /*00f0*/  SHF.L.U64.HI R0, R0, 0x4, R3 ;  /* 0x0000000400007819 */ /* 0x000fe40000010203 */
[----:B-1----:R-:W-:-:S04]  /*0100*/  IADD3 R2, P0, PT, R4, UR10, RZ ;  /* 0x0000000a04027c10 */ /* 0x002fc8000ff1e0ff */
[----:B------:R-:W-:Y:S01]  /*0110*/  IADD3.X R3, PT, PT, R0, UR11, RZ, P0, !PT ;  /* 0x0000000b00037c10 */ /* 0x000fe200087fe4ff */
[----:B------:R-:W0:Y:S04]  /*0120*/  LDCU.64 UR10, c[0x0][0x390] ;  /* 0x00007200ff0a77ac */ /* 0x000e280008000a00 */
[----:B------:R-:W2:Y:S01]  /*0130*/  LDG.E.64 R6, desc[UR8][R2.64] ;  /* 0x0000000802067981 */ /* 0x000ea2000c1e1b00 */
[----:B0-----:R-:W-:-:S04]  /*0140*/  IADD3 R4, P0, PT, R4, UR10, RZ ;  /* 0x0000000a04047c10 */ /* 0x001fc8000ff1e0ff */
[----:B------:R-:W-:-:S05]  /*0150*/  IADD3.X R5, PT, PT, R0, UR11, RZ, P0, !PT ;  /* 0x0000000b00057c10 */ /* 0x000fca00087fe4ff */
[----:B--2---:R-:W-:Y:S04]  /*0160*/  STG.E.64 desc[UR8][R4.64], R6 ;  /* 0x0000000604007986 */ /* 0x004fe8000c101b08 */
[----:B------:R-:W2:Y:S04]  /*0170*/  LDG.E.64 R8, desc[UR8][R2.64+0x8] ;  /* 0x0000080802087981 */ /* 0x000ea8000c1e1b00 */
[----:B--2---:R-:W-:Y:S04]  /*0180*/  STG.E.64 desc[UR8][R4.64+0x8], R8 ;  /* 0x0000080804007986 */ /* 0x004fe8000c101b08 */
[----:B------:R-:W2:Y:S04]  /*0190*/  LDG.E.64 R10, desc[UR8][R2.64+0x1000] ;  /* 0x00100008020a7981 */ /* 0x000ea8000c1e1b00 */
[----:B--2---:R-:W-:Y:S04]  /*01a0*/  STG.E.64 desc[UR8][R4.64+0x1000], R10 ;  /* 0x0010000a04007986 */ /* 0x004fe8000c101b08 */
[----:B------:R-:W2:Y:S04]  /*01b0*/  LDG.E.64 R12, desc[UR8][R2.64+0x1008] ;  /* 0x00100808020c7981 */ /* 0x000ea8000c1e1b00 */
[----:B--2---:R-:W-:Y:S01]  /*01c0*/  STG.E.64 desc[UR8][R4.64+0x1008], R12 ;  /* 0x0010080c04007986 */ /* 0x004fe2000c101b08 */
[----:B------:R-:W-:Y:S05]  /*01d0*/  EXIT ;  /* 0x000000000000794d */ /* 0x000fea0003800000 */
.L_x_222:
[----:B------:R-:W0:Y:S01]  /*01e0*/  S2R R0, SR_TID.X ;  /* 0x0000000000007919 */ /* 0x000e220000002100 */
[----:B------:R-:W-:Y:S01]  /*01f0*/  USHF.R.S32.HI UR7, URZ, 0x1f, UR6 ;  /* 0x0000001fff077899 */ /* 0x000fe20008011406 */
[----:B------:R-:W-:Y:S05]  /*0200*/  BSSY.RECONVERGENT B0, `(.L_x_223) ;  /* 0x0000017000007945 */ /* 0x000fea0003800200 */
[----:B------:R-:W-:Y:S01]  /*0210*/  IMAD.U32 R3, RZ, RZ, UR7 ;  /* 0x00000007ff037e24 */ /* 0x000fe2000f8e00ff */
[C---:B0-----:R-:W-:Y:S01]  /*0220*/  ISETP.LT.U32.AND P0, PT, R0.reuse, UR6, PT ;  /* 0x0000000600007c0c */ /* 0x041fe2000bf01070 */
[----:B------:R-:W-:-:S03]  /*0230*/  VIADD R2, R0, 0x100 ;  /* 0x0000010000027836 */ /* 0x000fc60000000000 */
[----:B------:R-:W-:Y:S02]  /*0240*/  ISETP.GT.AND.EX P0, PT, R3, RZ, PT, P0 ;  /* 0x000000ff0300720c */ /* 0x000fe40003f04300 */
[----:B------:R-:W-:Y:S01]  /*0250*/  ISETP.LT.U32.AND P1, PT, R2, UR6, PT ;  /* 0x0000000602007c0c */ /* 0x000fe2000bf21070 */
[----:B------:R-:W-:-:S05]  /*0260*/  IMAD.U32 R2, RZ, RZ, UR7 ;  /* 0x00000007ff027e24 */ /* 0x000fca000f8e00ff */
[----:B------:R-:W-:-:S05]  /*0270*/  ISETP.GT.AND.EX P1, PT, R2, RZ, PT, P1 ;  /* 0x000000ff0200720c */ /* 0x000fca0003f24310 */
[----:B------:R-:W-:Y:S08]  /*0280*/  @!P0 BRA `(.L_x_224) ;  /* 0x0000000000388947 */ /* 0x000ff00003800000 */
[----:B------:R-:W0:Y:S01]  /*0290*/  LDCU.64 UR10, c[0x0][0x388] ;  /* 0x00007100ff0a77ac */ /* 0x000e220008000a00 */
[----:B------:R-:W-:-:S05]  /*02a0*/  IADD3 R2, P0, PT, R0, UR4, RZ ;  /* 0x0000000400027c10 */ /* 0x000fca000ff1e0ff */
[----:B------:R-:W-:Y:S02]  /*02b0*/  IMAD.X R3, RZ, RZ, UR5, P0 ;  /* 0x00000005ff037e24 */ /* 0x000fe400080e06ff */
[----:B------:R-:W-:-:S03]  /*02c0*/  IMAD.SHL.U32 R8, R2, 0x10, RZ ;  /* 0x0000001002087824 */ /* 0x000fc600078e00ff */
[----:B------:R-:W-:Y:S02]  /*02d0*/  SHF.L.U64.HI R4, R2, 0x4, R3 ;  /* 0x0000000402047819 */ /* 0x000fe40000010203 */
[----:B0-----:R-:W-:-:S04]  /*02e0*/  IADD3 R6, P0, PT, R8, UR10, RZ ;  /* 0x0000000a08067c10 */ /* 0x001fc8000ff1e0ff */
[----:B------:R-:W-:Y:S01]  /*02f0*/  IADD3.X R7, PT, PT, R4, UR11, RZ, P0, !PT ;  /* 0x0000000b04077c10 */ /* 0x000fe200087fe4ff */
[----:B------:R-:W0:Y:S04]  /*0300*/  LDCU.64 UR10, c[0x0][0x390] ;  /* 0x00007200ff0a77ac */ /* 0x000e280008000a00 */
[----:B------:R-:W2:Y:S01]  /*0310*/  LDG.E.64 R2, desc[UR8][R6.64] ;  /* 0x0000000806027981 */ /* 0x000ea2000c1e1b00 */
[----:B0-----:R-:W-:-:S04]  /*0320*/  IADD3 R8, P0, PT, R8, UR10, RZ ;  /* 0x0000000a08087c10 */ /* 0x001fc8000ff1e0ff */
[----:B------:R-:W-:-:S05]  /*0330*/  IADD3.X R9, PT, PT, R4, UR11, RZ, P0, !PT ;  /* 0x0000000b04097c10 */ /* 0x000fca00087fe4ff */
[----:B--2---:R0:W-:Y:S04]  /*0340*/  STG.E.64 desc[UR8][R8.64], R2 ;  /* 0x0000000208007986 */ /* 0x0041e8000c101b08 */
[----:B------:R-:W2:Y:S04]  /*0350*/  LDG.E.64 R4, desc[UR8][R6.64+0x8] ;  /* 0x0000080806047981 */ /* 0x000ea8000c1e1b00 */
[----:B--2---:R0:W-:Y:S02]  /*0360*/  STG.E.64 desc[UR8][R8.64+0x8], R4 ;  /* 0x0000080408007986 */ /* 0x0041e4000c101b08 */
.L_x_224:
[----:B------:R-:W-:Y:S05]  /*0370*/  BSYNC.RECONVERGENT B0 ;  /* 0x0000000000007941 */ /* 0x000fea0003800200 */
.L_x_223:
[----:B------:R-:W-:Y:S05]  /*0380*/  @!P1 EXIT ;  /* 0x000000000000994d */ /* 0x000fea0003800000 */
[----:B------:R-:W1:Y:S01]  /*0390*/  LDCU.64 UR6, c[0x0][0x388] ;  /* 0x00007100ff0677ac */ /* 0x000e620008000a00 */
[----:B------:R-:W-:-:S05]  /*03a0*/  IADD3 R0, P0, PT, R0, UR4, RZ ;  /* 0x0000000400007c10 */ /* 0x000fca000ff1e0ff */
[----:B0-----:R-:W-:Y:S02]  /*03b0*/  IMAD.X R3, RZ, RZ, UR5, P0 ;  /* 0x00000005ff037e24 */ /* 0x001fe400080e06ff */
        /* <DEDUP_REMOVED lines=10> */
[----:B--2---:R-:W-:Y:S01]  /*0460*/  STG.E.64 desc[UR8][R8.64+0x1008], R4 ;  /* 0x0010080408007986 */ /* 0x004fe2000c101b08 */
[----:B------:R-:W-:Y:S05]  /*0470*/  EXIT ;  /* 0x000000000000794d */ /* 0x000fea0003800000 */
.L_x_225:
        /* <DEDUP_REMOVED lines=16> */
.L_x_244:


//--------------------- .text._ZN3cub18CUB_300001_SM_10006detail8for_each13static_kernelINS2_12policy_hub_t12policy_500_tElN6thrust24THRUST_300001_SM_1000_NS8cuda_cub20__uninitialized_copy7functorINS7_7pointerI10DEInstanceNS8_3tagENS7_11use_defaultESE_EESF_EEEEvT0_T1_ --------------------------
	.section	.text._ZN3cub18CUB_300001_SM_10006detail8for_each13static_kernelINS2_12policy_hub_t12policy_500_tElN6thrust24THRUST_300001_SM_1000_NS8cuda_cub20__uninitialized_copy7functorINS7_7pointerI10DEInstanceNS8_3tagENS7_11use_defaultESE_EESF_EEEEvT0_T1_,"ax",@progbits
	.align	128
        .global         _ZN3cub18CUB_300001_SM_10006detail8for_each13static_kernelINS2_12policy_hub_t12policy_500_tElN6thrust24THRUST_300001_SM_1000_NS8cuda_cub20__uninitialized_copy7functorINS7_7pointerI10DEInstanceNS8_3tagENS7_11use_defaultESE_EESF_EEEEvT0_T1_
        .type           _ZN3cub18CUB_300001_SM_10006detail8for_each13static_kernelINS2_12policy_hub_t12policy_500_tElN6thrust24THRUST_300001_SM_1000_NS8cuda_cub20__uninitialized_copy7functorINS7_7pointerI10DEInstanceNS8_3tagENS7_11use_defaultESE_EESF_EEEEvT0_T1_,@function
        .size           _ZN3cub18CUB_300001_SM_10006detail8for_each13static_kernelINS2_12policy_hub_t12policy_500_tElN6thrust24THRUST_300001_SM_1000_NS8cuda_cub20__uninitialized_copy7functorINS7_7pointerI10DEInstanceNS8_3tagENS7_11use_defaultESE_EESF_EEEEvT0_T1_,(.L_x_245 - _ZN3cub18CUB_300001_SM_10006detail8for_each13static_kernelINS2_12policy_hub_t12policy_500_tElN6thrust24THRUST_300001_SM_1000_NS8cuda_cub20__uninitialized_copy7functorINS7_7pointerI10DEInstanceNS8_3tagENS7_11use_defaultESE_EESF_EEEEvT0_T1_)
        .other          _ZN3cub18CUB_300001_SM_10006detail8for_each13static_kernelINS2_12policy_hub_t12policy_500_tElN6thrust24THRUST_300001_SM_1000_NS8cuda_cub20__uninitialized_copy7functorINS7_7pointerI10DEInstanceNS8_3tagENS7_11use_defaultESE_EESF_EEEEvT0_T1_,@"STO_CUDA_ENTRY STV_DEFAULT"
_ZN3cub18CUB_300001_SM_10006detail8for_each13static_kernelINS2_12policy_hub_t12policy_500_tElN6thrust24THRUST_300001_SM_1000_NS8cuda_cub20__uninitialized_copy7functorINS7_7pointerI10DEInstanceNS8_3tagENS7_11use_defaultESE_EESF_EEEEvT0_T1_:
.text._ZN3cub18CUB_300001_SM_10006detail8for_each13static_kernelINS2_12policy_hub_t12policy_500_tElN6thrust24THRUST_300001_SM_1000_NS8cuda_cub20__uninitialized_copy7functorINS7_7pointerI10DEInstanceNS8_3tagENS7_11use_defaultESE_EESF_EEEEvT0_T1_:
        /* <DEDUP_REMOVED lines=30> */
.L_x_226:
        /* <DEDUP_REMOVED lines=25> */
.L_x_228:
[----:B------:R-:W-:Y:S05]  /*0370*/  BSYNC.RECONVERGENT B0 ;  /* 0x0000000000007941 */ /* 0x000fea0003800200 */
.L_x_227:
        /* <DEDUP_REMOVED lines=16> */
.L_x_229:
        /* <DEDUP_REMOVED lines=16> */
.L_x_245:


//--------------------- .text._ZN3cub18CUB_300001_SM_10006detail8for_each13static_kernelINS2_12policy_hub_t12policy_500_tEmNS2_12op_wrapper_tImN6thrust24THRUST_300001_SM_1000_NS6detail23allocator_traits_detail24construct1_via_allocatorINS9_18no_throw_allocatorINS9_19temporary_allocatorI10DEInstanceNS8_8cuda_cub3tagEEEEEEENS8_7pointerISE_SG_NS8_11use_defaultESL_EEEEEEvT0_T1_ --------------------------
	.section	.text._ZN3cub18CUB_300001_SM_10006detail8for_each13static_kernelINS2_12policy_hub_t12policy_500_tEmNS2_12op_wrapper_tImN6thrust24THRUST_300001_SM_1000_NS6detail23allocator_traits_detail24construct1_via_allocatorINS9_18no_throw_allocatorINS9_19temporary_allocatorI10DEInstanceNS8_8cuda_cub3tagEEEEEEENS8_7pointerISE_SG_NS8_11use_defaultESL_EEEEEEvT0_T1_,"ax",@progbits
	.align	128
        .global         _ZN3cub18CUB_300001_SM_10006detail8for_each13static_kernelINS2_12policy_hub_t12policy_500_tEmNS2_12op_wrapper_tImN6thrust24THRUST_300001_SM_1000_NS6detail23allocator_traits_detail24construct1_via_allocatorINS9_18no_throw_allocatorINS9_19temporary_allocatorI10DEInstanceNS8_8cuda_cub3tagEEEEEEENS8_7pointerISE_SG_NS8_11use_defaultESL_EEEEEEvT0_T1_
        .type           _ZN3cub18CUB_300001_SM_10006detail8for_each13static_kernelINS2_12policy_hub_t12policy_500_tEmNS2_12op_wrapper_tImN6thrust24THRUST_300001_SM_1000_NS6detail23allocator_traits_detail24construct1_via_allocatorINS9_18no_throw_allocatorINS9_19temporary_allocatorI10DEInstanceNS8_8cuda_cub3tagEEEEEEENS8_7pointerISE_SG_NS8_11use_defaultESL_EEEEEEvT0_T1_,@function
        .size           _ZN3cub18CUB_300001_SM_10006detail8for_each13static_kernelINS2_12policy_hub_t12policy_500_tEmNS2_12op_wrapper_tImN6thrust24THRUST_300001_SM_1000_NS6detail23allocator_traits_detail24construct1_via_allocatorINS9_18no_throw_allocatorINS9_19temporary_allocatorI10DEInstanceNS8_8cuda_cub3tagEEEEEEENS8_7pointerISE_SG_NS8_11use_defaultESL_EEEEEEvT0_T1_,(.L_x_246 - _ZN3cub18CUB_300001_SM_10006detail8for_each13static_kernelINS2_12policy_hub_t12policy_500_tEmNS2_12op_wrapper_tImN6thrust24THRUST_300001_SM_1000_NS6detail23allocator_traits_detail24construct1_via_allocatorINS9_18no_throw_allocatorINS9_19temporary_allocatorI10DEInstanceNS8_8cuda_cub3tagEEEEEEENS8_7pointerISE_SG_NS8_11use_defaultESL_EEEEEEvT0_T1_)
        .other          _ZN3cub18CUB_300001_SM_10006detail8for_each13static_kernelINS2_12policy_hub_t12policy_500_tEmNS2_12op_wrapper_tImN6thrust24THRUST_300001_SM_1000_NS6detail23allocator_traits_detail24construct1_via_allocatorINS9_18no_throw_allocatorINS9_19temporary_allocatorI10DEInstanceNS8_8cuda_cub3tagEEEEEEENS8_7pointerISE_SG_NS8_11use_defaultESL_EEEEEEvT0_T1_,@"STO_CUDA_ENTRY STV_DEFAULT"
_ZN3cub18CUB_300001_SM_10006detail8for_each13static_kernelINS2_12policy_hub_t12policy_500_tEmNS2_12op_wrapper_tImN6thrust24THRUST_300001_SM_1000_NS6detail23allocator_traits_detail24construct1_via_allocatorINS9_18no_throw_allocatorINS9_19temporary_allocatorI10DEInstanceNS8_8cuda_cub3tagEEEEEEENS8_7pointerISE_SG_NS8_11use_defaultESL_EEEEEEvT0_T1_:
.text._ZN3cub18CUB_300001_SM_10006detail8for_each13static_kernelINS2_12policy_hub_t12policy_500_tEmNS2_12op_wrapper_tImN6thrust24THRUST_300001_SM_1000_NS6detail23allocator_traits_detail24construct1_via_allocatorINS9_18no_throw_allocatorINS9_19temporary_allocatorI10DEInstanceNS8_8cuda_cub3tagEEEEEEENS8_7pointerISE_SG_NS8_11use_defaultESL_EEEEEEvT0_T1_:
        /* <DEDUP_REMOVED lines=8> */
[----:B------:R-:W-:-:S09]  /*0080*/  UISETP.GE.U32.AND.EX UP0, UPT, UR7, URZ, UPT, UP0 ;  /* 0x000000ff0700728c */ /* 0x000fd2000bf06100 */
[----:B--2---:R-:W-:Y:S05]  /*0090*/  BRA.U !UP0, `(.L_x_230) ;  /* 0x0000000108347547 */ /* 0x004fea000b800000 */
[----:B------:R-:W0:Y:S01]  /*00a0*/  S2R R0, SR_TID.X ;  /* 0x0000000000007919 */ /* 0x000e220000002100 */
[----:B------:R-:W1:Y:S01]  /*00b0*/  LDCU.64 UR6, c[0x0][0x388] ;  /* 0x00007100ff0677ac */ /* 0x000e620008000a00 */
[----:B------:R-:W-:Y:S02]  /*00c0*/  IMAD.MOV.U32 R4, RZ, RZ, 0x0 ;  /* 0x00000000ff047424 */ /* 0x000fe400078e00ff */
[----:B------:R-:W-:Y:S01]  /*00d0*/  IMAD.MOV.U32 R5, RZ, RZ, -0x40100000 ;  /* 0xbff00000ff057424 */ /* 0x000fe200078e00ff */
[----:B0-----:R-:W-:-:S05]  /*00e0*/  IADD3 R0, P0, PT, R0, UR4, RZ ;  /* 0x0000000400007c10 */ /* 0x001fca000ff1e0ff */
[----:B------:R-:W-:Y:S01]  /*00f0*/  IMAD.X R3, RZ, RZ, UR5, P0 ;  /* 0x00000005ff037e24 */ /* 0x000fe200080e06ff */
[----:B-1----:R-:W-:-:S04]  /*0100*/  LEA R2, P0, R0, UR6, 0x4 ;  /* 0x0000000600027c11 */ /* 0x002fc8000f8020ff */
[----:B------:R-:W-:-:S05]  /*0110*/  LEA.HI.X R3, R0, UR7, R3, 0x4, P0 ;  /* 0x0000000700037c11 */ /* 0x000fca00080f2403 */
[----:B------:R-:W-:Y:S04]  /*0120*/  STG.E.64 desc[UR8][R2.64+0x8], R4 ;  /* 0x0000080402007986 */ /* 0x000fe8000c101b08 */
[----:B------:R-:W-:Y:S04]  /*0130*/  STG.E.64 desc[UR8][R2.64+0x1008], R4 ;  /* 0x0010080402007986 */ /* 0x000fe8000c101b08 */
[----:B------:R-:W-:Y:S04]  /*0140*/  STG.E.64 desc[UR8][R2.64], RZ ;  /* 0x000000ff02007986 */ /* 0x000fe8000c101b08 */
[----:B------:R-:W-:Y:S01]  /*0150*/  STG.E.64 desc[UR8][R2.64+0x1000], RZ ;  /* 0x001000ff02007986 */ /* 0x000fe2000c101b08 */
[----:B------:R-:W-:Y:S05]  /*0160*/  EXIT ;  /* 0x000000000000794d */ /* 0x000fea0003800000 */
.L_x_230:
[----:B------:R-:W0:Y:S01]  /*0170*/  S2R R0, SR_TID.X ;  /* 0x0000000000007919 */ /* 0x000e220000002100 */
[----:B------:R-:W1:Y:S01]  /*0180*/  LDCU.64 UR10, c[0x0][0x388] ;  /* 0x00007100ff0a77ac */ /* 0x000e620008000a00 */
[----:B------:R-:W-:Y:S02]  /*0190*/  IMAD.U32 R2, RZ, RZ, UR7 ;  /* 0x00000007ff027e24 */ /* 0x000fe4000f8e00ff */
[----:B------:R-:W-:Y:S01]  /*01a0*/  IMAD.U32 R4, RZ, RZ, UR7 ;  /* 0x00000007ff047e24 */ /* 0x000fe2000f8e00ff */
[----:B0-----:R-:W-:-:S04]  /*01b0*/  ISETP.LT.U32.AND P0, PT, R0, UR6, PT ;  /* 0x0000000600007c0c */ /* 0x001fc8000bf01070 */
[----:B------:R-:W-:Y:S01]  /*01c0*/  ISETP.GT.U32.AND.EX P0, PT, R2, RZ, PT, P0 ;  /* 0x000000ff0200720c */ /* 0x000fe20003f04100 */
[C---:B------:R-:W-:Y:S01]  /*01d0*/  VIADD R2, R0.reuse, 0x100 ;  /* 0x0000010000027836 */ /* 0x040fe20000000000 */
[----:B------:R-:W-:-:S04]  /*01e0*/  IADD3 R0, P2, PT, R0, UR4, RZ ;  /* 0x0000000400007c10 */ /* 0x000fc8000ff5e0ff */
[----:B------:R-:W-:Y:S02]  /*01f0*/  ISETP.LT.U32.AND P1, PT, R2, UR6, PT ;  /* 0x0000000602007c0c */ /* 0x000fe4000bf21070 */
[----:B------:R-:W-:Y:S02]  /*0200*/  IADD3.X R3, PT, PT, RZ, UR5, RZ, P2, !PT ;  /* 0x00000005ff037c10 */ /* 0x000fe400097fe4ff */
[----:B------:R-:W-:Y:S02]  /*0210*/  ISETP.GT.U32.AND.EX P1, PT, R4, RZ, PT, P1 ;  /* 0x000000ff0400720c */ /* 0x000fe40003f24110 */
[C---:B-1----:R-:W-:Y:S01]  /*0220*/  LEA R2, P2, R0.reuse, UR10, 0x4 ;  /* 0x0000000a00027c11 */ /* 0x042fe2000f8420ff */
[----:B------:R-:W-:Y:S02]  /*0230*/  @P0 IMAD.MOV.U32 R4, RZ, RZ, 0x0 ;  /* 0x00000000ff040424 */ /* 0x000fe400078e00ff */
[----:B------:R-:W-:Y:S01]  /*0240*/  @P0 IMAD.MOV.U32 R5, RZ, RZ, -0x40100000 ;  /* 0xbff00000ff050424 */ /* 0x000fe200078e00ff */
[----:B------:R-:W-:-:S05]  /*0250*/  LEA.HI.X R3, R0, UR11, R3, 0x4, P2 ;  /* 0x0000000b00037c11 */ /* 0x000fca00090f2403 */
[----:B------:R0:W-:Y:S04]  /*0260*/  @P0 STG.E.64 desc[UR8][R2.64+0x8], R4 ;  /* 0x0000080402000986 */ /* 0x0001e8000c101b08 */
[----:B------:R0:W-:Y:S01]  /*0270*/  @P0 STG.E.64 desc[UR8][R2.64], RZ ;  /* 0x000000ff02000986 */ /* 0x0001e2000c101b08 */
[----:B------:R-:W-:Y:S05]  /*0280*/  @!P1 EXIT ;  /* 0x000000000000994d */ /* 0x000fea0003800000 */
[----:B0-----:R-:W-:Y:S02]  /*0290*/  HFMA2 R4, -RZ, RZ, 0, 0 ;  /* 0x00000000ff047431 */ /* 0x001fe400000001ff */
[----:B------:R-:W-:Y:S01]  /*02a0*/  IMAD.MOV.U32 R5, RZ, RZ, -0x40100000 ;  /* 0xbff00000ff057424 */ /* 0x000fe200078e00ff */
[----:B------:R-:W-:Y:S04]  /*02b0*/  STG.E.64 desc[UR8][R2.64+0x1000], RZ ;  /* 0x001000ff02007986 */ /* 0x000fe8000c101b08 */
[----:B------:R-:W-:Y:S01]  /*02c0*/  STG.E.64 desc[UR8][R2.64+0x1008], R4 ;  /* 0x0010080402007986 */ /* 0x000fe2000c101b08 */
[----:B------:R-:W-:Y:S05]  /*02d0*/  EXIT ;  /* 0x000000000000794d */ /* 0x000fea0003800000 */
.L_x_231:
        /* <DEDUP_REMOVED lines=10> */
.L_x_246:


//--------------------- .text._ZN3cub18CUB_300001_SM_10006detail11EmptyKernelIvEEvv --------------------------
	.section	.text._ZN3cub18CUB_300001_SM_10006detail11EmptyKernelIvEEvv,"ax",@progbits
	.align	128
        .global         _ZN3cub18CUB_300001_SM_10006detail11EmptyKernelIvEEvv
        .type           _ZN3cub18CUB_300001_SM_10006detail11EmptyKernelIvEEvv,@function
        .size           _ZN3cub18CUB_300001_SM_10006detail11EmptyKernelIvEEvv,(.L_x_247 - _ZN3cub18CUB_300001_SM_10006detail11EmptyKernelIvEEvv)
        .other          _ZN3cub18CUB_300001_SM_10006detail11EmptyKernelIvEEvv,@"STO_CUDA_ENTRY STV_DEFAULT"
_ZN3cub18CUB_300001_SM_10006detail11EmptyKernelIvEEvv:
.text._ZN3cub18CUB_300001_SM_10006detail11EmptyKernelIvEEvv:
[----:B------:R-:W-:Y:S01]  /*0000*/  LDC R1, c[0x0][0x37c] ;  /* 0x0000df00ff017b82 */ /* 0x000fe20000000800 */
[----:B------:R-:W-:Y:S05]  /*0010*/  EXIT ;  /* 0x000000000000794d */ /* 0x000fea0003800000 */
.L_x_232:
        /* <DEDUP_REMOVED lines=14> */
.L_x_247:


//--------------------- .text._Z15transformNumberPdidd --------------------------
	.section	.text._Z15transformNumberPdidd,"ax",@progbits
	.align	128
        .global         _Z15transformNumberPdidd
        .type           _Z15transformNumberPdidd,@function
        .size           _Z15transformNumberPdidd,(.L_x_248 - _Z15transformNumberPdidd)
        .other          _Z15transformNumberPdidd,@"STO_CUDA_ENTRY STV_DEFAULT"
_Z15transformNumberPdidd:
.text._Z15transformNumberPdidd:
[----:B------:R-:W-:Y:S01]  /*0000*/  LDC R1, c[0x0][0x37c] ;  /* 0x0000df00ff017b82 */ /* 0x000fe20000000800 */
[----:B------:R-:W0:Y:S07]  /*0010*/  S2R R3, SR_TID.X ;  /* 0x0000000000037919 */ /* 0x000e2e0000002100 */
[----:B------:R-:W0:Y:S01]  /*0020*/  S2UR UR4, SR_CTAID.X ;  /* 0x00000000000479c3 */ /* 0x000e220000002500 */
[----:B------:R-:W1:Y:S07]  /*0030*/  LDCU UR5, c[0x0][0x388] ;  /* 0x00007100ff0577ac */ /* 0x000e6e0008000800 */
[----:B------:R-:W0:Y:S02]  /*0040*/  LDC R0, c[0x0][0x360] ;  /* 0x0000d800ff007b82 */ /* 0x000e240000000800 */
[----:B0-----:R-:W-:Y:S01]  /*0050*/  IMAD R0, R0, UR4, R3 ;  /* 0x0000000400007c24 */ /* 0x001fe2000f8e0203 */
[----:B-1----:R-:W-:-:S04]  /*0060*/  USHF.R.S32.HI UR4, URZ, 0x1f, UR5 ;  /* 0x0000001fff047899 */ /* 0x002fc80008011405 */
[----:B------:R-:W-:-:S04]  /*0070*/  ISETP.GE.U32.AND P0, PT, R0, UR5, PT ;  /* 0x0000000500007c0c */ /* 0x000fc8000bf06070 */
[----:B------:R-:W-:-:S13]  /*0080*/  ISETP.GE.U32.AND.EX P0, PT, RZ, UR4, PT, P0 ;  /* 0x00000004ff007c0c */ /* 0x000fda000bf06100 */
[----:B------:R-:W-:Y:S05]  /*0090*/  @P0 EXIT ;  /* 0x000000000000094d */ /* 0x000fea0003800000 */
[----:B------:R-:W0:Y:S01]  /*00a0*/  LDCU.64 UR6, c[0x0][0x380] ;  /* 0x00007000ff0677ac */ /* 0x000e220008000a00 */
[----:B------:R-:W1:Y:S01]  /*00b0*/  LDC.64 R8, c[0x0][0x390] ;  /* 0x0000e400ff087b82 */ /* 0x000e620000000a00 */
[----:B------:R-:W2:Y:S07]  /*00c0*/  LDCU.64 UR4, c[0x0][0x358] ;  /* 0x00006b00ff0477ac */ /* 0x000eae0008000a00 */
[----:B------:R-:W1:Y:S01]  /*00d0*/  LDC.64 R6, c[0x0][0x398] ;  /* 0x0000e600ff067b82 */ /* 0x000e620000000a00 */
[----:B0-----:R-:W-:-:S04]  /*00e0*/  LEA R2, P0, R0, UR6, 0x3 ;  /* 0x0000000600027c11 */ /* 0x001fc8000f8018ff */
[----:B------:R-:W-:-:S05]  /*00f0*/  LEA.HI.X R3, R0, UR7, RZ, 0x3, P0 ;  /* 0x0000000700037c11 */ /* 0x000fca00080f1cff */
[----:B--2---:R-:W2:Y:S01]  /*0100*/  LDG.E.64 R4, desc[UR4][R2.64] ;  /* 0x0000000402047981 */ /* 0x004ea2000c1e1b00 */
[----:B-1----:R-:W-:-:S08]  /*0110*/  DADD R6, R6, -R8 ;  /* 0x0000000006067229 */ /* 0x002fd00000000808 */
[----:B--2---:R-:W-:-:S07]  /*0120*/  DFMA R4, R4, R6, R8 ;  /* 0x000000060404722b */ /* 0x004fce0000000008 */
[----:B------:R-:W-:Y:S01]  /*0130*/  STG.E.64 desc[UR4][R2.64], R4 ;  /* 0x0000000402007986 */ /* 0x000fe2000c101b04 */
[----:B------:R-:W-:Y:S05]  /*0140*/  EXIT ;  /* 0x000000000000794d */ /* 0x000fea0003800000 */
.L_x_233:
        /* <DEDUP_REMOVED lines=11> */
.L_x_248:


//--------------------- .nv.shared.reserved.0     --------------------------
	.section	.nv.shared.reserved.0,"aw",@nobits
	.weak		__nv_reservedSMEM_offset_0_alias
	.size		__nv_reservedSMEM_offset_0_alias, 0, 64
	.other		__nv_reservedSMEM_offset_0_alias,@"STO_CUDA_RESERVED_SHARED STV_DEFAULT"
__nv_reservedSMEM_offset_0_alias:
	.zero		0
	.zero		64


//--------------------- .nv.global                --------------------------
	.section	.nv.global,"aw",@nobits
.nv.global:
	.type		_ZN34_INTERNAL_5dd9336f_4_k_cu_b407ae586thrust24THRUST_300001_SM_1000_NS3seqE,@object
	.size		_ZN34_INTERNAL_5dd9336f_4_k_cu_b407ae586thrust24THRUST_300001_SM_1000_NS3seqE,(_ZN34_INTERNAL_5dd9336f_4_k_cu_b407ae584cuda3std3__48in_placeE - _ZN34_INTERNAL_5dd9336f_4_k_cu_b407ae586thrust24THRUST_300001_SM_1000_NS3seqE)
_ZN34_INTERNAL_5dd9336f_4_k_cu_b407ae586thrust24THRUST_300001_SM_1000_NS3seqE:
	.zero		1
	.type		_ZN34_INTERNAL_5dd9336f_4_k_cu_b407ae584cuda3std3__48in_placeE,@object
	.size		_ZN34_INTERNAL_5dd9336f_4_k_cu_b407ae584cuda3std3__48in_placeE,(_ZN34_INTERNAL_5dd9336f_4_k_cu_b407ae584cuda3std6ranges3__45__cpo4sizeE - _ZN34_INTERNAL_5dd9336f_4_k_cu_b407ae584cuda3std3__48in_placeE)
_ZN34_INTERNAL_5dd9336f_4_k_cu_b407ae584cuda3std3__48in_placeE:
	.zero		1
	.type		_ZN34_INTERNAL_5dd9336f_4_k_cu_b407ae584cuda3std6ranges3__45__cpo4sizeE,@object
	.size		_ZN34_INTERNAL_5dd9336f_4_k_cu_b407ae584cuda3std6ranges3__45__cpo4sizeE,(_ZN34_INTERNAL_5dd9336f_4_k_cu_b407ae586thrust24THRUST_300001_SM_1000_NS12placeholders2_3E - _ZN34_INTERNAL_5dd9336f_4_k_cu_b407ae584cuda3std6ranges3__45__cpo4sizeE)
_ZN34_INTERNAL_5dd9336f_4_k_cu_b407ae584cuda3std6ranges3__45__cpo4sizeE:
	.zero		1
	.type		_ZN34_INTERNAL_5dd9336f_4_k_cu_b407ae586thrust24THRUST_300001_SM_1000_NS12placeholders2_3E,@object
	.size		_ZN34_INTERNAL_5dd9336f_4_k_cu_b407ae586thrust24THRUST_300001_SM_1000_NS12placeholders2_3E,(_ZN34_INTERNAL_5dd9336f_4_k_cu_b407ae584cuda3std3__45__cpo6cbeginE - _ZN34_INTERNAL_5dd9336f_4_k_cu_b407ae586thrust24THRUST_300001_SM_1000_NS12placeholders2_3E)
_ZN34_INTERNAL_5dd9336f_4_k_cu_b407ae586thrust24THRUST_300001_SM_1000_NS12placeholders2_3E:
	.zero		1
	.type		_ZN34_INTERNAL_5dd9336f_4_k_cu_b407ae584cuda3std3__45__cpo6cbeginE,@object
	.size		_ZN34_INTERNAL_5dd9336f_4_k_cu_b407ae584cuda3std3__45__cpo6cbeginE,(_ZN34_INTERNAL_5dd9336f_4_k_cu_b407ae584cuda3std6ranges3__45__cpo6cbeginE - _ZN34_INTERNAL_5dd9336f_4_k_cu_b407ae584cuda3std3__45__cpo6cbeginE)
_ZN34_INTERNAL_5dd9336f_4_k_cu_b407ae584cuda3std3__45__cpo6cbeginE:
	.zero		1
	.type		_ZN34_INTERNAL_5dd9336f_4_k_cu_b407ae584cuda3std6ranges3__45__cpo6cbeginE,@object
	.size		_ZN34_INTERNAL_5dd9336f_4_k_cu_b407ae584cuda3std6ranges3__45__cpo6cbeginE,(_ZN34_INTERNAL_5dd9336f_4_k_cu_b407ae586thrust24THRUST_300001_SM_1000_NS12placeholders2_7E - _ZN34_INTERNAL_5dd9336f_4_k_cu_b407ae584cuda3std6ranges3__45__cpo6cbeginE)
_ZN34_INTERNAL_5dd9336f_4_k_cu_b407ae584cuda3std6ranges3__45__cpo6cbeginE:
	.zero		1
	.type		_ZN34_INTERNAL_5dd9336f_4_k_cu_b407ae586thrust24THRUST_300001_SM_1000_NS12placeholders2_7E,@object
	.size		_ZN34_INTERNAL_5dd9336f_4_k_cu_b407ae586thrust24THRUST_300001_SM_1000_NS12placeholders2_7E,(_ZN34_INTERNAL_5dd9336f_4_k_cu_b407ae584cuda3std3__45__cpo7crbeginE - _ZN34_INTERNAL_5dd9336f_4_k_cu_b407ae586thrust24THRUST_300001_SM_1000_NS12placeholders2_7E)
_ZN34_INTERNAL_5dd9336f_4_k_cu_b407ae586thrust24THRUST_300001_SM_1000_NS12placeholders2_7E:
	.zero		1
	.type		_ZN34_INTERNAL_5dd9336f_4_k_cu_b407ae584cuda3std3__45__cpo7crbeginE,@object
	.size		_ZN34_INTERNAL_5dd9336f_4_k_cu_b407ae584cuda3std3__45__cpo7crbeginE,(_ZN34_INTERNAL_5dd9336f_4_k_cu_b407ae584cuda3std6ranges3__45__cpo4nextE - _ZN34_INTERNAL_5dd9336f_4_k_cu_b407ae584cuda3std3__45__cpo7crbeginE)
_ZN34_INTERNAL_5dd9336f_4_k_cu_b407ae584cuda3std3__45__cpo7crbeginE:
	.zero		1
	.type		_ZN34_INTERNAL_5dd9336f_4_k_cu_b407ae584cuda3std6ranges3__45__cpo4nextE,@object
	.size		_ZN34_INTERNAL_5dd9336f_4_k_cu_b407ae584cuda3std6ranges3__45__cpo4nextE,(_ZN34_INTERNAL_5dd9336f_4_k_cu_b407ae584cuda3std6ranges3__45__cpo4swapE - _ZN34_INTERNAL_5dd9336f_4_k_cu_b407ae584cuda3std6ranges3__45__cpo4nextE)
_ZN34_INTERNAL_5dd9336f_4_k_cu_b407ae584cuda3std6ranges3__45__cpo4nextE:
	.zero		1
	.type		_ZN34_INTERNAL_5dd9336f_4_k_cu_b407ae584cuda3std6ranges3__45__cpo4swapE,@object
	.size		_ZN34_INTERNAL_5dd9336f_4_k_cu_b407ae584cuda3std6ranges3__45__cpo4swapE,(_ZN34_INTERNAL_5dd9336f_4_k_cu_b407ae586thrust24THRUST_300001_SM_1000_NS8cuda_cub10par_nosyncE - _ZN34_INTERNAL_5dd9336f_4_k_cu_b407ae584cuda3std6ranges3__45__cpo4swapE)
_ZN34_INTERNAL_5dd9336f_4_k_cu_b407ae584cuda3std6ranges3__45__cpo4swapE:
	.zero		1
	.type		_ZN34_INTERNAL_5dd9336f_4_k_cu_b407ae586thrust24THRUST_300001_SM_1000_NS8cuda_cub10par_nosyncE,@object
	.size		_ZN34_INTERNAL_5dd9336f_4_k_cu_b407ae586thrust24THRUST_300001_SM_1000_NS8cuda_cub10par_nosyncE,(_ZN34_INTERNAL_5dd9336f_4_k_cu_b407ae586thrust24THRUST_300001_SM_1000_NS12placeholders2_9E - _ZN34_INTERNAL_5dd9336f_4_k_cu_b407ae586thrust24THRUST_300001_SM_1000_NS8cuda_cub10par_nosyncE)
_ZN34_INTERNAL_5dd9336f_4_k_cu_b407ae586thrust24THRUST_300001_SM_1000_NS8cuda_cub10par_nosyncE:
	.zero		1
	.type		_ZN34_INTERNAL_5dd9336f_4_k_cu_b407ae586thrust24THRUST_300001_SM_1000_NS12placeholders2_9E,@object
	.size		_ZN34_INTERNAL_5dd9336f_4_k_cu_b407ae586thrust24THRUST_300001_SM_1000_NS12placeholders2_9E,(_ZN34_INTERNAL_5dd9336f_4_k_cu_b407ae584cuda3std3__436_GLOBAL__N__5dd9336f_4_k_cu_b407ae586ignoreE - _ZN34_INTERNAL_5dd9336f_4_k_cu_b407ae586thrust24THRUST_300001_SM_1000_NS12placeholders2_9E)
_ZN34_INTERNAL_5dd9336f_4_k_cu_b407ae586thrust24THRUST_300001_SM_1000_NS12placeholders2_9E:
	.zero		1
	.type		_ZN34_INTERNAL_5dd9336f_4_k_cu_b407ae584cuda3std3__436_GLOBAL__N__5dd9336f_4_k_cu_b407ae586ignoreE,@object
	.size		_ZN34_INTERNAL_5dd9336f_4_k_cu_b407ae584cuda3std3__436_GLOBAL__N__5dd9336f_4_k_cu_b407ae586ignoreE,(_ZN34_INTERNAL_5dd9336f_4_k_cu_b407ae584cuda3std6ranges3__45__cpo4dataE - _ZN34_INTERNAL_5dd9336f_4_k_cu_b407ae584cuda3std3__436_GLOBAL__N__5dd9336f_4_k_cu_b407ae586ignoreE)
_ZN34_INTERNAL_5dd9336f_4_k_cu_b407ae584cuda3std3__436_GLOBAL__N__5dd9336f_4_k_cu_b407ae586ignoreE:
	.zero		1
	.type		_ZN34_INTERNAL_5dd9336f_4_k_cu_b407ae584cuda3std6ranges3__45__cpo4dataE,@object
	.size		_ZN34_INTERNAL_5dd9336f_4_k_cu_b407ae584cuda3std6ranges3__45__cpo4dataE,(_ZN34_INTERNAL_5dd9336f_4_k_cu_b407ae586thrust24THRUST_300001_SM_1000_NS12placeholders2_1E - _ZN34_INTERNAL_5dd9336f_4_k_cu_b407ae584cuda3std6ranges3__45__cpo4dataE)
_ZN34_INTERNAL_5dd9336f_4_k_cu_b407ae584cuda3std6ranges3__45__cpo4dataE:
	.zero		1
	.type		_ZN34_INTERNAL_5dd9336f_4_k_cu_b407ae586thrust24THRUST_300001_SM_1000_NS12placeholders2_1E,@object
	.size		_ZN34_INTERNAL_5dd9336f_4_k_cu_b407ae586thrust24THRUST_300001_SM_1000_NS12placeholders2_1E,(_ZN34_INTERNAL_5dd9336f_4_k_cu_b407ae584cuda3std3__45__cpo5beginE - _ZN34_INTERNAL_5dd9336f_4_k_cu_b407ae586thrust24THRUST_300001_SM_1000_NS12placeholders2_1E)
_ZN34_INTERNAL_5dd9336f_4_k_cu_b407ae586thrust24THRUST_300001_SM_1000_NS12placeholders2_1E:
	.zero		1
	.type		_ZN34_INTERNAL_5dd9336f_4_k_cu_b407ae584cuda3std3__45__cpo5beginE,@object
	.size		_ZN34_INTERNAL_5dd9336f_4_k_cu_b407ae584cuda3std3__45__cpo5beginE,(_ZN34_INTERNAL_5dd9336f_4_k_cu_b407ae584cuda3std6ranges3__45__cpo5beginE - _ZN34_INTERNAL_5dd9336f_4_k_cu_b407ae584cuda3std3__45__cpo5beginE)
_ZN34_INTERNAL_5dd9336f_4_k_cu_b407ae584cuda3std3__45__cpo5beginE:
	.zero		1
	.type		_ZN34_INTERNAL_5dd9336f_4_k_cu_b407ae584cuda3std6ranges3__45__cpo5beginE,@object
	.size		_ZN34_INTERNAL_5dd9336f_4_k_cu_b407ae584cuda3std6ranges3__45__cpo5beginE,(_ZN34_INTERNAL_5dd9336f_4_k_cu_b407ae586thrust24THRUST_300001_SM_1000_NS12placeholders2_5E - _ZN34_INTERNAL_5dd9336f_4_k_cu_b407ae584cuda3std6ranges3__45__cpo5beginE)
_ZN34_INTERNAL_5dd9336f_4_k_cu_b407ae584cuda3std6ranges3__45__cpo5beginE:
	.zero		1
	.type		_ZN34_INTERNAL_5dd9336f_4_k_cu_b407ae586thrust24THRUST_300001_SM_1000_NS12placeholders2_5E,@object
	.size		_ZN34_INTERNAL_5dd9336f_4_k_cu_b407ae586thrust24THRUST_300001_SM_1000_NS12placeholders2_5E,(_ZN34_INTERNAL_5dd9336f_4_k_cu_b407ae584cuda3std3__45__cpo6rbeginE - _ZN34_INTERNAL_5dd9336f_4_k_cu_b407ae586thrust24THRUST_300001_SM_1000_NS12placeholders2_5E)
_ZN34_INTERNAL_5dd9336f_4_k_cu_b407ae586thrust24THRUST_300001_SM_1000_NS12placeholders2_5E:
	.zero		1
	.type		_ZN34_INTERNAL_5dd9336f_4_k_cu_b407ae584cuda3std3__45__cpo6rbeginE,@object
	.size		_ZN34_INTERNAL_5dd9336f_4_k_cu_b407ae584cuda3std3__45__cpo6rbeginE,(_ZN34_INTERNAL_5dd9336f_4_k_cu_b407ae584cuda3std6ranges3__45__cpo7advanceE - _ZN34_INTERNAL_5dd9336f_4_k_cu_b407ae584cuda3std3__45__cpo6rbeginE)
_ZN34_INTERNAL_5dd9336f_4_k_cu_b407ae584cuda3std3__45__cpo6rbeginE:
	.zero		1
	.type		_ZN34_INTERNAL_5dd9336f_4_k_cu_b407ae584cuda3std6ranges3__45__cpo7advanceE,@object
	.size		_ZN34_INTERNAL_5dd9336f_4_k_cu_b407ae584cuda3std6ranges3__45__cpo7advanceE,(_ZN34_INTERNAL_5dd9336f_4_k_cu_b407ae584cuda3std3__47nulloptE - _ZN34_INTERNAL_5dd9336f_4_k_cu_b407ae584cuda3std6ranges3__45__cpo7advanceE)
_ZN34_INTERNAL_5dd9336f_4_k_cu_b407ae584cuda3std6ranges3__45__cpo7advanceE:
	.zero		1
	.type		_ZN34_INTERNAL_5dd9336f_4_k_cu_b407ae584cuda3std3__47nulloptE,@object
	.size		_ZN34_INTERNAL_5dd9336f_4_k_cu_b407ae584cuda3std3__47nulloptE,(_ZN34_INTERNAL_5dd9336f_4_k_cu_b407ae584cuda3std6ranges3__45__cpo8distanceE - _ZN34_INTERNAL_5dd9336f_4_k_cu_b407ae584cuda3std3__47nulloptE)
_ZN34_INTERNAL_5dd9336f_4_k_cu_b407ae584cuda3std3__47nulloptE:
	.zero		1
	.type		_ZN34_INTERNAL_5dd9336f_4_k_cu_b407ae584cuda3std6ranges3__45__cpo8distanceE,@object
	.size		_ZN34_INTERNAL_5dd9336f_4_k_cu_b407ae584cuda3std6ranges3__45__cpo8distanceE,(_ZN34_INTERNAL_5dd9336f_4_k_cu_b407ae586thrust24THRUST_300001_SM_1000_NS12placeholders3_10E - _ZN34_INTERNAL_5dd9336f_4_k_cu_b407ae584cuda3std6ranges3__45__cpo8distanceE)
_ZN34_INTERNAL_5dd9336f_4_k_cu_b407ae584cuda3std6ranges3__45__cpo8distanceE:
	.zero		1
	.type		_ZN34_INTERNAL_5dd9336f_4_k_cu_b407ae586thrust24THRUST_300001_SM_1000_NS12placeholders3_10E,@object
	.size		_ZN34_INTERNAL_5dd9336f_4_k_cu_b407ae586thrust24THRUST_300001_SM_1000_NS12placeholders3_10E,(_ZN34_INTERNAL_5dd9336f_4_k_cu_b407ae584cuda3std3__419piecewise_constructE - _ZN34_INTERNAL_5dd9336f_4_k_cu_b407ae586thrust24THRUST_300001_SM_1000_NS12placeholders3_10E)
_ZN34_INTERNAL_5dd9336f_4_k_cu_b407ae586thrust24THRUST_300001_SM_1000_NS12placeholders3_10E:
	.zero		1
	.type		_ZN34_INTERNAL_5dd9336f_4_k_cu_b407ae584cuda3std3__419piecewise_constructE,@object
	.size		_ZN34_INTERNAL_5dd9336f_4_k_cu_b407ae584cuda3std3__419piecewise_constructE,(_ZN34_INTERNAL_5dd9336f_4_k_cu_b407ae584cuda3std6ranges3__45__cpo5cdataE - _ZN34_INTERNAL_5dd9336f_4_k_cu_b407ae584cuda3std3__419piecewise_constructE)
_ZN34_INTERNAL_5dd9336f_4_k_cu_b407ae584cuda3std3__419piecewise_constructE:
	.zero		1
	.type		_ZN34_INTERNAL_5dd9336f_4_k_cu_b407ae584cuda3std6ranges3__45__cpo5cdataE,@object
	.size		_ZN34_INTERNAL_5dd9336f_4_k_cu_b407ae584cuda3std6ranges3__45__cpo5cdataE,(_ZN34_INTERNAL_5dd9336f_4_k_cu_b407ae586thrust24THRUST_300001_SM_1000_NS12placeholders2_2E - _ZN34_INTERNAL_5dd9336f_4_k_cu_b407ae584cuda3std6ranges3__45__cpo5cdataE)
_ZN34_INTERNAL_5dd9336f_4_k_cu_b407ae584cuda3std6ranges3__45__cpo5cdataE:
	.zero		1
	.type		_ZN34_INTERNAL_5dd9336f_4_k_cu_b407ae586thrust24THRUST_300001_SM_1000_NS12placeholders2_2E,@object
	.size		_ZN34_INTERNAL_5dd9336f_4_k_cu_b407ae586thrust24THRUST_300001_SM_1000_NS12placeholders2_2E,(_ZN34_INTERNAL_5dd9336f_4_k_cu_b407ae584cuda3std3__45__cpo3endE - _ZN34_INTERNAL_5dd9336f_4_k_cu_b407ae586thrust24THRUST_300001_SM_1000_NS12placeholders2_2E)
_ZN34_INTERNAL_5dd9336f_4_k_cu_b407ae586thrust24THRUST_300001_SM_1000_NS12placeholders2_2E:
	.zero		1
	.type		_ZN34_INTERNAL_5dd9336f_4_k_cu_b407ae584cuda3std3__45__cpo3endE,@object
	.size		_ZN34_INTERNAL_5dd9336f_4_k_cu_b407ae584cuda3std3__45__cpo3endE,(_ZN34_INTERNAL_5dd9336f_4_k_cu_b407ae584cuda3std6ranges3__45__cpo3endE - _ZN34_INTERNAL_5dd9336f_4_k_cu_b407ae584cuda3std3__45__cpo3endE)
_ZN34_INTERNAL_5dd9336f_4_k_cu_b407ae584cuda3std3__45__cpo3endE:
	.zero		1
	.type		_ZN34_INTERNAL_5dd9336f_4_k_cu_b407ae584cuda3std6ranges3__45__cpo3endE,@object
	.size		_ZN34_INTERNAL_5dd9336f_4_k_cu_b407ae584cuda3std6ranges3__45__cpo3endE,(_ZN34_INTERNAL_5dd9336f_4_k_cu_b407ae586thrust24THRUST_300001_SM_1000_NS12placeholders2_6E - _ZN34_INTERNAL_5dd9336f_4_k_cu_b407ae584cuda3std6ranges3__45__cpo3endE)
_ZN34_INTERNAL_5dd9336f_4_k_cu_b407ae584cuda3std6ranges3__45__cpo3endE:
	.zero		1
	.type		_ZN34_INTERNAL_5dd9336f_4_k_cu_b407ae586thrust24THRUST_300001_SM_1000_NS12placeholders2_6E,@object
	.size		_ZN34_INTERNAL_5dd9336f_4_k_cu_b407ae586thrust24THRUST_300001_SM_1000_NS12placeholders2_6E,(_ZN34_INTERNAL_5dd9336f_4_k_cu_b407ae584cuda3std3__45__cpo4rendE - _ZN34_INTERNAL_5dd9336f_4_k_cu_b407ae586thrust24THRUST_300001_SM_1000_NS12placeholders2_6E)
_ZN34_INTERNAL_5dd9336f_4_k_cu_b407ae586thrust24THRUST_300001_SM_1000_NS12placeholders2_6E:
	.zero		1
	.type		_ZN34_INTERNAL_5dd9336f_4_k_cu_b407ae584cuda3std3__45__cpo4rendE,@object
	.size		_ZN34_INTERNAL_5dd9336f_4_k_cu_b407ae584cuda3std3__45__cpo4rendE,(_ZN34_INTERNAL_5dd9336f_4_k_cu_b407ae584cuda3std6ranges3__45__cpo9iter_swapE - _ZN34_INTERNAL_5dd9336f_4_k_cu_b407ae584cuda3std3__45__cpo4rendE)
_ZN34_INTERNAL_5dd9336f_4_k_cu_b407ae584cuda3std3__45__cpo4rendE:
	.zero		1
	.type		_ZN34_INTERNAL_5dd9336f_4_k_cu_b407ae584cuda3std6ranges3__45__cpo9iter_swapE,@object
	.size		_ZN34_INTERNAL_5dd9336f_4_k_cu_b407ae584cuda3std6ranges3__45__cpo9iter_swapE,(_ZN34_INTERNAL_5dd9336f_4_k_cu_b407ae584cuda3std3__48unexpectE - _ZN34_INTERNAL_5dd9336f_4_k_cu_b407ae584cuda3std6ranges3__45__cpo9iter_swapE)
_ZN34_INTERNAL_5dd9336f_4_k_cu_b407ae584cuda3std6ranges3__45__cpo9iter_swapE:
	.zero		1
	.type		_ZN34_INTERNAL_5dd9336f_4_k_cu_b407ae584cuda3std3__48unexpectE,@object
	.size		_ZN34_INTERNAL_5dd9336f_4_k_cu_b407ae584cuda3std3__48unexpectE,(_ZN34_INTERNAL_5dd9336f_4_k_cu_b407ae586thrust24THRUST_300001_SM_1000_NS8cuda_cub3parE - _ZN34_INTERNAL_5dd9336f_4_k_cu_b407ae584cuda3std3__48unexpectE)
_ZN34_INTERNAL_5dd9336f_4_k_cu_b407ae584cuda3std3__48unexpectE:
	.zero		1
	.type		_ZN34_INTERNAL_5dd9336f_4_k_cu_b407ae586thrust24THRUST_300001_SM_1000_NS8cuda_cub3parE,@object
	.size		_ZN34_INTERNAL_5dd9336f_4_k_cu_b407ae586thrust24THRUST_300001_SM_1000_NS8cuda_cub3parE,(_ZN34_INTERNAL_5dd9336f_4_k_cu_b407ae586thrust24THRUST_300001_SM_1000_NS12placeholders2_4E - _ZN34_INTERNAL_5dd9336f_4_k_cu_b407ae586thrust24THRUST_300001_SM_1000_NS8cuda_cub3parE)
_ZN34_INTERNAL_5dd9336f_4_k_cu_b407ae586thrust24THRUST_300001_SM_1000_NS8cuda_cub3parE:
	.zero		1
	.type		_ZN34_INTERNAL_5dd9336f_4_k_cu_b407ae586thrust24THRUST_300001_SM_1000_NS12placeholders2_4E,@object
	.size		_ZN34_INTERNAL_5dd9336f_4_k_cu_b407ae586thrust24THRUST_300001_SM_1000_NS12placeholders2_4E,(_ZN34_INTERNAL_5dd9336f_4_k_cu_b407ae584cuda3std3__45__cpo4cendE - _ZN34_INTERNAL_5dd9336f_4_k_cu_b407ae586thrust24THRUST_300001_SM_1000_NS12placeholders2_4E)
_ZN34_INTERNAL_5dd9336f_4_k_cu_b407ae586thrust24THRUST_300001_SM_1000_NS12placeholders2_4E:
	.zero		1
	.type		_ZN34_INTERNAL_5dd9336f_4_k_cu_b407ae584cuda3std3__45__cpo4cendE,@object
	.size		_ZN34_INTERNAL_5dd9336f_4_k_cu_b407ae584cuda3std3__45__cpo4cendE,(_ZN34_INTERNAL_5dd9336f_4_k_cu_b407ae584cuda3std6ranges3__45__cpo4cendE - _ZN34_INTERNAL_5dd9336f_4_k_cu_b407ae584cuda3std3__45__cpo4cendE)
_ZN34_INTERNAL_5dd9336f_4_k_cu_b407ae584cuda3std3__45__cpo4cendE:
	.zero		1
	.type		_ZN34_INTERNAL_5dd9336f_4_k_cu_b407ae584cuda3std6ranges3__45__cpo4cendE,@object
	.size		_ZN34_INTERNAL_5dd9336f_4_k_cu_b407ae584cuda3std6ranges3__45__cpo4cendE,(_ZN34_INTERNAL_5dd9336f_4_k_cu_b407ae584cuda3std3__420unreachable_sentinelE - _ZN34_INTERNAL_5dd9336f_4_k_cu_b407ae584cuda3std6ranges3__45__cpo4cendE)
_ZN34_INTERNAL_5dd9336f_4_k_cu_b407ae584cuda3std6ranges3__45__cpo4cendE:
	.zero		1
	.type		_ZN34_INTERNAL_5dd9336f_4_k_cu_b407ae584cuda3std3__420unreachable_sentinelE,@object
	.size		_ZN34_INTERNAL_5dd9336f_4_k_cu_b407ae584cuda3std3__420unreachable_sentinelE,(_ZN34_INTERNAL_5dd9336f_4_k_cu_b407ae584cuda3std6ranges3__45__cpo5ssizeE - _ZN34_INTERNAL_5dd9336f_4_k_cu_b407ae584cuda3std3__420unreachable_sentinelE)
_ZN34_INTERNAL_5dd9336f_4_k_cu_b407ae584cuda3std3__420unreachable_sentinelE:
	.zero		1
	.type		_ZN34_INTERNAL_5dd9336f_4_k_cu_b407ae584cuda3std6ranges3__45__cpo5ssizeE,@object
	.size		_ZN34_INTERNAL_5dd9336f_4_k_cu_b407ae584cuda3std6ranges3__45__cpo5ssizeE,(_ZN34_INTERNAL_5dd9336f_4_k_cu_b407ae586thrust24THRUST_300001_SM_1000_NS12placeholders2_8E - _ZN34_INTERNAL_5dd9336f_4_k_cu_b407ae584cuda3std6ranges3__45__cpo5ssizeE)
_ZN34_INTERNAL_5dd9336f_4_k_cu_b407ae584cuda3std6ranges3__45__cpo5ssizeE:
	.zero		1
	.type		_ZN34_INTERNAL_5dd9336f_4_k_cu_b407ae586thrust24THRUST_300001_SM_1000_NS12placeholders2_8E,@object
	.size		_ZN34_INTERNAL_5dd9336f_4_k_cu_b407ae586thrust24THRUST_300001_SM_1000_NS12placeholders2_8E,(_ZN34_INTERNAL_5dd9336f_4_k_cu_b407ae584cuda3std3__45__cpo5crendE - _ZN34_INTERNAL_5dd9336f_4_k_cu_b407ae586thrust24THRUST_300001_SM_1000_NS12placeholders2_8E)
_ZN34_INTERNAL_5dd9336f_4_k_cu_b407ae586thrust24THRUST_300001_SM_1000_NS12placeholders2_8E:
	.zero		1
	.type		_ZN34_INTERNAL_5dd9336f_4_k_cu_b407ae584cuda3std3__45__cpo5crendE,@object
	.size		_ZN34_INTERNAL_5dd9336f_4_k_cu_b407ae584cuda3std3__45__cpo5crendE,(_ZN34_INTERNAL_5dd9336f_4_k_cu_b407ae584cuda3std6ranges3__45__cpo4prevE - _ZN34_INTERNAL_5dd9336f_4_k_cu_b407ae584cuda3std3__45__cpo5crendE)
_ZN34_INTERNAL_5dd9336f_4_k_cu_b407ae584cuda3std3__45__cpo5crendE:
	.zero		1
	.type		_ZN34_INTERNAL_5dd9336f_4_k_cu_b407ae584cuda3std6ranges3__45__cpo4prevE,@object
	.size		_ZN34_INTERNAL_5dd9336f_4_k_cu_b407ae584cuda3std6ranges3__45__cpo4prevE,(_ZN34_INTERNAL_5dd9336f_4_k_cu_b407ae584cuda3std6ranges3__45__cpo9iter_moveE - _ZN34_INTERNAL_5dd9336f_4_k_cu_b407ae584cuda3std6ranges3__45__cpo4prevE)
_ZN34_INTERNAL_5dd9336f_4_k_cu_b407ae584cuda3std6ranges3__45__cpo4prevE:
	.zero		1
	.type		_ZN34_INTERNAL_5dd9336f_4_k_cu_b407ae584cuda3std6ranges3__45__cpo9iter_moveE,@object
	.size		_ZN34_INTERNAL_5dd9336f_4_k_cu_b407ae584cuda3std6ranges3__45__cpo9iter_moveE,(_ZN34_INTERNAL_5dd9336f_4_k_cu_b407ae586thrust24THRUST_300001_SM_1000_NS6system6detail10sequential3seqE - _ZN34_INTERNAL_5dd9336f_4_k_cu_b407ae584cuda3std6ranges3__45__cpo9iter_moveE)
_ZN34_INTERNAL_5dd9336f_4_k_cu_b407ae584cuda3std6ranges3__45__cpo9iter_moveE:
	.zero		1
	.type		_ZN34_INTERNAL_5dd9336f_4_k_cu_b407ae586thrust24THRUST_300001_SM_1000_NS6system6detail10sequential3seqE,@object
	.size		_ZN34_INTERNAL_5dd9336f_4_k_cu_b407ae586thrust24THRUST_300001_SM_1000_NS6system6detail10sequential3seqE,(.L_31 - _ZN34_INTERNAL_5dd9336f_4_k_cu_b407ae586thrust24THRUST_300001_SM_1000_NS6system6detail10sequential3seqE)
_ZN34_INTERNAL_5dd9336f_4_k_cu_b407ae586thrust24THRUST_300001_SM_1000_NS6system6detail10sequential3seqE:
	.zero		1
.L_31:


//--------------------- .nv.constant0._ZN3cub18CUB_300001_SM_10006detail9transform16transform_kernelINS2_10policy_hubILb1EN4cuda3std3__45tupleIJN6thrust24THRUST_300001_SM_1000_NS6detail15normal_iteratorINSA_10device_ptrI10DEInstanceEEEESG_EEEE10policy1000ElN21DifferentialEvolution21randomized_comparisonESG_JPSE_SM_EEEvT0_iT1_T2_DpNS2_10kernel_argIT3_EE --------------------------
	.section	.nv.constant0._ZN3cub18CUB_300001_SM_10006detail9transform16transform_kernelINS2_10policy_hubILb1EN4cuda3std3__45tupleIJN6thrust24THRUST_300001_SM_1000_NS6detail15normal_iteratorINSA_10device_ptrI10DEInstanceEEEESG_EEEE10policy1000ElN21DifferentialEvolution21randomized_comparisonESG_JPSE_SM_EEEvT0_iT1_T2_DpNS2_10kernel_argIT3_EE,"a",@progbits
	.sectionflags	@""
	.align	4
.nv.constant0._ZN3cub18CUB_300001_SM_10006detail9transform16transform_kernelINS2_10policy_hubILb1EN4cuda3std3__45tupleIJN6thrust24THRUST_300001_SM_1000_NS6detail15normal_iteratorINSA_10device_ptrI10DEInstanceEEEESG_EEEE10policy1000ElN21DifferentialEvolution21randomized_comparisonESG_JPSE_SM_EEEvT0_iT1_T2_DpNS2_10kernel_argIT3_EE:
	.zero		984


//--------------------- .nv.constant0._ZN3cub18CUB_300001_SM_10006detail9transform16transform_kernelINS2_10policy_hubILb1EN4cuda3std3__45tupleIJN6thrust24THRUST_300001_SM_1000_NS6detail15normal_iteratorINSA_10device_ptrI10DEInstanceEEEESG_EEEE10policy1000EiN21DifferentialEvolution21randomized_comparisonESG_JPSE_SM_EEEvT0_iT1_T2_DpNS2_10kernel_argIT3_EE --------------------------
	.section	.nv.constant0._ZN3cub18CUB_300001_SM_10006detail9transform16transform_kernelINS2_10policy_hubILb1EN4cuda3std3__45tupleIJN6thrust24THRUST_300001_SM_1000_NS6detail15normal_iteratorINSA_10device_ptrI10DEInstanceEEEESG_EEEE10policy1000EiN21DifferentialEvolution21randomized_comparisonESG_JPSE_SM_EEEvT0_iT1_T2_DpNS2_10kernel_argIT3_EE,"a",@progbits
	.sectionflags	@""
	.align	4
.nv.constant0._ZN3cub18CUB_300001_SM_10006detail9transform16transform_kernelINS2_10policy_hubILb1EN4cuda3std3__45tupleIJN6thrust24THRUST_300001_SM_1000_NS6detail15normal_iteratorINSA_10device_ptrI10DEInstanceEEEESG_EEEE10policy1000EiN21DifferentialEvolution21randomized_comparisonESG_JPSE_SM_EEEvT0_iT1_T2_DpNS2_10kernel_argIT3_EE:
	.zero		976


//--------------------- .nv.constant0._ZN3cub18CUB_300001_SM_10006detail9transform16transform_kernelINS2_10policy_hubILb1EN4cuda3std3__45tupleIJN6thrust24THRUST_300001_SM_1000_NS7pointerI10DEInstanceNSA_8cuda_cub3tagENSA_11use_defaultESF_EEEEEE10policy1000ElNS7_10__identityEPSC_JSL_EEEvT0_iT1_T2_DpNS2_10kernel_argIT3_EE --------------------------
	.section	.nv.constant0._ZN3cub18CUB_300001_SM_10006detail9transform16transform_kernelINS2_10policy_hubILb1EN4cuda3std3__45tupleIJN6thrust24THRUST_300001_SM_1000_NS7pointerI10DEInstanceNSA_8cuda_cub3tagENSA_11use_defaultESF_EEEEEE10policy1000ElNS7_10__identityEPSC_JSL_EEEvT0_iT1_T2_DpNS2_10kernel_argIT3_EE,"a",@progbits
	.sectionflags	@""
	.align	4
.nv.constant0._ZN3cub18CUB_300001_SM_10006detail9transform16transform_kernelINS2_10policy_hubILb1EN4cuda3std3__45tupleIJN6thrust24THRUST_300001_SM_1000_NS7pointerI10DEInstanceNSA_8cuda_cub3tagENSA_11use_defaultESF_EEEEEE10policy1000ElNS7_10__identityEPSC_JSL_EEEvT0_iT1_T2_DpNS2_10kernel_argIT3_EE:
	.zero		936


//--------------------- .nv.constant0._ZN3cub18CUB_300001_SM_10006detail9transform16transform_kernelINS2_10policy_hubILb1EN4cuda3std3__45tupleIJN6thrust24THRUST_300001_SM_1000_NS7pointerI10DEInstanceNSA_8cuda_cub3tagENSA_11use_defaultESF_EEEEEE10policy1000EiNS7_10__identityEPSC_JSL_EEEvT0_iT1_T2_DpNS2_10kernel_argIT3_EE --------------------------
	.section	.nv.constant0._ZN3cub18CUB_300001_SM_10006detail9transform16transform_kernelINS2_10policy_hubILb1EN4cuda3std3__45tupleIJN6thrust24THRUST_300001_SM_1000_NS7pointerI10DEInstanceNSA_8cuda_cub3tagENSA_11use_defaultESF_EEEEEE10policy1000EiNS7_10__identityEPSC_JSL_EEEvT0_iT1_T2_DpNS2_10kernel_argIT3_EE,"a",@progbits
	.sectionflags	@""
	.align	4
.nv.constant0._ZN3cub18CUB_300001_SM_10006detail9transform16transform_kernelINS2_10policy_hubILb1EN4cuda3std3__45tupleIJN6thrust24THRUST_300001_SM_1000_NS7pointerI10DEInstanceNSA_8cuda_cub3tagENSA_11use_defaultESF_EEEEEE10policy1000EiNS7_10__identityEPSC_JSL_EEEvT0_iT1_T2_DpNS2_10kernel_argIT3_EE:
	.zero		936


//--------------------- .nv.constant0._ZN3cub18CUB_300001_SM_10006detail9transform16transform_kernelINS2_10policy_hubILb1EN4cuda3std3__45tupleIJN6thrust24THRUST_300001_SM_1000_NS7pointerI10DEInstanceNSA_8cuda_cub3tagENSA_11use_defaultESF_EEEEEE10policy1000ElNS7_10__identityENSA_10device_ptrISC_EEJPSC_EEEvT0_iT1_T2_DpNS2_10kernel_argIT3_EE --------------------------
	.section	.nv.constant0._ZN3cub18CUB_300001_SM_10006detail9transform16transform_kernelINS2_10policy_hubILb1EN4cuda3std3__45tupleIJN6thrust24THRUST_300001_SM_1000_NS7pointerI10DEInstanceNSA_8cuda_cub3tagENSA_11use_defaultESF_EEEEEE10policy1000ElNS7_10__identityENSA_10device_ptrISC_EEJPSC_EEEvT0_iT1_T2_DpNS2_10kernel_argIT3_EE,"a",@progbits
	.sectionflags	@""
	.align	4
.nv.constant0._ZN3cub18CUB_300001_SM_10006detail9transform16transform_kernelINS2_10policy_hubILb1EN4cuda3std3__45tupleIJN6thrust24THRUST_300001_SM_1000_NS7pointerI10DEInstanceNSA_8cuda_cub3tagENSA_11use_defaultESF_EEEEEE10policy1000ElNS7_10__identityENSA_10device_ptrISC_EEJPSC_EEEvT0_iT1_T2_DpNS2_10kernel_argIT3_EE:
	.zero		936


//--------------------- .nv.constant0._ZN3cub18CUB_300001_SM_10006detail9transform16transform_kernelINS2_10policy_hubILb1EN4cuda3std3__45tupleIJPK10DEInstanceEEEE10policy1000ElNS7_10__identityEN6thrust24THRUST_300001_SM_1000_NS10device_ptrIS9_EEJSB_EEEvT0_iT1_T2_DpNS2_10kernel_argIT3_EE --------------------------
	.section	.nv.constant0._ZN3cub18CUB_300001_SM_10006detail9transform16transform_kernelINS2_10policy_hubILb1EN4cuda3std3__45tupleIJPK10DEInstanceEEEE10policy1000ElNS7_10__identityEN6thrust24THRUST_300001_SM_1000_NS10device_ptrIS9_EEJSB_EEEvT0_iT1_T2_DpNS2_10kernel_argIT3_EE,"a",@progbits
	.sectionflags	@""
	.align	4
.nv.constant0._ZN3cub18CUB_300001_SM_10006detail9transform16transform_kernelINS2_10policy_hubILb1EN4cuda3std3__45tupleIJPK10DEInstanceEEEE10policy1000ElNS7_10__identityEN6thrust24THRUST_300001_SM_1000_NS10device_ptrIS9_EEJSB_EEEvT0_iT1_T2_DpNS2_10kernel_argIT3_EE:
	.zero		936


//--------------------- .nv.constant0._ZN3cub18CUB_300001_SM_10006detail9transform16transform_kernelINS2_10policy_hubILb1EN4cuda3std3__45tupleIJPK10DEInstanceEEEE10policy1000EiNS7_10__identityEN6thrust24THRUST_300001_SM_1000_NS10device_ptrIS9_EEJSB_EEEvT0_iT1_T2_DpNS2_10kernel_argIT3_EE --------------------------
	.section	.nv.constant0._ZN3cub18CUB_300001_SM_10006detail9transform16transform_kernelINS2_10policy_hubILb1EN4cuda3std3__45tupleIJPK10DEInstanceEEEE10policy1000EiNS7_10__identityEN6thrust24THRUST_300001_SM_1000_NS10device_ptrIS9_EEJSB_EEEvT0_iT1_T2_DpNS2_10kernel_argIT3_EE,"a",@progbits
	.sectionflags	@""
	.align	4
.nv.constant0._ZN3cub18CUB_300001_SM_10006detail9transform16transform_kernelINS2_10policy_hubILb1EN4cuda3std3__45tupleIJPK10DEInstanceEEEE10policy1000EiNS7_10__identityEN6thrust24THRUST_300001_SM_1000_NS10device_ptrIS9_EEJSB_EEEvT0_iT1_T2_DpNS2_10kernel_argIT3_EE:
	.zero		936


//--------------------- .nv.constant0._ZN3cub18CUB_300001_SM_10006detail9transform16transform_kernelINS2_10policy_hubILb1EN4cuda3std3__45tupleIJN6thrust24THRUST_300001_SM_1000_NS7pointerI10DEInstanceNSA_8cuda_cub3tagENSA_11use_defaultESF_EEEEEE10policy1000EiNS7_10__identityENSA_10device_ptrISC_EEJPSC_EEEvT0_iT1_T2_DpNS2_10kernel_argIT3_EE --------------------------
	.section	.nv.constant0._ZN3cub18CUB_300001_SM_10006detail9transform16transform_kernelINS2_10policy_hubILb1EN4cuda3std3__45tupleIJN6thrust24THRUST_300001_SM_1000_NS7pointerI10DEInstanceNSA_8cuda_cub3tagENSA_11use_defaultESF_EEEEEE10policy1000EiNS7_10__identityENSA_10device_ptrISC_EEJPSC_EEEvT0_iT1_T2_DpNS2_10kernel_argIT3_EE,"a",@progbits
	.sectionflags	@""
	.align	4
.nv.constant0._ZN3cub18CUB_300001_SM_10006detail9transform16transform_kernelINS2_10policy_hubILb1EN4cuda3std3__45tupleIJN6thrust24THRUST_300001_SM_1000_NS7pointerI10DEInstanceNSA_8cuda_cub3tagENSA_11use_defaultESF_EEEEEE10policy1000EiNS7_10__identityENSA_10device_ptrISC_EEJPSC_EEEvT0_iT1_T2_DpNS2_10kernel_argIT3_EE:
	.zero		936


//--------------------- .nv.constant0._ZN3cub18CUB_300001_SM_10006detail8for_each13static_kernelINS2_12policy_hub_t12policy_500_tElN6thrust24THRUST_300001_SM_1000_NS8cuda_cub20__uninitialized_copy7functorINS7_6detail15normal_iteratorINS7_10device_ptrIK10DEInstanceEEEENS7_7pointerISE_NS8_3tagENS7_11use_defaultESK_EEEEEEvT0_T1_ --------------------------
	.section	.nv.constant0._ZN3cub18CUB_300001_SM_10006detail8for_each13static_kernelINS2_12policy_hub_t12policy_500_tElN6thrust24THRUST_300001_SM_1000_NS8cuda_cub20__uninitialized_copy7functorINS7_6detail15normal_iteratorINS7_10device_ptrIK10DEInstanceEEEENS7_7pointerISE_NS8_3tagENS7_11use_defaultESK_EEEEEEvT0_T1_,"a",@progbits
	.sectionflags	@""
	.align	4
.nv.constant0._ZN3cub18CUB_300001_SM_10006detail8for_each13static_kernelINS2_12policy_hub_t12policy_500_tElN6thrust24THRUST_300001_SM_1000_NS8cuda_cub20__uninitialized_copy7functorINS7_6detail15normal_iteratorINS7_10device_ptrIK10DEInstanceEEEENS7_7pointerISE_NS8_3tagENS7_11use_defaultESK_EEEEEEvT0_T1_:
	.zero		920


//--------------------- .nv.constant0._ZN3cub18CUB_300001_SM_10006detail8for_each13static_kernelINS2_12policy_hub_t12policy_500_tElN6thrust24THRUST_300001_SM_1000_NS8cuda_cub20__uninitialized_copy7functorINS7_7pointerI10DEInstanceNS8_3tagENS7_11use_defaultESE_EESF_EEEEvT0_T1_ --------------------------
	.section	.nv.constant0._ZN3cub18CUB_300001_SM_10006detail8for_each13static_kernelINS2_12policy_hub_t12policy_500_tElN6thrust24THRUST_300001_SM_1000_NS8cuda_cub20__uninitialized_copy7functorINS7_7pointerI10DEInstanceNS8_3tagENS7_11use_defaultESE_EESF_EEEEvT0_T1_,"a",@progbits
	.sectionflags	@""
	.align	4
.nv.constant0._ZN3cub18CUB_300001_SM_10006detail8for_each13static_kernelINS2_12policy_hub_t12policy_500_tElN6thrust24THRUST_300001_SM_1000_NS8cuda_cub20__uninitialized_copy7functorINS7_7pointerI10DEInstanceNS8_3tagENS7_11use_defaultESE_EESF_EEEEvT0_T1_:
	.zero		920


//--------------------- .nv.constant0._ZN3cub18CUB_300001_SM_10006detail8for_each13static_kernelINS2_12policy_hub_t12policy_500_tEmNS2_12op_wrapper_tImN6thrust24THRUST_300001_SM_1000_NS6detail23allocator_traits_detail24construct1_via_allocatorINS9_18no_throw_allocatorINS9_19temporary_allocatorI10DEInstanceNS8_8cuda_cub3tagEEEEEEENS8_7pointerISE_SG_NS8_11use_defaultESL_EEEEEEvT0_T1_ --------------------------
	.section	.nv.constant0._ZN3cub18CUB_300001_SM_10006detail8for_each13static_kernelINS2_12policy_hub_t12policy_500_tEmNS2_12op_wrapper_tImN6thrust24THRUST_300001_SM_1000_NS6detail23allocator_traits_detail24construct1_via_allocatorINS9_18no_throw_allocatorINS9_19temporary_allocatorI10DEInstanceNS8_8cuda_cub3tagEEEEEEENS8_7pointerISE_SG_NS8_11use_defaultESL_EEEEEEvT0_T1_,"a",@progbits
	.sectionflags	@""
	.align	4
.nv.constant0._ZN3cub18CUB_300001_SM_10006detail8for_each13static_kernelINS2_12policy_hub_t12policy_500_tEmNS2_12op_wrapper_tImN6thrust24THRUST_300001_SM_1000_NS6detail23allocator_traits_detail24construct1_via_allocatorINS9_18no_throw_allocatorINS9_19temporary_allocatorI10DEInstanceNS8_8cuda_cub3tagEEEEEEENS8_7pointerISE_SG_NS8_11use_defaultESL_EEEEEEvT0_T1_:
	.zero		920


//--------------------- .nv.constant0._ZN3cub18CUB_300001_SM_10006detail11EmptyKernelIvEEvv --------------------------
	.section	.nv.constant0._ZN3cub18CUB_300001_SM_10006detail11EmptyKernelIvEEvv,"a",@progbits
	.sectionflags	@""
	.align	4
.nv.constant0._ZN3cub18CUB_300001_SM_10006detail11EmptyKernelIvEEvv:
	.zero		896


//--------------------- .nv.constant0._Z15transformNumberPdidd --------------------------
	.section	.nv.constant0._Z15transformNumberPdidd,"a",@progbits
	.sectionflags	@""
	.align	4
.nv.constant0._Z15transformNumberPdidd:
	.zero		928


//--------------------- SYMBOLS --------------------------

	.type		.nv.reservedSmem.offset0,@object
	.size		.nv.reservedSmem.offset0,0x4
